def matmul_kernel(
    a_ptr,
    b_ptr,
    c_ptr,
    M,
    N,
    K,
    stride_am,
    stride_ak,
    stride_bk,
    stride_bn,
    stride_cm,
    stride_cn,
    BLOCK_M: tl.constexpr,
    BLOCK_N: tl.constexpr,
    BLOCK_K: tl.constexpr,
    GROUP_M: tl.constexpr,
):
    pid = tl.program_id(axis=0)
    num_pid_m = tl.cdiv(M, BLOCK_M)
    num_pid_n = tl.cdiv(N, BLOCK_N)
    num_pid_in_group = GROUP_M * num_pid_n
    group_id = pid // num_pid_in_group
    first_pid_m = group_id * GROUP_M
    group_size_m = min(num_pid_m - first_pid_m, GROUP_M)
    pid_m = first_pid_m + ((pid % num_pid_in_group) % group_size_m)
    pid_n = (pid % num_pid_in_group) // group_size_m

    offs_am = (pid_m * BLOCK_M + tl.arange(0, BLOCK_M)) % M
    offs_bn = (pid_n * BLOCK_N + tl.arange(0, BLOCK_N)) % N
    offs_k = tl.arange(0, BLOCK_K)
    a_ptrs = a_ptr + offs_am[:, None] * stride_am + offs_k[None, :] * stride_ak
    b_ptrs = b_ptr + offs_k[:, None] * stride_bk + offs_bn[None, :] * stride_bn

    acc = tl.zeros((BLOCK_M, BLOCK_N), dtype=tl.float32)
    for kk in range(0, tl.cdiv(K, BLOCK_K)):
        a = tl.load(a_ptrs, mask=offs_k[None, :] < K - kk * BLOCK_K, other=0.0)
        b = tl.load(b_ptrs, mask=offs_k[:, None] < K - kk * BLOCK_K, other=0.0)
        acc = tl.dot(a, b, acc)
        a_ptrs += BLOCK_K * stride_ak
        b_ptrs += BLOCK_K * stride_bk

    c = acc.to(c_ptr.dtype.element_ty)
    offs_cm = pid_m * BLOCK_M + tl.arange(0, BLOCK_M)
    offs_cn = pid_n * BLOCK_N + tl.arange(0, BLOCK_N)
    c_ptrs = c_ptr + offs_cm[:, None] * stride_cm + offs_cn[None, :] * stride_cn
    mask = (offs_cm[:, None] < M) & (offs_cn[None, :] < N)
    tl.store(c_ptrs, c, mask=mask)

# config = {"BLOCK_K": 128, "BLOCK_M": 256, "BLOCK_N": 256, "GROUP_M": 8, "arch": "sm_100", "dtype": "fp16", "num_ctas": 2, "num_stages": 3, "num_warps": 4}
# arch = sm_100


// ===== COMPILED SASS (sm_100a) =====

	.target	sm_100a

	.elftype	@"ET_EXEC"


//--------------------- .note.nv.tkinfo           --------------------------
	.section	.note.nv.tkinfo,"",@"SHT_NOTE"
	.sectionflags	@"SHF_NOTE_NV_TKINFO"
	.tkinfo
        /*0018*/ 	.word	0x00000081
        /*0030*/ 	.string	""
        /*0030*/ 	.string	"ptxas-blackwell"
        /*0030*/ 	.string	"Cuda compilation tools, release 12.9, V12.9.86"
        /*0030*/ 	.string	"Build cuda_12.9.r12.9/compiler.36037853_0"
        /*0030*/ 	.string	"-v  -suppress-debug-info  -lineinfo  -arch sm_100a "



//--------------------- .note.nv.cuver            --------------------------
	.section	.note.nv.cuver,"",@"SHT_NOTE"
	.sectionflags	@"SHF_NOTE_NV_CUVER"
        /*0018*/ 	.short	0x0001
        /*001a*/ 	.short	0x0064
        /*001c*/ 	.short	0x0001
        /*001e*/ 	.short	0x0000
        /*0020*/ 	.short	0x0001
        /*0022*/ 	.short	0x0000


//--------------------- .nv.info                  --------------------------
	.section	.nv.info,"",@"SHT_CUDA_INFO"
	.align	4


	//----- nvinfo : EIATTR_REGCOUNT
	.align		4
        /*0000*/ 	.byte	0x04, 0x2f
        /*0002*/ 	.short	(.L_6 - .L_5)
	.align		4
.L_5:
        /*0004*/ 	.word	index@(matmul_kernel)
        /*0008*/ 	.word	0x00000080


	//----- nvinfo : EIATTR_FRAME_SIZE
	.align		4
.L_6:
        /*000c*/ 	.byte	0x04, 0x11
        /*000e*/ 	.short	(.L_8 - .L_7)
	.align		4
.L_7:
        /*0010*/ 	.word	index@($__internal_2_$__cuda_sm10x_tcgen05_guardrail_trap_unallocated_columns_being_dealloced)
        /*0014*/ 	.word	0x00000af8


	//----- nvinfo : EIATTR_FRAME_SIZE
	.align		4
.L_8:
        /*0018*/ 	.byte	0x04, 0x11
        /*001a*/ 	.short	(.L_10 - .L_9)
	.align		4
.L_9:
        /*001c*/ 	.word	index@($__internal_1_$__cuda_sm10x_tcgen05_guardrail_trap_phase_invalid_during_alloc)
        /*0020*/ 	.word	0x00000af8


	//----- nvinfo : EIATTR_FRAME_SIZE
	.align		4
.L_10:
        /*0024*/ 	.byte	0x04, 0x11
        /*0026*/ 	.short	(.L_12 - .L_11)
	.align		4
.L_11:
        /*0028*/ 	.word	index@($__internal_0_$__cuda_sm10x_tcgen05_guardrail_trap_col_being_dealloced_not_returned_by_alloc)
        /*002c*/ 	.word	0x00000af8


	//----- nvinfo : EIATTR_FRAME_SIZE
	.align		4
.L_12:
        /*0030*/ 	.byte	0x04, 0x11
        /*0032*/ 	.short	(.L_14 - .L_13)
	.align		4
.L_13:
        /*0034*/ 	.word	index@(matmul_kernel)
        /*0038*/ 	.word	0x00000af8


	//----- nvinfo : EIATTR_MIN_STACK_SIZE
	.align		4
.L_14:
        /*003c*/ 	.byte	0x04, 0x12
        /*003e*/ 	.short	(.L_16 - .L_15)
	.align		4
.L_15:
        /*0040*/ 	.word	index@(matmul_kernel)
        /*0044*/ 	.word	0x00000af8
.L_16:


//--------------------- .nv.info.matmul_kernel    --------------------------
	.section	.nv.info.matmul_kernel,"",@"SHT_CUDA_INFO"
	.sectionflags	@""
	.align	4


	//----- nvinfo : EIATTR_CUDA_API_VERSION
	.align		4
        /*0000*/ 	.byte	0x04, 0x37
        /*0002*/ 	.short	(.L_18 - .L_17)
.L_17:
        /*0004*/ 	.word	0x00000081


	//----- nvinfo : EIATTR_KPARAM_INFO
	.align		4
.L_18:
        /*0008*/ 	.byte	0x04, 0x17
        /*000a*/ 	.short	(.L_20 - .L_19)
.L_19:
        /*000c*/ 	.word	0x00000000
        /*0010*/ 	.short	0x000d
        /*0012*/ 	.short	0x0048
        /*0014*/ 	.byte	0x00, 0xf4, 0x21, 0x00


	//----- nvinfo : EIATTR_KPARAM_INFO
	.align		4
.L_20:
        /*0018*/ 	.byte	0x04, 0x17
        /*001a*/ 	.short	(.L_22 - .L_21)
.L_21:
        /*001c*/ 	.word	0x00000000
        /*0020*/ 	.short	0x000c
        /*0022*/ 	.short	0x0040
        /*0024*/ 	.byte	0x00, 0xf4, 0x21, 0x00


	//----- nvinfo : EIATTR_KPARAM_INFO
	.align		4
.L_22:
        /*0028*/ 	.byte	0x04, 0x17
        /*002a*/ 	.short	(.L_24 - .L_23)
.L_23:
        /*002c*/ 	.word	0x00000000
        /*0030*/ 	.short	0x000b
        /*0032*/ 	.short	0x0038
        /*0034*/ 	.byte	0x00, 0xf0, 0x11, 0x00


	//----- nvinfo : EIATTR_KPARAM_INFO
	.align		4
.L_24:
        /*0038*/ 	.byte	0x04, 0x17
        /*003a*/ 	.short	(.L_26 - .L_25)
.L_25:
        /*003c*/ 	.word	0x00000000
        /*0040*/ 	.short	0x000a
        /*0042*/ 	.short	0x0034
        /*0044*/ 	.byte	0x00, 0xf0, 0x11, 0x00


	//----- nvinfo : EIATTR_KPARAM_INFO
	.align		4
.L_26:
        /*0048*/ 	.byte	0x04, 0x17
        /*004a*/ 	.short	(.L_28 - .L_27)
.L_27:
        /*004c*/ 	.word	0x00000000
        /*0050*/ 	.short	0x0009
        /*0052*/ 	.short	0x0030
        /*0054*/ 	.byte	0x00, 0xf0, 0x11, 0x00


	//----- nvinfo : EIATTR_KPARAM_INFO
	.align		4
.L_28:
        /*0058*/ 	.byte	0x04, 0x17
        /*005a*/ 	.short	(.L_30 - .L_29)
.L_29:
        /*005c*/ 	.word	0x00000000
        /*0060*/ 	.short	0x0008
        /*0062*/ 	.short	0x002c
        /*0064*/ 	.byte	0x00, 0xf0, 0x11, 0x00


	//----- nvinfo : EIATTR_KPARAM_INFO
	.align		4
.L_30:
        /*0068*/ 	.byte	0x04, 0x17
        /*006a*/ 	.short	(.L_32 - .L_31)
.L_31:
        /*006c*/ 	.word	0x00000000
        /*0070*/ 	.short	0x0007
        /*0072*/ 	.short	0x0028
        /*0074*/ 	.byte	0x00, 0xf0, 0x11, 0x00


	//----- nvinfo : EIATTR_KPARAM_INFO
	.align		4
.L_32:
        /*0078*/ 	.byte	0x04, 0x17
        /*007a*/ 	.short	(.L_34 - .L_33)
.L_33:
        /*007c*/ 	.word	0x00000000
        /*0080*/ 	.short	0x0006
        /*0082*/ 	.short	0x0024
        /*0084*/ 	.byte	0x00, 0xf0, 0x11, 0x00


	//----- nvinfo : EIATTR_KPARAM_INFO
	.align		4
.L_34:
        /*0088*/ 	.byte	0x04, 0x17
        /*008a*/ 	.short	(.L_36 - .L_35)
.L_35:
        /*008c*/ 	.word	0x00000000
        /*0090*/ 	.short	0x0005
        /*0092*/ 	.short	0x0020
        /*0094*/ 	.byte	0x00, 0xf0, 0x11, 0x00


	//----- nvinfo : EIATTR_KPARAM_INFO
	.align		4
.L_36:
        /*0098*/ 	.byte	0x04, 0x17
        /*009a*/ 	.short	(.L_38 - .L_37)
.L_37:
        /*009c*/ 	.word	0x00000000
        /*00a0*/ 	.short	0x0004
        /*00a2*/ 	.short	0x001c
        /*00a4*/ 	.byte	0x00, 0xf0, 0x11, 0x00


	//----- nvinfo : EIATTR_KPARAM_INFO
	.align		4
.L_38:
        /*00a8*/ 	.byte	0x04, 0x17
        /*00aa*/ 	.short	(.L_40 - .L_39)
.L_39:
        /*00ac*/ 	.word	0x00000000
        /*00b0*/ 	.short	0x0003
        /*00b2*/ 	.short	0x0018
        /*00b4*/ 	.byte	0x00, 0xf0, 0x11, 0x00


	//----- nvinfo : EIATTR_KPARAM_INFO
	.align		4
.L_40:
        /*00b8*/ 	.byte	0x04, 0x17
        /*00ba*/ 	.short	(.L_42 - .L_41)
.L_41:
        /*00bc*/ 	.word	0x00000000
        /*00c0*/ 	.short	0x0002
        /*00c2*/ 	.short	0x0010
        /*00c4*/ 	.byte	0x00, 0xf4, 0x21, 0x00


	//----- nvinfo : EIATTR_KPARAM_INFO
	.align		4
.L_42:
        /*00c8*/ 	.byte	0x04, 0x17
        /*00ca*/ 	.short	(.L_44 - .L_43)
.L_43:
        /*00cc*/ 	.word	0x00000000
        /*00d0*/ 	.short	0x0001
        /*00d2*/ 	.short	0x0008
        /*00d4*/ 	.byte	0x00, 0xf4, 0x21, 0x00


	//----- nvinfo : EIATTR_KPARAM_INFO
	.align		4
.L_44:
        /*00d8*/ 	.byte	0x04, 0x17
        /*00da*/ 	.short	(.L_46 - .L_45)
.L_45:
        /*00dc*/ 	.word	0x00000000
        /*00e0*/ 	.short	0x0000
        /*00e2*/ 	.short	0x0000
        /*00e4*/ 	.byte	0x00, 0xf4, 0x21, 0x00


	//----- nvinfo : EIATTR_EXPLICIT_CLUSTER
	.align		4
.L_46:
        /*00e8*/ 	.byte	0x01, 0x3e
	.zero		2


	//----- nvinfo : EIATTR_CTA_PER_CLUSTER
	.align		4
        /*00ec*/ 	.byte	0x04, 0x3d
        /*00ee*/ 	.short	(.L_48 - .L_47)
.L_47:
        /*00f0*/ 	.word	0x00000002
        /*00f4*/ 	.word	0x00000001
        /*00f8*/ 	.word	0x00000001


	//----- nvinfo : EIATTR_AT_ENTRY_FRAGMENTS
	.align		4
.L_48:
        /*00fc*/ 	.byte	0x04, 0x4f
        /*00fe*/ 	.short	(.L_50 - .L_49)


	//   ....[0]....
.L_49:
        /*0100*/ 	.word	0x00000004


	//   ....[1]....
        /*0104*/ 	.word	0x00000005


	//----- nvinfo : EIATTR_RESERVED_SMEM_USED
	.align		4
.L_50:
        /*0108*/ 	.byte	0x01, 0x41
	.zero		2


	//----- nvinfo : EIATTR_SPARSE_MMA_MASK
	.align		4
        /*010c*/ 	.byte	0x03, 0x50
        /*010e*/ 	.short	0x0000


	//----- nvinfo : EIATTR_TCGEN05_2CTA_USED
	.align		4
        /*0110*/ 	.byte	0x01, 0x52
	.zero		2


	//----- nvinfo : EIATTR_MAXREG_COUNT
	.align		4
        /*0114*/ 	.byte	0x03, 0x1b
        /*0116*/ 	.short	0x00ff


	//----- nvinfo : EIATTR_NUM_BARRIERS
	.align		4
        /*0118*/ 	.byte	0x02, 0x4c
        /*011a*/ 	.byte	0x01
	.zero		1


	//----- nvinfo : EIATTR_ANNOTATIONS
	.align		4
        /*011c*/ 	.byte	0x04, 0x55
        /*011e*/ 	.short	(.L_52 - .L_51)


	//   ....[0]....
.L_51:
        /*0120*/ 	.word	0x00000001
        /*0124*/ 	.byte	0x10, 0x07, 0x00, 0x00, 0x01, 0x00, 0x00, 0x00, 0xf0, 0x0d, 0x00, 0x00, 0x01, 0x00, 0x00, 0x00
        /* <DEDUP_REMOVED lines=1526> */
        /*6094*/ 	.byte	0x90, 0xb3, 0x02, 0x00


	//----- nvinfo : EIATTR_INT_WARP_WIDE_INSTR_OFFSETS
	.align		4
.L_52:
        /*6098*/ 	.byte	0x04, 0x31
        /*609a*/ 	.short	(.L_54 - .L_53)


	//   ....[0]....
.L_53:
        /*609c*/ 	.word	0x00003d80


	//   ....[1]....
        /*60a0*/ 	.word	0x00003d90


	//   ....[2]....
        /*60a4*/ 	.word	0x00010e90


	//   ....[3]....
        /*60a8*/ 	.word	0x0002e240


	//   ....[4]....
        /*60ac*/ 	.word	0x0002e290


	//----- nvinfo : EIATTR_COOP_GROUP_MASK_REGIDS
	.align		4
.L_54:
        /*60b0*/ 	.byte	0x04, 0x29
        /*60b2*/ 	.short	(.L_56 - .L_55)


	//   ....[0]....
.L_55:
        /*60b4*/ 	.word	0xffffffff


	//   ....[1]....
        /*60b8*/ 	.word	0xffffffff


	//   ....[2]....
        /*60bc*/ 	.word	0xffffffff


	//   ....[3]....
        /*60c0*/ 	.word	0xffffffff


	//----- nvinfo : EIATTR_COOP_GROUP_INSTR_OFFSETS
	.align		4
.L_56:
        /*60c4*/ 	.byte	0x04, 0x28
        /*60c6*/ 	.short	(.L_58 - .L_57)


	//   ....[0]....
.L_57:
        /*60c8*/ 	.word	0x00000070


	//   ....[1]....
        /*60cc*/ 	.word	0x00000670


	//   ....[2]....
        /*60d0*/ 	.word	0x0002e0d0


	//   ....[3]....
        /*60d4*/ 	.word	0x0002e340


	//----- nvinfo : EIATTR_VRC_CTA_INIT_COUNT
	.align		4
.L_58:
        /*60d8*/ 	.byte	0x02, 0x4a
        /*60da*/ 	.byte	0x80
	.zero		1


	//----- nvinfo : EIATTR_MBARRIER_INSTR_OFFSETS
	.align		4
        /*60dc*/ 	.byte	0x04, 0x39
        /*60de*/ 	.short	(.L_60 - .L_59)


	//   ....[0]....
.L_59:
        /*60e0*/ 	.word	0x000002f0
        /*60e4*/ 	.word	0x00000007
        /*60e8*/ 	.word	0x00000000
        /*60ec*/ 	.short	0x010a
        /*60ee*/ 	.byte	0xff
	.zero		1


	//   ....[1]....
        /*60f0*/ 	.word	0x00000310
        /*60f4*/ 	.word	0x00000007
        /*60f8*/ 	.word	0x00000000
        /*60fc*/ 	.short	0x010a
        /*60fe*/ 	.byte	0xff
	.zero		1


	//   ....[2]....
        /*6100*/ 	.word	0x000004e0
        /*6104*/ 	.word	0x00000009
        /*6108*/ 	.word	0x00000000
        /*610c*/ 	.short	0x010a
        /*610e*/ 	.byte	0xff
	.zero		1


	//   ....[3]....
        /*6110*/ 	.word	0x00000500
        /*6114*/ 	.word	0x00000009
        /*6118*/ 	.word	0x00000000
        /*611c*/ 	.short	0x010a
        /*611e*/ 	.byte	0xff
	.zero		1


	//   ....[4]....
        /*6120*/ 	.word	0x000005f0
        /*6124*/ 	.word	0x00000005
        /*6128*/ 	.word	0x00000000
        /*612c*/ 	.short	0x0101
        /*612e*/ 	.byte	0xff
	.zero		1


	//   ....[5]....
        /*6130*/ 	.word	0x00004340
        /*6134*/ 	.word	0x000000ff
        /*6138*/ 	.word	0x00000000
        /*613c*/ 	.short	0x0100
        /*613e*/ 	.byte	0x07
	.zero		1


	//   ....[6]....
        /*6140*/ 	.word	0x00010ec0
        /*6144*/ 	.word	0x000000ff
        /*6148*/ 	.word	0x00010008
        /*614c*/ 	.short	0x0100
        /*614e*/ 	.byte	0x04
	.zero		1


	//   ....[7]....
        /*6150*/ 	.word	0x0001d5e0
        /*6154*/ 	.word	0x000000ff
        /*6158*/ 	.word	0x00000000
        /*615c*/ 	.short	0x010a
        /*615e*/ 	.byte	0x07
	.zero		1


	//   ....[8]....
        /*6160*/ 	.word	0x000239e0
        /*6164*/ 	.word	0x000000ff
        /*6168*/ 	.word	0x00000000
        /*616c*/ 	.short	0x010a
        /*616e*/ 	.byte	0x07
	.zero		1


	//   ....[9]....
        /*6170*/ 	.word	0x00023a90
        /*6174*/ 	.word	0x000000ff
        /*6178*/ 	.word	0x00010000
        /*617c*/ 	.short	0x0108
        /*617e*/ 	.byte	0x04
	.zero		1


	//   ....[10]....
        /*6180*/ 	.word	0x00023b90
        /*6184*/ 	.word	0x000000ff
        /*6188*/ 	.word	0x00010008
        /*618c*/ 	.short	0x0108
        /*618e*/ 	.byte	0x04
	.zero		1


	//   ....[11]....
        /*6190*/ 	.word	0x0002e370
        /*6194*/ 	.word	0x00000007
        /*6198*/ 	.word	0x00000000
        /*619c*/ 	.short	0x010a
        /*619e*/ 	.byte	0xff
	.zero		1


	//   ....[12]....
        /*61a0*/ 	.word	0x0002e3d0
        /*61a4*/ 	.word	0x00000009
        /*61a8*/ 	.word	0x00000000
        /*61ac*/ 	.short	0x010a
        /*61ae*/ 	.byte	0xff
	.zero		1


	//   ....[13]....
        /*61b0*/ 	.word	0x0002e420
        /*61b4*/ 	.word	0x000000ff
        /*61b8*/ 	.word	0x00000000
        /*61bc*/ 	.short	0x010a
        /*61be*/ 	.byte	0x07
	.zero		1


	//   ....[14]....
        /*61c0*/ 	.word	0x0002e450
        /*61c4*/ 	.word	0x000000ff
        /*61c8*/ 	.word	0x00000000
        /*61cc*/ 	.short	0x010a
        /*61ce*/ 	.byte	0x07
	.zero		1


	//----- nvinfo : EIATTR_NUM_MBARRIERS
	.align		4
.L_60:
        /*61d0*/ 	.byte	0x03, 0x38
        /*61d2*/ 	.short	0x0002


	//----- nvinfo : EIATTR_EXIT_INSTR_OFFSETS
	.align		4
        /*61d4*/ 	.byte	0x04, 0x1c
        /*61d6*/ 	.short	(.L_62 - .L_61)


	//   ....[0]....
.L_61:
        /*61d8*/ 	.word	0x0002e350


	//----- nvinfo : EIATTR_REQNTID
	.align		4
.L_62:
        /*61dc*/ 	.byte	0x04, 0x10
        /*61de*/ 	.short	(.L_64 - .L_63)
.L_63:
        /*61e0*/ 	.word	0x00000080
        /*61e4*/ 	.word	0x00000001
        /*61e8*/ 	.word	0x00000001


	//----- nvinfo : EIATTR_CRS_STACK_SIZE
	.align		4
.L_64:
        /*61ec*/ 	.byte	0x04, 0x1e
        /*61ee*/ 	.short	(.L_66 - .L_65)
.L_65:
        /*61f0*/ 	.word	0x00000000


	//----- nvinfo : EIATTR_CBANK_PARAM_SIZE
	.align		4
.L_66:
        /*61f4*/ 	.byte	0x03, 0x19
        /*61f6*/ 	.short	0x0050


	//----- nvinfo : EIATTR_PARAM_CBANK
	.align		4
        /*61f8*/ 	.byte	0x04, 0x0a
        /*61fa*/ 	.short	(.L_68 - .L_67)
	.align		4
.L_67:
        /*61fc*/ 	.word	index@(.nv.constant0.matmul_kernel)
        /*6200*/ 	.short	0x0380
        /*6202*/ 	.short	0x0050


	//----- nvinfo : EIATTR_SW_WAR
	.align		4
.L_68:
        /*6204*/ 	.byte	0x04, 0x36
        /*6206*/ 	.short	(.L_70 - .L_69)
.L_69:
        /*6208*/ 	.word	0x00000008
.L_70:


//--------------------- .nv.compat                --------------------------
	.section	.nv.compat,"",@"SHT_CUDA_COMPAT_INFO"
	.align	4
        /*0000*/ 	.byte	0x02, 0x02, 0x02, 0x00, 0x02, 0x05, 0x05, 0x00, 0x02, 0x03, 0x00, 0x00, 0x02, 0x06, 0x01, 0x00


//--------------------- .nv.callgraph             --------------------------
	.section	.nv.callgraph,"",@"SHT_CUDA_CALLGRAPH"
	.align	4
	.sectionentsize	8
	.align		4
        /*0000*/ 	.word	0x00000000
	.align		4
        /*0004*/ 	.word	0xffffffff
	.align		4
        /*0008*/ 	.word	0x00000000
	.align		4
        /*000c*/ 	.word	0xfffffffe
	.align		4
        /*0010*/ 	.word	0x00000000
	.align		4
        /*0014*/ 	.word	0xfffffffd
	.align		4
        /*0018*/ 	.word	0x00000000
	.align		4
        /*001c*/ 	.word	0xfffffffc


//--------------------- .text.matmul_kernel       --------------------------
	.section	.text.matmul_kernel,"ax",@progbits
	.align	128
        .global         matmul_kernel
        .type           matmul_kernel,@function
        .size           matmul_kernel,(.L_x_29 - matmul_kernel)
        .other          matmul_kernel,@"STO_CUDA_ENTRY STV_DEFAULT"
matmul_kernel:
.text.matmul_kernel:
[----:B------:R-:W0:Y:S01]  /*0000*/  LDC R1, c[0x0][0x37c] ;  /* 0x0000df00ff017b82 */ /* 0x000e220000000800 */
[----:B------:R-:W1:Y:S01]  /*0010*/  S2R R0, SR_TID.X ;  /* 0x0000000000007919 */ /* 0x000e620000002100 */
[----:B0-----:R-:W-:Y:S01]  /*0020*/  VIADD R1, R1, 0xfffff508 ;  /* 0xfffff50801017836 */ /* 0x001fe20000000000 */
[----:B-1----:R-:W-:-:S13]  /*0030*/  ISETP.GE.U32.AND P0, PT, R0, 0x20, PT ;  /* 0x000000200000780c */ /* 0x002fda0003f06070 */
[----:B------:R-:W-:Y:S02]  /*0040*/  VOTEU.ANY UP0, P0 ;  /* 0x0000000000ff7886 */ /* 0x000fe40000000100 */
[----:B------:R-:W-:Y:S05]  /*0050*/  BRA.U UP0, `(.L_x_0) ;  /* 0x0000000500887547 */ /* 0x000fea000b800000 */
[----:B------:R-:W0:Y:S01]  /*0060*/  S2R R11, SR_CgaCtaId ;  /* 0x00000000000b7919 */ /* 0x000e220000008800 */
[----:B------:R-:W-:Y:S01]  /*0070*/  NOP ;  /* 0x0000000000007918 */ /* 0x000fe20000000000 */
[----:B------:R-:W-:-:S04]  /*0080*/  MOV R0, 0x40 ;  /* 0x0000004000007802 */ /* 0x000fc80000000f00 */
[----:B0-----:R-:W-:Y:S02]  /*0090*/  LEA R2, R11, R0, 0x18 ;  /* 0x000000000b027211 */ /* 0x001fe400078ec0ff */
[----:B------:R-:W-:-:S04]  /*00a0*/  MOV R0, 0x400 ;  /* 0x0000040000007802 */ /* 0x000fc80000000f00 */
[----:B------:R-:W0:Y:S01]  /*00b0*/  LDS.U8 R2, [R2] ;  /* 0x0000000002027984 */ /* 0x000e220000000000 */
[----:B------:R-:W-:Y:S02]  /*00c0*/  LEA R0, R11, R0, 0x18 ;  /* 0x000000000b007211 */ /* 0x000fe400078ec0ff */
[----:B0-----:R-:W-:-:S13]  /*00d0*/  ISETP.NE.AND P0, PT, R2, RZ, PT ;  /* 0x000000ff0200720c */ /* 0x001fda0003f05270 */
[----:B------:R-:W-:Y:S05]  /*00e0*/  @P0 BRA `(.L_x_1) ;  /* 0x00000004004c0947 */ /* 0x000fea0003800000 */
[C---:B------:R-:W-:Y:S02]  /*00f0*/  LOP3.LUT R2, R11.reuse, 0x1, RZ, 0xc0, !PT ;  /* 0x000000010b027812 */ /* 0x040fe400078ec0ff */
[----:B------:R-:W-:Y:S02]  /*0100*/  LOP3.LUT R5, R11, 0x1, RZ, 0x3c, !PT ;  /* 0x000000010b057812 */ /* 0x000fe400078e3cff */
[----:B------:R-:W-:-:S13]  /*0110*/  ISETP.NE.U32.AND P0, PT, R2, 0x1, PT ;  /* 0x000000010200780c */ /* 0x000fda0003f05070 */
[----:B------:R-:W-:Y:S05]  /*0120*/  @!P0 BRA `(.L_x_2) ;  /* 0x0000000000c08947 */ /* 0x000fea0003800000 */
[----:B------:R-:W-:Y:S01]  /*0130*/  ELECT P1, URZ, PT ;  /* 0x0000000000ff782f */ /* 0x000fe20003820000 */
[----:B------:R-:W-:-:S12]  /*0140*/  BSSY B0, `(.L_x_2) ;  /* 0x000002e000007945 */ /* 0x000fd80003800000 */
[----:B------:R-:W-:Y:S05]  /*0150*/  @!P1 BRA `(.L_x_3) ;  /* 0x0000000000b09947 */ /* 0x000fea0003800000 */
[----:B------:R-:W-:-:S05]  /*0160*/  UMOV UR4, 0x10 ;  /* 0x0000001000047882 */ /* 0x000fca0000000000 */
[----:B------:R-:W-:Y:S04]  /*0170*/  DEPBAR.LE SB0, 0x36 ;  /* 0x00008d800000791a */ /* 0x000fe80000000000 */
[----:B------:R-:W0:Y:S02]  /*0180*/  UTCATOMSWS.2CTA.FIND_AND_SET.ALIGN UP1, UR4, UR4 ;  /* 0x00000004000475e3 */ /* 0x000e240008220800 */
[----:B0-----:R-:W-:Y:S01]  /*0190*/  PLOP3.LUT P1, PT, PT, PT, UP1, 0x80, 0x8 ;  /* 0x000000000008781c */ /* 0x001fe20003f2f018 */
[----:B------:R-:W-:-:S03]  /*01a0*/  IMAD.U32 R4, RZ, RZ, UR4 ;  /* 0x00000004ff047e24 */ /* 0x000fc6000f8e00ff */
[----:B------:R-:W-:-:S04]  /*01b0*/  SEL R2, RZ, 0xffffffff, !P1 ;  /* 0xffffffffff027807 */ /* 0x000fc80004800000 */
[----:B------:R-:W-:-:S13]  /*01c0*/  ISETP.NE.AND P1, PT, R2, RZ, PT ;  /* 0x000000ff0200720c */ /* 0x000fda0003f25270 */
[----:B------:R-:W-:Y:S05]  /*01d0*/  @P1 BRA `(.L_x_4) ;  /* 0x0000000000241947 */ /* 0x000fea0003800000 */
.L_x_5:
[----:B------:R-:W-:Y:S05]  /*01e0*/  NANOSLEEP 0x64 ;  /* 0x000000640000795d */ /* 0x000fea0003800000 */
[----:B------:R-:W-:-:S05]  /*01f0*/  UMOV UR4, 0x10 ;  /* 0x0000001000047882 */ /* 0x000fca0000000000 */
[----:B------:R-:W-:Y:S04]  /*0200*/  DEPBAR.LE SB0, 0x36 ;  /* 0x00008d800000791a */ /* 0x000fe80000000000 */
[----:B------:R-:W0:Y:S02]  /*0210*/  UTCATOMSWS.2CTA.FIND_AND_SET.ALIGN UP1, UR4, UR4 ;  /* 0x00000004000475e3 */ /* 0x000e240008220800 */
[----:B0-----:R-:W-:Y:S01]  /*0220*/  PLOP3.LUT P1, PT, PT, PT, UP1, 0x80, 0x8 ;  /* 0x000000000008781c */ /* 0x001fe20003f2f018 */
[----:B------:R-:W-:-:S03]  /*0230*/  IMAD.U32 R4, RZ, RZ, UR4 ;  /* 0x00000004ff047e24 */ /* 0x000fc6000f8e00ff */
[----:B------:R-:W-:-:S04]  /*0240*/  SEL R2, RZ, 0xffffffff, !P1 ;  /* 0xffffffffff027807 */ /* 0x000fc80004800000 */
[----:B------:R-:W-:-:S13]  /*0250*/  ISETP.NE.AND P1, PT, R2, RZ, PT ;  /* 0x000000ff0200720c */ /* 0x000fda0003f25270 */
[----:B------:R-:W-:Y:S05]  /*0260*/  @!P1 BRA `(.L_x_5) ;  /* 0xfffffffc00dc9947 */ /* 0x000fea000383ffff */
.L_x_4:
[----:B------:R-:W-:Y:S01]  /*0270*/  MOV R2, 0x60 ;  /* 0x0000006000027802 */ /* 0x000fe20000000f00 */
[----:B------:R-:W-:Y:S01]  /*0280*/  IMAD.MOV.U32 R10, RZ, RZ, 0x4 ;  /* 0x00000004ff0a7424 */ /* 0x000fe200078e00ff */
[----:B------:R-:W-:Y:S01]  /*0290*/  MOV R3, 0x58 ;  /* 0x0000005800037802 */ /* 0x000fe20000000f00 */
[----:B------:R-:W-:Y:S01]  /*02a0*/  IMAD.MOV.U32 R13, RZ, RZ, 0xffff ;  /* 0x0000ffffff0d7424 */ /* 0x000fe200078e00ff */
[C---:B------:R-:W-:Y:S02]  /*02b0*/  LEA R6, R11.reuse, R2, 0x18 ;  /* 0x000000020b067211 */ /* 0x040fe400078ec0ff */
[----:B------:R-:W-:-:S03]  /*02c0*/  LEA R7, R11, R3, 0x18 ;  /* 0x000000030b077211 */ /* 0x000fc600078ec0ff */
[----:B------:R-:W0:Y:S02]  /*02d0*/  LDS R2, [R6] ;  /* 0x0000000006027984 */ /* 0x000e240000000800 */
[----:B0-----:R-:W-:-:S04]  /*02e0*/  IMAD.U32 R2, R2, -0x80000000, RZ ;  /* 0x8000000002027824 */ /* 0x001fc800078e00ff */
[----:B------:R-:W0:Y:S02]  /*02f0*/  SYNCS.PHASECHK.TRANS64.TRYWAIT P1, [R7+URZ], R2 ;  /* 0x00000002070075a7 */ /* 0x000e2400080211ff */
[----:B0-----:R-:W-:Y:S05]  /*0300*/  @P1 BRA `(.L_x_6) ;  /* 0x0000000000081947 */ /* 0x001fea0003800000 */
[----:B------:R-:W0:Y:S02]  /*0310*/  SYNCS.PHASECHK.TRANS64.TRYWAIT P1, [R7+URZ], R2 ;  /* 0x00000002070075a7 */ /* 0x000e2400080211ff */
[----:B0-----:R-:W-:Y:S05]  /*0320*/  @!P1 BRA `(.L_x_7) ;  /* 0x000002e0000c9947 */ /* 0x001fea0003800000 */
.L_x_6:
[C---:B------:R-:W-:Y:S01]  /*0330*/  PRMT R9, R5.reuse, 0x654, R7 ;  /* 0x0000065405097816 */ /* 0x040fe20000000007 */
[C---:B0-----:R-:W-:Y:S01]  /*0340*/  IMAD.SHL.U32 R3, R4.reuse, 0x20, RZ ;  /* 0x0000002004037824 */ /* 0x041fe200078e00ff */
[----:B------:R-:W-:Y:S01]  /*0350*/  PRMT R8, R5, 0x654, R0 ;  /* 0x0000065405087816 */ /* 0x000fe20000000000 */
[----:B------:R-:W-:Y:S01]  /*0360*/  IMAD.MOV.U32 R12, RZ, RZ, 0x1 ;  /* 0x00000001ff0c7424 */ /* 0x000fe200078e00ff */
[----:B------:R0:W-:Y:S01]  /*0370*/  SYNCS.ARRIVE.TRANS64.RED RZ, [R9+URZ], R10 ;  /* 0x0000000a09ff79a7 */ /* 0x0001e200080004ff */
[----:B------:R-:W-:Y:S01]  /*0380*/  VIADD R7, R4, 0x10 ;  /* 0x0000001004077836 */ /* 0x000fe20000000000 */
[----:B------:R1:W-:Y:S01]  /*0390*/  STS [R0], R3 ;  /* 0x0000000300007388 */ /* 0x0003e20000000800 */
[----:B------:R-:W-:-:S03]  /*03a0*/  SHF.L.U32 R2, R13, R4, RZ ;  /* 0x000000040d027219 */ /* 0x000fc600000006ff */
[----:B------:R-:W-:Y:S01]  /*03b0*/  SHF.L.U32 R7, R12, R7, RZ ;  /* 0x000000070c077219 */ /* 0x000fe200000006ff */
[----:B------:R1:W-:Y:S01]  /*03c0*/  STAS [R8.64], R4 ;  /* 0x0000000408007dbd */ /* 0x0003e2000c0008ff */
[----:B0-----:R-:W-:Y:S02]  /*03d0*/  MOV R10, 0x50 ;  /* 0x00000050000a7802 */ /* 0x001fe40000000f00 */
[----:B------:R-:W-:Y:S02]  /*03e0*/  LOP3.LUT R2, R7, R2, RZ, 0xfc, !PT ;  /* 0x0000000207027212 */ /* 0x000fe400078efcff */
[----:B------:R-:W-:-:S05]  /*03f0*/  LEA R7, R11, R10, 0x18 ;  /* 0x0000000a0b077211 */ /* 0x000fca00078ec0ff */
[----:B------:R1:W-:Y:S04]  /*0400*/  ATOMS.OR RZ, [R7], R2 ;  /* 0x0000000207ff738c */ /* 0x0003e80003000000 */
[----:B------:R1:W-:Y:S02]  /*0410*/  ATOMS.XOR RZ, [R6], R12 ;  /* 0x0000000c06ff738c */ /* 0x0003e40003800000 */
.L_x_3:
[----:B------:R-:W-:Y:S05]  /*0420*/  BSYNC B0 ;  /* 0x0000000000007941 */ /* 0x000fea0003800000 */
.L_x_2:
[----:B------:R-:W-:Y:S05]  /*0430*/  @P0 BRA `(.L_x_8) ;  /* 0x0000000000880947 */ /* 0x000fea0003800000 */
[----:B------:R-:W-:Y:S05]  /*0440*/  WARPSYNC.ALL ;  /* 0x0000000000007948 */ /* 0x000fea0003800000 */
[----:B------:R-:W-:Y:S01]  /*0450*/  NOP ;  /* 0x0000000000007918 */ /* 0x000fe20000000000 */
[----:B------:R-:W-:-:S13]  /*0460*/  ELECT P0, URZ, PT ;  /* 0x0000000000ff782f */ /* 0x000fda0003800000 */
[----:B------:R-:W-:Y:S05]  /*0470*/  @!P0 BRA `(.L_x_8) ;  /* 0x0000000000788947 */ /* 0x000fea0003800000 */
[----:B-1----:R-:W-:Y:S02]  /*0480*/  MOV R2, 0x60 ;  /* 0x0000006000027802 */ /* 0x002fe40000000f00 */
[----:B------:R-:W-:Y:S02]  /*0490*/  MOV R4, 0x58 ;  /* 0x0000005800047802 */ /* 0x000fe40000000f00 */
        /* <DEDUP_REMOVED lines=8> */
.L_x_9:
[----:B------:R-:W1:Y:S01]  /*0520*/  LDS R2, [R0] ;  /* 0x0000000000027984 */ /* 0x000e620000000800 */
[----:B------:R-:W-:Y:S01]  /*0530*/  IMAD.MOV.U32 R7, RZ, RZ, 0xffff ;  /* 0x0000ffffff077424 */ /* 0x000fe200078e00ff */
[----:B------:R-:W-:Y:S01]  /*0540*/  PRMT R5, R5, 0x654, R9 ;  /* 0x0000065405057816 */ /* 0x000fe20000000009 */
[----:B------:R-:W-:Y:S02]  /*0550*/  IMAD.MOV.U32 R13, RZ, RZ, 0x1 ;  /* 0x00000001ff0d7424 */ /* 0x000fe400078e00ff */
[C---:B01----:R-:W-:Y:S02]  /*0560*/  IMAD.SHL.U32 R3, R2.reuse, 0x20, RZ ;  /* 0x0000002002037824 */ /* 0x043fe400078e00ff */
[----:B------:R-:W-:Y:S01]  /*0570*/  VIADD R4, R2, 0x10 ;  /* 0x0000001002047836 */ /* 0x000fe20000000000 */
[----:B------:R-:W-:Y:S02]  /*0580*/  SHF.L.U32 R2, R7, R2, RZ ;  /* 0x0000000207027219 */ /* 0x000fe400000006ff */
[----:B------:R0:W-:Y:S02]  /*0590*/  STS [R0], R3 ;  /* 0x0000000300007388 */ /* 0x0001e40000000800 */
[----:B------:R-:W-:-:S02]  /*05a0*/  SHF.L.U32 R7, R13, R4, RZ ;  /* 0x000000040d077219 */ /* 0x000fc400000006ff */
[----:B------:R-:W-:Y:S02]  /*05b0*/  MOV R4, 0x50 ;  /* 0x0000005000047802 */ /* 0x000fe40000000f00 */
[----:B------:R-:W-:Y:S02]  /*05c0*/  LOP3.LUT R2, R7, R2, RZ, 0xfc, !PT ;  /* 0x0000000207027212 */ /* 0x000fe400078efcff */
[----:B------:R-:W-:-:S05]  /*05d0*/  LEA R11, R11, R4, 0x18 ;  /* 0x000000040b0b7211 */ /* 0x000fca00078ec0ff */
[----:B------:R0:W-:Y:S01]  /*05e0*/  ATOMS.OR RZ, [R11], R2 ;  /* 0x000000020bff738c */ /* 0x0001e20003000000 */
[----:B------:R0:W-:Y:S03]  /*05f0*/  SYNCS.ARRIVE.TRANS64.RED.A1T0 RZ, [R5+URZ], RZ ;  /* 0x000000ff05ff79a7 */ /* 0x0001e600081004ff */
[----:B------:R0:W-:Y:S01]  /*0600*/  ATOMS.XOR RZ, [R6], R13 ;  /* 0x0000000d06ff738c */ /* 0x0001e20003800000 */
[----:B------:R-:W-:Y:S05]  /*0610*/  BRA `(.L_x_8) ;  /* 0x0000000000107947 */ /* 0x000fea0003800000 */
.L_x_1:
[----:B------:R-:W-:Y:S01]  /*0620*/  IMAD.MOV.U32 R3, RZ, RZ, -0x1 ;  /* 0xffffffffff037424 */ /* 0x000fe200078e00ff */
[----:B------:R-:W-:-:S04]  /*0630*/  MOV R2, 0x660 ;  /* 0x0000066000027802 */ /* 0x000fc80000000f00 */
[----:B------:R0:W-:Y:S03]  /*0640*/  STS [R0], R3 ;  /* 0x0000000300007388 */ /* 0x0001e60000000800 */
[----:B0-----:R-:W-:Y:S05]  /*0650*/  CALL.REL.NOINC `($__internal_1_$__cuda_sm10x_tcgen05_guardrail_trap_phase_invalid_during_alloc) ;  /* 0x000002dc00947944 */ /* 0x001fea0003c00000 */
.L_x_8:
[----:B------:R-:W-:Y:S05]  /*0660*/  WARPSYNC.ALL ;  /* 0x0000000000007948 */ /* 0x000fea0003800000 */
[----:B------:R-:W-:Y:S01]  /*0670*/  NOP ;  /* 0x0000000000007918 */ /* 0x000fe20000000000 */
.L_x_0:
[----:B01----:R-:W0:Y:S08]  /*0680*/  LDC.64 R4, c[0x0][0x398] ;  /* 0x0000e600ff047b82 */ /* 0x003e300000000a00 */
[----:B------:R-:W1:Y:S02]  /*0690*/  S2UR UR5, SR_CgaSize ;  /* 0x00000000000579c3 */ /* 0x000e640000008a00 */
[----:B-1----:R-:W-:-:S12]  /*06a0*/  UIMAD UR5, UR5, -0xa0, URZ ;  /* 0xffffff60050578a4 */ /* 0x002fd8000f8e02ff */
[----:B------:R-:W1:Y:S01]  /*06b0*/  LDCU UR5, c[0x0][UR5+0x2b0] ;  /* 0x00005600050577ac */ /* 0x000e620008000800 */
[----:B------:R-:W2:Y:S01]  /*06c0*/  S2R R16, SR_CgaCtaId ;  /* 0x0000000000107919 */ /* 0x000ea20000008800 */
[----:B------:R-:W3:Y:S01]  /*06d0*/  S2R R112, SR_TID.X ;  /* 0x0000000000707919 */ /* 0x000ee20000002100 */
[----:B------:R-:W4:Y:S01]  /*06e0*/  S2UR UR4, SR_CTAID.X ;  /* 0x00000000000479c3 */ /* 0x000f220000002500 */
[----:B0-----:R-:W-:Y:S01]  /*06f0*/  VIADD R0, R5, 0xff ;  /* 0x000000ff05007836 */ /* 0x001fe20000000000 */
[----:B------:R-:W-:Y:S01]  /*0700*/  IABS R73, R5 ;  /* 0x0000000500497213 */ /* 0x000fe20000000000 */
[----:B------:R-:W-:Y:S03]  /*0710*/  STL [R1+0x998], R5 ;  /* 0x0009980501007387 */ /* 0x000fe60000100800 */
[----:B------:R-:W-:Y:S02]  /*0720*/  SHF.R.S32.HI R3, RZ, 0x1f, R0 ;  /* 0x0000001fff037819 */ /* 0x000fe40000011400 */
[----:B----4-:R-:W-:-:S02]  /*0730*/  I2FP.F32.U32 R7, UR4 ;  /* 0x0000000400077c45 */ /* 0x010fc40008201000 */
[----:B------:R-:W-:Y:S01]  /*0740*/  LEA.HI R3, R3, R0, RZ, 0x8 ;  /* 0x0000000003037211 */ /* 0x000fe200078f40ff */
[----:B--2---:R-:W-:Y:S02]  /*0750*/  IMAD.SHL.U32 R120, R16, 0x80, RZ ;  /* 0x0000008010787824 */ /* 0x004fe400078e00ff */
[----:B-1----:R-:W-:Y:S01]  /*0760*/  FMUL R7, R7, UR5 ;  /* 0x0000000507077c20 */ /* 0x002fe20008400000 */
[----:B------:R-:W-:Y:S01]  /*0770*/  SHF.R.S32.HI R3, RZ, 0x8, R3 ;  /* 0x00000008ff037819 */ /* 0x000fe20000011403 */
[----:B------:R-:W0:Y:S01]  /*0780*/  S2UR UR5, SR_CgaCtaId ;  /* 0x00000000000579c3 */ /* 0x000e220000008800 */
[----:B---3--:R-:W-:Y:S02]  /*0790*/  SHF.R.U32.HI R15, RZ, 0x5, R112 ;  /* 0x00000005ff0f7819 */ /* 0x008fe40000011670 */
[----:B------:R-:W-:Y:S01]  /*07a0*/  LOP3.LUT R120, R120, 0x80, RZ, 0xc0, !PT ;  /* 0x0000008078787812 */ /* 0x000fe200078ec0ff */
[----:B------:R-:W-:Y:S01]  /*07b0*/  IMAD.SHL.U32 R6, R3, 0x8, RZ ;  /* 0x0000000803067824 */ /* 0x000fe200078e00ff */
[----:B------:R-:W-:Y:S04]  /*07c0*/  F2I.U32.TRUNC.NTZ R7, R7 ;  /* 0x0000000700077305 */ /* 0x000fe8000020f000 */
[----:B------:R-:W-:-:S04]  /*07d0*/  IABS R9, R6 ;  /* 0x0000000600097213 */ /* 0x000fc80000000000 */
[----:B------:R-:W1:Y:S08]  /*07e0*/  I2F.RP R0, R9 ;  /* 0x0000000900007306 */ /* 0x000e700000209400 */
[----:B-1----:R-:W1:Y:S02]  /*07f0*/  MUFU.RCP R0, R0 ;  /* 0x0000000000007308 */ /* 0x002e640000001000 */
[----:B-1----:R-:W-:Y:S01]  /*0800*/  VIADD R2, R0, 0xffffffe ;  /* 0x0ffffffe00027836 */ /* 0x002fe20000000000 */
[----:B------:R-:W-:-:S05]  /*0810*/  IABS R0, R7 ;  /* 0x0000000700007213 */ /* 0x000fca0000000000 */
[----:B------:R1:W2:Y:S02]  /*0820*/  F2I.FTZ.U32.TRUNC.NTZ R3, R2 ;  /* 0x0000000200037305 */ /* 0x0002a4000021f000 */
[----:B-1----:R-:W-:Y:S02]  /*0830*/  IMAD.MOV.U32 R2, RZ, RZ, RZ ;  /* 0x000000ffff027224 */ /* 0x002fe400078e00ff */
[----:B--2---:R-:W-:-:S04]  /*0840*/  IMAD.MOV R8, RZ, RZ, -R3 ;  /* 0x000000ffff087224 */ /* 0x004fc800078e0a03 */
[----:B------:R-:W-:Y:S01]  /*0850*/  IMAD R11, R8, R9, RZ ;  /* 0x00000009080b7224 */ /* 0x000fe200078e02ff */
[----:B------:R-:W-:-:S03]  /*0860*/  IABS R8, R6 ;  /* 0x0000000600087213 */ /* 0x000fc60000000000 */
[----:B------:R-:W-:-:S04]  /*0870*/  IMAD.HI.U32 R3, R3, R11, R2 ;  /* 0x0000000b03037227 */ /* 0x000fc800078e0002 */
[----:B------:R-:W-:Y:S01]  /*0880*/  IMAD.MOV R2, RZ, RZ, -R8 ;  /* 0x000000ffff027224 */ /* 0x000fe200078e0a08 */
[----:B------:R-:W-:Y:S01]  /*0890*/  MOV R8, 0x400 ;  /* 0x0000040000087802 */ /* 0x000fe20000000f00 */
[----:B------:R-:W-:-:S03]  /*08a0*/  IMAD.HI.U32 R3, R3, R0, RZ ;  /* 0x0000000003037227 */ /* 0x000fc600078e00ff */
[----:B------:R-:W-:Y:S01]  /*08b0*/  R2UR UR4, R8 ;  /* 0x00000000080472ca */ /* 0x000fe200000e0000 */
[----:B------:R-:W-:Y:S01]  /*08c0*/  IMAD R0, R3, R2, R0 ;  /* 0x0000000203007224 */ /* 0x000fe200078e0200 */
[----:B------:R-:W-:Y:S01]  /*08d0*/  IABS R8, R4 ;  /* 0x0000000400087213 */ /* 0x000fe20000000000 */
[----:B------:R-:W-:Y:S03]  /*08e0*/  BAR.SYNC.DEFER_BLOCKING 0x0 ;  /* 0x0000000000007b1d */ /* 0x000fe60000010000 */
[----:B------:R-:W-:-:S07]  /*08f0*/  ISETP.GT.U32.AND P1, PT, R9, R0, PT ;  /* 0x000000000900720c */ /* 0x000fce0003f24070 */
[----:B0-----:R-:W-:-:S06]  /*0900*/  ULEA UR4, UR5, UR4, 0x18 ;  /* 0x0000000405047291 */ /* 0x001fcc000f8ec0ff */
[----:B------:R-:W-:Y:S02]  /*0910*/  @!P1 IMAD.IADD R0, R0, 0x1, -R9 ;  /* 0x0000000100009824 */ /* 0x000fe400078e0a09 */
[----:B------:R-:W-:Y:S01]  /*0920*/  @!P1 VIADD R3, R3, 0x1 ;  /* 0x0000000103039836 */ /* 0x000fe20000000000 */
[----:B------:R-:W-:Y:S02]  /*0930*/  ISETP.NE.AND P1, PT, R6, RZ, PT ;  /* 0x000000ff0600720c */ /* 0x000fe40003f25270 */
[----:B------:R-:W-:Y:S02]  /*0940*/  ISETP.GE.U32.AND P0, PT, R0, R9, PT ;  /* 0x000000090000720c */ /* 0x000fe40003f06070 */
[----:B------:R-:W-:-:S04]  /*0950*/  LOP3.LUT R0, R7, R6, RZ, 0x3c, !PT ;  /* 0x0000000607007212 */ /* 0x000fc800078e3cff */
[----:B------:R-:W-:Y:S01]  /*0960*/  ISETP.GE.AND P2, PT, R0, RZ, PT ;  /* 0x000000ff0000720c */ /* 0x000fe20003f46270 */
[----:B------:R-:W-:-:S06]  /*0970*/  VIADD R0, R4, 0xff ;  /* 0x000000ff04007836 */ /* 0x000fcc0000000000 */
[----:B------:R-:W-:-:S04]  /*0980*/  @P0 VIADD R3, R3, 0x1 ;  /* 0x0000000103030836 */ /* 0x000fc80000000000 */
[----:B------:R-:W-:Y:S01]  /*0990*/  IMAD.MOV.U32 R2, RZ, RZ, R3 ;  /* 0x000000ffff027224 */ /* 0x000fe200078e0003 */
[----:B------:R-:W-:-:S03]  /*09a0*/  SHF.R.S32.HI R3, RZ, 0x1f, R0 ;  /* 0x0000001fff037819 */ /* 0x000fc60000011400 */
[----:B------:R-:W-:Y:S01]  /*09b0*/  @!P2 IMAD.MOV R2, RZ, RZ, -R2 ;  /* 0x000000ffff02a224 */ /* 0x000fe200078e0a02 */
[----:B------:R-:W-:Y:S02]  /*09c0*/  @!P1 LOP3.LUT R2, RZ, R6, RZ, 0x33, !PT ;  /* 0x00000006ff029212 */ /* 0x000fe400078e33ff */
[----:B------:R-:W-:-:S03]  /*09d0*/  LEA.HI R3, R3, R0, RZ, 0x8 ;  /* 0x0000000003037211 */ /* 0x000fc600078f40ff */
[----:B------:R-:W-:Y:S02]  /*09e0*/  IMAD.SHL.U32 R12, R2, 0x8, RZ ;  /* 0x00000008020c7824 */ /* 0x000fe400078e00ff */
[----:B------:R-:W-:-:S03]  /*09f0*/  IMAD.MOV R2, RZ, RZ, -R2 ;  /* 0x000000ffff027224 */ /* 0x000fc600078e0a02 */
[----:B------:R-:W-:Y:S01]  /*0a00*/  LEA.HI.SX32 R3, R3, -R12, 0x18 ;  /* 0x8000000c03037211 */ /* 0x000fe200078fc2ff */
[----:B------:R-:W-:Y:S02]  /*0a10*/  IMAD R10, R6, R2, R7 ;  /* 0x00000002060a7224 */ /* 0x000fe400078e0207 */
[----:B------:R-:W-:Y:S01]  /*0a20*/  IMAD.MOV.U32 R2, RZ, RZ, RZ ;  /* 0x000000ffff027224 */ /* 0x000fe200078e00ff */
[----:B------:R-:W-:Y:S01]  /*0a30*/  VIMNMX R13, PT, PT, R3, 0x8, PT ;  /* 0x00000008030d7848 */ /* 0x000fe20003fe0100 */
[----:B------:R-:W0:Y:S03]  /*0a40*/  I2F.RP R7, R73 ;  /* 0x0000004900077306 */ /* 0x000e260000209400 */
[-C--:B------:R-:W-:Y:S02]  /*0a50*/  IABS R9, R13.reuse ;  /* 0x0000000d00097213 */ /* 0x080fe40000000000 */
[----:B------:R-:W-:-:S03]  /*0a60*/  IABS R6, R13 ;  /* 0x0000000d00067213 */ /* 0x000fc60000000000 */
[----:B------:R-:W1:Y:S08]  /*0a70*/  I2F.RP R0, R9 ;  /* 0x0000000900007306 */ /* 0x000e700000209400 */
[----:B0-----:R-:W0:Y:S08]  /*0a80*/  MUFU.RCP R7, R7 ;  /* 0x0000000700077308 */ /* 0x001e300000001000 */
[----:B-1----:R-:W1:Y:S01]  /*0a90*/  MUFU.RCP R0, R0 ;  /* 0x0000000000007308 */ /* 0x002e620000001000 */
[----:B0-----:R-:W-:-:S07]  /*0aa0*/  VIADD R74, R7, 0xffffffe ;  /* 0x0ffffffe074a7836 */ /* 0x001fce0000000000 */
[----:B------:R0:W-:Y:S01]  /*0ab0*/  F2I.FTZ.U32.TRUNC.NTZ R75, R74 ;  /* 0x0000004a004b7305 */ /* 0x0001e2000021f000 */
[----:B-1----:R-:W-:Y:S01]  /*0ac0*/  VIADD R3, R0, 0xffffffe ;  /* 0x0ffffffe00037836 */ /* 0x002fe20000000000 */
[----:B------:R-:W-:Y:S01]  /*0ad0*/  IABS R0, R10 ;  /* 0x0000000a00007213 */ /* 0x000fe20000000000 */
[----:B0-----:R-:W-:-:S05]  /*0ae0*/  IMAD.MOV.U32 R74, RZ, RZ, RZ ;  /* 0x000000ffff4a7224 */ /* 0x001fca00078e00ff */
[----:B------:R-:W0:Y:S02]  /*0af0*/  F2I.FTZ.U32.TRUNC.NTZ R3, R3 ;  /* 0x0000000300037305 */ /* 0x000e24000021f000 */
[----:B0-----:R-:W-:-:S04]  /*0b00*/  IMAD.MOV R14, RZ, RZ, -R3 ;  /* 0x000000ffff0e7224 */ /* 0x001fc800078e0a03 */
[----:B------:R-:W-:Y:S02]  /*0b10*/  IMAD R11, R14, R9, RZ ;  /* 0x000000090e0b7224 */ /* 0x000fe400078e02ff */
[----:B------:R-:W-:Y:S02]  /*0b20*/  IMAD.MOV R14, RZ, RZ, -R75 ;  /* 0x000000ffff0e7224 */ /* 0x000fe400078e0a4b */
[----:B------:R-:W-:Y:S02]  /*0b30*/  IMAD.HI.U32 R3, R3, R11, R2 ;  /* 0x0000000b03037227 */ /* 0x000fe400078e0002 */
[----:B------:R-:W0:Y:S02]  /*0b40*/  LDS R11, [UR4] ;  /* 0x00000004ff0b7984 */ /* 0x000e240008000800 */
[----:B------:R-:W-:Y:S02]  /*0b50*/  IMAD.MOV.U32 R2, RZ, RZ, R8 ;  /* 0x000000ffff027224 */ /* 0x000fe400078e0008 */
[----:B------:R-:W-:-:S02]  /*0b60*/  IMAD.MOV R8, RZ, RZ, -R6 ;  /* 0x000000ffff087224 */ /* 0x000fc400078e0a06 */
[----:B------:R-:W-:Y:S01]  /*0b70*/  IMAD.HI.U32 R3, R3, R0, RZ ;  /* 0x0000000003037227 */ /* 0x000fe200078e00ff */
[----:B------:R-:W1:Y:S03]  /*0b80*/  I2F.RP R6, R2 ;  /* 0x0000000200067306 */ /* 0x000e660000209400 */
[----:B------:R-:W-:Y:S01]  /*0b90*/  IMAD R0, R3, R8, R0 ;  /* 0x0000000803007224 */ /* 0x000fe200078e0200 */
[----:B------:R-:W-:Y:S04]  /*0ba0*/  BAR.SYNC.DEFER_BLOCKING 0x0 ;  /* 0x0000000000007b1d */ /* 0x000fe80000010000 */
[----:B------:R-:W-:Y:S02]  /*0bb0*/  ISETP.GT.U32.AND P1, PT, R9, R0, PT ;  /* 0x000000000900720c */ /* 0x000fe40003f24070 */
[----:B-1----:R-:W1:Y:S11]  /*0bc0*/  MUFU.RCP R6, R6 ;  /* 0x0000000600067308 */ /* 0x002e760000001000 */
[----:B------:R-:W-:-:S02]  /*0bd0*/  @!P1 IMAD.IADD R0, R0, 0x1, -R9 ;  /* 0x0000000100009824 */ /* 0x000fc400078e0a09 */
[----:B------:R-:W-:Y:S01]  /*0be0*/  @!P1 VIADD R3, R3, 0x1 ;  /* 0x0000000103039836 */ /* 0x000fe20000000000 */
[----:B------:R-:W-:Y:S02]  /*0bf0*/  ISETP.NE.AND P1, PT, R13, RZ, PT ;  /* 0x000000ff0d00720c */ /* 0x000fe40003f25270 */
[----:B------:R-:W-:Y:S01]  /*0c00*/  ISETP.GE.U32.AND P0, PT, R0, R9, PT ;  /* 0x000000090000720c */ /* 0x000fe20003f06070 */
[----:B------:R-:W-:Y:S01]  /*0c10*/  IMAD R9, R14, R73, RZ ;  /* 0x000000490e097224 */ /* 0x000fe200078e02ff */
[----:B------:R-:W-:-:S03]  /*0c20*/  LOP3.LUT R0, R10, R13, RZ, 0x3c, !PT ;  /* 0x0000000d0a007212 */ /* 0x000fc600078e3cff */
[----:B------:R-:W-:Y:S01]  /*0c30*/  IMAD.HI.U32 R74, R75, R9, R74 ;  /* 0x000000094b4a7227 */ /* 0x000fe200078e004a */
[----:B------:R-:W-:Y:S02]  /*0c40*/  ISETP.GE.AND P2, PT, R0, RZ, PT ;  /* 0x000000ff0000720c */ /* 0x000fe40003f46270 */
[----:B0-----:R-:W-:Y:S01]  /*0c50*/  R2UR UR5, R11 ;  /* 0x000000000b0572ca */ /* 0x001fe200000e0000 */
[----:B-1----:R-:W-:Y:S02]  /*0c60*/  VIADD R6, R6, 0xffffffe ;  /* 0x0ffffffe06067836 */ /* 0x002fe40000000000 */
[----:B------:R-:W-:Y:S02]  /*0c70*/  IMAD.SHL.U32 R0, R15, 0x200000, RZ ;  /* 0x002000000f007824 */ /* 0x000fe400078e00ff */
[----:B------:R-:W-:Y:S01]  /*0c80*/  @P0 VIADD R3, R3, 0x1 ;  /* 0x0000000103030836 */ /* 0x000fe20000000000 */
[----:B------:R0:W1:Y:S02]  /*0c90*/  F2I.FTZ.U32.TRUNC.NTZ R7, R6 ;  /* 0x0000000600077305 */ /* 0x000064000021f000 */
[----:B------:R-:W-:Y:S01]  /*0ca0*/  LOP3.LUT R0, R0, 0x600000, RZ, 0xc0, !PT ;  /* 0x0060000000007812 */ /* 0x000fe200078ec0ff */
[----:B------:R-:W-:-:S03]  /*0cb0*/  IMAD.MOV.U32 R8, RZ, RZ, R3 ;  /* 0x000000ffff087224 */ /* 0x000fc600078e0003 */
[----:B------:R-:W-:Y:S01]  /*0cc0*/  R2UR UR6, R0 ;  /* 0x00000000000672ca */ /* 0x000fe200000e0000 */
[----:B------:R-:W-:Y:S01]  /*0cd0*/  @!P2 IMAD.MOV R8, RZ, RZ, -R8 ;  /* 0x000000ffff08a224 */ /* 0x000fe200078e0a08 */
[----:B------:R-:W-:Y:S01]  /*0ce0*/  @!P1 LOP3.LUT R8, RZ, R13, RZ, 0x33, !PT ;  /* 0x0000000dff089212 */ /* 0x000fe200078e33ff */
[----:B0-----:R-:W-:-:S04]  /*0cf0*/  IMAD.MOV.U32 R6, RZ, RZ, RZ ;  /* 0x000000ffff067224 */ /* 0x001fc800078e00ff */
[----:B------:R-:W-:Y:S02]  /*0d00*/  IMAD.SHL.U32 R3, R8, 0x100, RZ ;  /* 0x0000010008037824 */ /* 0x000fe400078e00ff */
[----:B------:R-:W-:Y:S02]  /*0d10*/  IMAD.MOV R0, RZ, RZ, -R8 ;  /* 0x000000ffff007224 */ /* 0x000fe400078e0a08 */
[--C-:B-1----:R-:W-:Y:S01]  /*0d20*/  IMAD.MOV R71, RZ, RZ, -R7.reuse ;  /* 0x000000ffff477224 */ /* 0x102fe200078e0a07 */
[----:B------:R-:W-:Y:S01]  /*0d30*/  LOP3.LUT R121, R3, 0x1, R120, 0xfe, !PT ;  /* 0x0000000103797812 */ /* 0x000fe200078efe78 */
[----:B------:R-:W-:Y:S01]  /*0d40*/  IMAD R0, R13, R0, R10 ;  /* 0x000000000d007224 */ /* 0x000fe200078e020a */
[----:B------:R-:W-:Y:S01]  /*0d50*/  LOP3.LUT R124, R3, 0x2, R120, 0xfe, !PT ;  /* 0x00000002037c7812 */ /* 0x000fe200078efe78 */
[----:B------:R-:W-:Y:S01]  /*0d60*/  IMAD R71, R71, R2, RZ ;  /* 0x0000000247477224 */ /* 0x000fe200078e02ff */
[----:B------:R-:W-:Y:S01]  /*0d70*/  IABS R58, R121 ;  /* 0x00000079003a7213 */ /* 0x000fe20000000000 */
[----:B------:R-:W-:Y:S01]  /*0d80*/  IMAD.IADD R0, R12, 0x1, R0 ;  /* 0x000000010c007824 */ /* 0x000fe200078e0200 */
[----:B------:R-:W-:Y:S01]  /*0d90*/  IABS R57, R124 ;  /* 0x0000007c00397213 */ /* 0x000fe20000000000 */
[----:B------:R-:W-:Y:S01]  /*0da0*/  IMAD.HI.U32 R71, R7, R71, R6 ;  /* 0x0000004707477227 */ /* 0x000fe200078e0006 */
[----:B------:R-:W-:-:S02]  /*0db0*/  LOP3.LUT R17, R3, 0x4, R120, 0xfe, !PT ;  /* 0x0000000403117812 */ /* 0x000fc400078efe78 */
[C---:B------:R-:W-:Y:S01]  /*0dc0*/  LOP3.LUT R119, R3.reuse, R120, RZ, 0xfc, !PT ;  /* 0x0000007803777212 */ /* 0x040fe200078efcff */
[C---:B------:R-:W-:Y:S01]  /*0dd0*/  IMAD.HI.U32 R9, R74.reuse, R58, RZ ;  /* 0x0000003a4a097227 */ /* 0x040fe200078e00ff */
[C-C-:B------:R-:W-:Y:S01]  /*0de0*/  LOP3.LUT R16, R3.reuse, 0x5, R120.reuse, 0xfe, !PT ;  /* 0x0000000503107812 */ /* 0x140fe200078efe78 */
[----:B------:R-:W-:Y:S01]  /*0df0*/  STL [R1+0x4], R17 ;  /* 0x0000041101007387 */ /* 0x000fe20000100800 */
[C-C-:B------:R-:W-:Y:S01]  /*0e00*/  LOP3.LUT R15, R3.reuse, 0x6, R120.reuse, 0xfe, !PT ;  /* 0x00000006030f7812 */ /* 0x140fe200078efe78 */
[C---:B------:R-:W-:Y:S01]  /*0e10*/  IMAD.HI.U32 R10, R74.reuse, R57, RZ ;  /* 0x000000394a0a7227 */ /* 0x040fe200078e00ff */
[----:B------:R-:W-:Y:S01]  /*0e20*/  LOP3.LUT R5, R3, 0x8, R120, 0xfe, !PT ;  /* 0x0000000803057812 */ /* 0x000fe200078efe78 */
[----:B------:R0:W-:Y:S01]  /*0e30*/  STL [R1+0x8], R16 ;  /* 0x0000081001007387 */ /* 0x0001e20000100800 */
[----:B------:R-:W-:Y:S01]  /*0e40*/  IABS R59, R119 ;  /* 0x00000077003b7213 */ /* 0x000fe20000000000 */
[----:B------:R-:W-:Y:S01]  /*0e50*/  IMAD.MOV R9, RZ, RZ, -R9 ;  /* 0x000000ffff097224 */ /* 0x000fe200078e0a09 */
[----:B------:R-:W-:Y:S01]  /*0e60*/  IABS R53, R15 ;  /* 0x0000000f00357213 */ /* 0x000fe20000000000 */
[----:B------:R-:W-:Y:S01]  /*0e70*/  IMAD.MOV R10, RZ, RZ, -R10 ;  /* 0x000000ffff0a7224 */ /* 0x000fe200078e0a0a */
[----:B------:R-:W-:Y:S01]  /*0e80*/  IABS R54, R16 ;  /* 0x0000001000367213 */ /* 0x000fe20000000000 */
[----:B------:R1:W-:Y:S01]  /*0e90*/  STL [R1+0xc], R15 ;  /* 0x00000c0f01007387 */ /* 0x0003e20000100800 */
[----:B------:R-:W-:Y:S01]  /*0ea0*/  IABS R55, R17 ;  /* 0x0000001100377213 */ /* 0x000fe20000000000 */
[----:B------:R-:W-:Y:S01]  /*0eb0*/  IMAD R58, R73, R9, R58 ;  /* 0x00000009493a7224 */ /* 0x000fe200078e023a */
[----:B------:R-:W-:Y:S01]  /*0ec0*/  IABS R52, R5 ;  /* 0x0000000500347213 */ /* 0x000fe20000000000 */
[C---:B------:R-:W-:Y:S01]  /*0ed0*/  IMAD.HI.U32 R8, R74.reuse, R59, RZ ;  /* 0x0000003b4a087227 */ /* 0x040fe200078e00ff */
[C-C-:B0-----:R-:W-:Y:S01]  /*0ee0*/  LOP3.LUT R16, R3.reuse, 0x9, R120.reuse, 0xfe, !PT ;  /* 0x0000000903107812 */ /* 0x141fe200078efe78 */
[----:B------:R0:W-:Y:S01]  /*0ef0*/  STL [R1+0x14], R5 ;  /* 0x0000140501007387 */ /* 0x0001e20000100800 */
[C-C-:B------:R-:W-:Y:S01]  /*0f00*/  LOP3.LUT R11, R3.reuse, 0xc, R120.reuse, 0xfe, !PT ;  /* 0x0000000c030b7812 */ /* 0x140fe200078efe78 */
[C---:B------:R-:W-:Y:S01]  /*0f10*/  IMAD.HI.U32 R9, R74.reuse, R53, RZ ;  /* 0x000000354a097227 */ /* 0x040fe200078e00ff */
[C-C-:B------:R-:W-:Y:S01]  /*0f20*/  LOP3.LUT R13, R3.reuse, 0xb, R120.reuse, 0xfe, !PT ;  /* 0x0000000b030d7812 */ /* 0x140fe200078efe78 */
[----:B------:R-:W-:Y:S01]  /*0f30*/  STL [R1+0x18], R16 ;  /* 0x0000181001007387 */ /* 0x000fe20000100800 */
[--C-:B-1----:R-:W-:Y:S01]  /*0f40*/  LOP3.LUT R15, R3, 0xa, R120.reuse, 0xfe, !PT ;  /* 0x0000000a030f7812 */ /* 0x102fe200078efe78 */
[----:B------:R-:W-:Y:S01]  /*0f50*/  IMAD R57, R73, R10, R57 ;  /* 0x0000000a49397224 */ /* 0x000fe200078e0239 */
[C-C-:B------:R-:W-:Y:S01]  /*0f60*/  LOP3.LUT R125, R3.reuse, 0x3, R120.reuse, 0xfe, !PT ;  /* 0x00000003037d7812 */ /* 0x140fe200078efe78 */
[C---:B------:R-:W-:Y:S01]  /*0f70*/  IMAD.HI.U32 R7, R74.reuse, R55, RZ ;  /* 0x000000374a077227 */ /* 0x040fe200078e00ff */
[----:B------:R-:W-:Y:S01]  /*0f80*/  IABS R48, R11 ;  /* 0x0000000b00307213 */ /* 0x000fe20000000000 */
[----:B------:R-:W-:Y:S01]  /*0f90*/  STL [R1+0x1c], R15 ;  /* 0x00001c0f01007387 */ /* 0x000fe20000100800 */
[C---:B0-----:R-:W-:Y:S01]  /*0fa0*/  LOP3.LUT R5, R3.reuse, 0xd, R120, 0xfe, !PT ;  /* 0x0000000d03057812 */ /* 0x041fe200078efe78 */
[C---:B------:R-:W-:Y:S01]  /*0fb0*/  IMAD.HI.U32 R10, R74.reuse, R52, RZ ;  /* 0x000000344a0a7227 */ /* 0x040fe200078e00ff */
[----:B------:R-:W-:Y:S01]  /*0fc0*/  IABS R50, R15 ;  /* 0x0000000f00327213 */ /* 0x000fe20000000000 */
[----:B------:R0:W-:Y:S01]  /*0fd0*/  STL [R1+0x20], R13 ;  /* 0x0000200d01007387 */ /* 0x0001e20000100800 */
[----:B------:R-:W-:Y:S01]  /*0fe0*/  IABS R56, R125 ;  /* 0x0000007d00387213 */ /* 0x000fe20000000000 */
[----:B------:R-:W-:Y:S01]  /*0ff0*/  IMAD.MOV R8, RZ, RZ, -R8 ;  /* 0x000000ffff087224 */ /* 0x000fe200078e0a08 */
[----:B------:R-:W-:Y:S01]  /*1000*/  IABS R47, R5 ;  /* 0x00000005002f7213 */ /* 0x000fe20000000000 */
[----:B------:R-:W-:Y:S01]  /*1010*/  IMAD.MOV R14, RZ, RZ, -R9 ;  /* 0x000000ffff0e7224 */ /* 0x000fe200078e0a09 */
[----:B------:R1:W-:Y:S01]  /*1020*/  STL [R1+0x24], R11 ;  /* 0x0000240b01007387 */ /* 0x0003e20000100800 */
[----:B------:R-:W-:Y:S01]  /*1030*/  IMAD.MOV R12, RZ, RZ, -R7 ;  /* 0x000000ffff0c7224 */ /* 0x000fe200078e0a07 */
[----:B------:R-:W-:Y:S01]  /*1040*/  IABS R49, R13 ;  /* 0x0000000d00317213 */ /* 0x000fe20000000000 */
[----:B------:R-:W-:Y:S01]  /*1050*/  IMAD.MOV R10, RZ, RZ, -R10 ;  /* 0x000000ffff0a7224 */ /* 0x000fe200078e0a0a */
[----:B------:R2:W-:Y:S01]  /*1060*/  STL [R1+0x28], R5 ;  /* 0x0000280501007387 */ /* 0x0005e20000100800 */
[----:B------:R-:W-:Y:S01]  /*1070*/  IMAD.HI.U32 R9, R74, R48, RZ ;  /* 0x000000304a097227 */ /* 0x000fe200078e00ff */
[----:B0-----:R-:W-:-:S02]  /*1080*/  LOP3.LUT R13, R3, 0x10, R120, 0xfe, !PT ;  /* 0x00000010030d7812 */ /* 0x001fc400078efe78 */
[----:B------:R-:W-:Y:S01]  /*1090*/  IABS R51, R16 ;  /* 0x0000001000337213 */ /* 0x000fe20000000000 */
[----:B------:R-:W-:Y:S01]  /*10a0*/  IMAD R59, R73, R8, R59 ;  /* 0x00000008493b7224 */ /* 0x000fe200078e023b */
[--C-:B-1----:R-:W-:Y:S01]  /*10b0*/  LOP3.LUT R11, R3, 0x12, R120.reuse, 0xfe, !PT ;  /* 0x00000012030b7812 */ /* 0x102fe200078efe78 */
[----:B------:R-:W-:Y:S01]  /*10c0*/  IMAD R53, R73, R14, R53 ;  /* 0x0000000e49357224 */ /* 0x000fe200078e0235 */
[C-C-:B------:R-:W-:Y:S01]  /*10d0*/  LOP3.LUT R14, R3.reuse, 0xe, R120.reuse, 0xfe, !PT ;  /* 0x0000000e030e7812 */ /* 0x140fe200078efe78 */
[C---:B------:R-:W-:Y:S01]  /*10e0*/  IMAD.HI.U32 R7, R74.reuse, R50, RZ ;  /* 0x000000324a077227 */ /* 0x040fe200078e00ff */
[----:B------:R-:W-:Y:S02]  /*10f0*/  IABS R43, R11 ;  /* 0x0000000b002b7213 */ /* 0x000fe40000000000 */
[C-C-:B--2---:R-:W-:Y:S01]  /*1100*/  LOP3.LUT R5, R3.reuse, 0x13, R120.reuse, 0xfe, !PT ;  /* 0x0000001303057812 */ /* 0x144fe200078efe78 */
[C---:B------:R-:W-:Y:S01]  /*1110*/  IMAD.HI.U32 R8, R74.reuse, R54, RZ ;  /* 0x000000364a087227 */ /* 0x040fe200078e00ff */
[----:B------:R-:W-:Y:S01]  /*1120*/  IABS R45, R13 ;  /* 0x0000000d002d7213 */ /* 0x000fe20000000000 */
[----:B------:R-:W-:Y:S01]  /*1130*/  STL [R1+0x2c], R14 ;  /* 0x00002c0e01007387 */ /* 0x000fe20000100800 */
[----:B------:R-:W-:Y:S01]  /*1140*/  IABS R42, R5 ;  /* 0x00000005002a7213 */ /* 0x000fe20000000000 */
[C---:B------:R-:W-:Y:S01]  /*1150*/  IMAD.HI.U32 R6, R74.reuse, R56, RZ ;  /* 0x000000384a067227 */ /* 0x040fe200078e00ff */
[--C-:B------:R-:W-:Y:S01]  /*1160*/  LOP3.LUT R16, R3, 0x14, R120.reuse, 0xfe, !PT ;  /* 0x0000001403107812 */ /* 0x100fe200078efe78 */
[----:B------:R0:W-:Y:S01]  /*1170*/  STL [R1+0x30], R13 ;  /* 0x0000300d01007387 */ /* 0x0001e20000100800 */
[----:B------:R-:W-:Y:S01]  /*1180*/  IABS R46, R14 ;  /* 0x0000000e002e7213 */ /* 0x000fe20000000000 */
[----:B------:R-:W-:Y:S01]  /*1190*/  IMAD R55, R73, R12, R55 ;  /* 0x0000000c49377224 */ /* 0x000fe200078e0237 */
[----:B------:R-:W-:Y:S01]  /*11a0*/  LOP3.LUT R12, R3, 0x11, R120, 0xfe, !PT ;  /* 0x00000011030c7812 */ /* 0x000fe200078efe78 */
[----:B------:R-:W-:Y:S01]  /*11b0*/  IMAD R52, R73, R10, R52 ;  /* 0x0000000a49347224 */ /* 0x000fe200078e0234 */
[C-C-:B------:R-:W-:Y:S01]  /*11c0*/  LOP3.LUT R15, R3.reuse, 0x15, R120.reuse, 0xfe, !PT ;  /* 0x00000015030f7812 */ /* 0x140fe200078efe78 */
[----:B------:R-:W-:Y:S01]  /*11d0*/  IMAD.MOV R9, RZ, RZ, -R9 ;  /* 0x000000ffff097224 */ /* 0x000fe200078e0a09 */
[----:B------:R-:W-:Y:S01]  /*11e0*/  IABS R44, R12 ;  /* 0x0000000c002c7213 */ /* 0x000fe20000000000 */
[----:B------:R-:W-:Y:S01]  /*11f0*/  IMAD.HI.U32 R10, R74, R47, RZ ;  /* 0x0000002f4a0a7227 */ /* 0x000fe200078e00ff */
[----:B------:R-:W-:Y:S01]  /*1200*/  STL [R1+0x34], R12 ;  /* 0x0000340c01007387 */ /* 0x000fe20000100800 */
[----:B0-----:R-:W-:-:S02]  /*1210*/  LOP3.LUT R13, R3, 0x16, R120, 0xfe, !PT ;  /* 0x00000016030d7812 */ /* 0x001fc400078efe78 */
[----:B------:R-:W-:Y:S01]  /*1220*/  IMAD.MOV R7, RZ, RZ, -R7 ;  /* 0x000000ffff077224 */ /* 0x000fe200078e0a07 */
[----:B------:R0:W-:Y:S01]  /*1230*/  STL [R1+0x38], R11 ;  /* 0x0000380b01007387 */ /* 0x0001e20000100800 */
[----:B------:R-:W-:Y:S01]  /*1240*/  IMAD.MOV R8, RZ, RZ, -R8 ;  /* 0x000000ffff087224 */ /* 0x000fe200078e0a08 */
[----:B------:R-:W-:Y:S01]  /*1250*/  IABS R40, R15 ;  /* 0x0000000f00287213 */ /* 0x000fe20000000000 */
[----:B------:R-:W-:Y:S01]  /*1260*/  IMAD.MOV R6, RZ, RZ, -R6 ;  /* 0x000000ffff067224 */ /* 0x000fe200078e0a06 */
[----:B------:R1:W-:Y:S01]  /*1270*/  STL [R1+0x3c], R5 ;  /* 0x00003c0501007387 */ /* 0x0003e20000100800 */
[----:B------:R-:W-:Y:S01]  /*1280*/  IMAD R48, R73, R9, R48 ;  /* 0x0000000949307224 */ /* 0x000fe200078e0230 */
[----:B------:R-:W-:Y:S01]  /*1290*/  IABS R39, R13 ;  /* 0x0000000d00277213 */ /* 0x000fe20000000000 */
[----:B------:R-:W-:Y:S01]  /*12a0*/  IMAD.MOV R10, RZ, RZ, -R10 ;  /* 0x000000ffff0a7224 */ /* 0x000fe200078e0a0a */
[----:B------:R-:W-:Y:S01]  /*12b0*/  STL [R1+0x40], R16 ;  /* 0x0000401001007387 */ /* 0x000fe20000100800 */
[----:B------:R-:W-:Y:S01]  /*12c0*/  IMAD.HI.U32 R9, R74, R43, RZ ;  /* 0x0000002b4a097227 */ /* 0x000fe200078e00ff */
[----:B0-----:R-:W-:-:S02]  /*12d0*/  LOP3.LUT R11, R3, 0x18, R120, 0xfe, !PT ;  /* 0x00000018030b7812 */ /* 0x001fc400078efe78 */
[----:B------:R-:W-:Y:S01]  /*12e0*/  STL [R1+0x44], R15 ;  /* 0x0000440f01007387 */ /* 0x000fe20000100800 */
[----:B------:R-:W-:Y:S01]  /*12f0*/  IMAD R50, R73, R7, R50 ;  /* 0x0000000749327224 */ /* 0x000fe200078e0232 */
[----:B-1----:R-:W-:Y:S01]  /*1300*/  LOP3.LUT R5, R3, 0x19, R120, 0xfe, !PT ;  /* 0x0000001903057812 */ /* 0x002fe200078efe78 */
[C---:B------:R-:W-:Y:S01]  /*1310*/  IMAD R54, R73.reuse, R8, R54 ;  /* 0x0000000849367224 */ /* 0x040fe200078e0236 */
[----:B------:R-:W-:Y:S01]  /*1320*/  IABS R38, R11 ;  /* 0x0000000b00267213 */ /* 0x000fe20000000000 */
[C---:B------:R-:W-:Y:S01]  /*1330*/  IMAD.HI.U32 R7, R74.reuse, R45, RZ ;  /* 0x0000002d4a077227 */ /* 0x040fe200078e00ff */
[----:B------:R0:W-:Y:S01]  /*1340*/  STL [R1+0x48], R13 ;  /* 0x0000480d01007387 */ /* 0x0001e20000100800 */
[----:B------:R-:W-:Y:S02]  /*1350*/  IABS R37, R5 ;  /* 0x0000000500257213 */ /* 0x000fe40000000000 */
[----:B------:R-:W-:Y:S01]  /*1360*/  IMAD R56, R73, R6, R56 ;  /* 0x0000000649387224 */ /* 0x000fe200078e0238 */
[----:B------:R1:W-:Y:S01]  /*1370*/  STL [R1+0x4c], R11 ;  /* 0x00004c0b01007387 */ /* 0x0003e20000100800 */
[----:B------:R-:W-:Y:S01]  /*1380*/  IMAD.HI.U32 R8, R74, R49, RZ ;  /* 0x000000314a087227 */ /* 0x000fe200078e00ff */
[----:B------:R-:W-:-:S02]  /*1390*/  IABS R41, R16 ;  /* 0x0000001000297213 */ /* 0x000fc40000000000 */
[----:B------:R2:W-:Y:S01]  /*13a0*/  STL [R1+0x50], R5 ;  /* 0x0000500501007387 */ /* 0x0005e20000100800 */
[C---:B------:R-:W-:Y:S01]  /*13b0*/  IMAD.HI.U32 R6, R74.reuse, R51, RZ ;  /* 0x000000334a067227 */ /* 0x040fe200078e00ff */
[C-C-:B0-----:R-:W-:Y:S02]  /*13c0*/  LOP3.LUT R13, R3.reuse, 0x1b, R120.reuse, 0xfe, !PT ;  /* 0x0000001b030d7812 */ /* 0x141fe400078efe78 */
[--C-:B------:R-:W-:Y:S01]  /*13d0*/  LOP3.LUT R16, R3, 0x20, R120.reuse, 0xfe, !PT ;  /* 0x0000002003107812 */ /* 0x100fe200078efe78 */
[----:B------:R-:W-:Y:S01]  /*13e0*/  IMAD R47, R73, R10, R47 ;  /* 0x0000000a492f7224 */ /* 0x000fe200078e022f */
[C-C-:B-1----:R-:W-:Y:S01]  /*13f0*/  LOP3.LUT R11, R3.reuse, 0x1d, R120.reuse, 0xfe, !PT ;  /* 0x0000001d030b7812 */ /* 0x142fe200078efe78 */
[----:B------:R-:W-:Y:S01]  /*1400*/  IMAD.MOV R14, RZ, RZ, -R9 ;  /* 0x000000ffff0e7224 */ /* 0x000fe200078e0a09 */
[----:B------:R-:W-:Y:S01]  /*1410*/  IABS R35, R13 ;  /* 0x0000000d00237213 */ /* 0x000fe20000000000 */
[----:B------:R-:W-:Y:S01]  /*1420*/  IMAD.HI.U32 R10, R74, R42, RZ ;  /* 0x0000002a4a0a7227 */ /* 0x000fe200078e00ff */
[----:B--2---:R-:W-:-:S02]  /*1430*/  LOP3.LUT R5, R3, 0x1e, R120, 0xfe, !PT ;  /* 0x0000001e03057812 */ /* 0x004fc400078efe78 */
[----:B------:R-:W-:Y:S01]  /*1440*/  IABS R33, R11 ;  /* 0x0000000b00217213 */ /* 0x000fe20000000000 */
[----:B------:R-:W-:Y:S01]  /*1450*/  IMAD.MOV R12, RZ, RZ, -R7 ;  /* 0x000000ffff0c7224 */ /* 0x000fe200078e0a07 */
[----:B------:R-:W-:Y:S01]  /*1460*/  IABS R32, R5 ;  /* 0x0000000500207213 */ /* 0x000fe20000000000 */
[----:B------:R-:W-:Y:S01]  /*1470*/  IMAD.MOV R8, RZ, RZ, -R8 ;  /* 0x000000ffff087224 */ /* 0x000fe200078e0a08 */
[----:B------:R-:W-:Y:S01]  /*1480*/  LOP3.LUT R15, R3, 0x21, R120, 0xfe, !PT ;  /* 0x00000021030f7812 */ /* 0x000fe200078efe78 */
[----:B------:R-:W-:Y:S01]  /*1490*/  IMAD.MOV R6, RZ, RZ, -R6 ;  /* 0x000000ffff067224 */ /* 0x000fe200078e0a06 */
[----:B------:R-:W-:Y:S01]  /*14a0*/  IABS R31, R16 ;  /* 0x00000010001f7213 */ /* 0x000fe20000000000 */
[----:B------:R-:W-:Y:S01]  /*14b0*/  IMAD R43, R73, R14, R43 ;  /* 0x0000000e492b7224 */ /* 0x000fe200078e022b */
[----:B------:R-:W-:Y:S01]  /*14c0*/  LOP3.LUT R14, R3, 0x1a, R120, 0xfe, !PT ;  /* 0x0000001a030e7812 */ /* 0x000fe200078efe78 */
[----:B------:R-:W-:Y:S01]  /*14d0*/  IMAD.MOV R10, RZ, RZ, -R10 ;  /* 0x000000ffff0a7224 */ /* 0x000fe200078e0a0a */
[----:B------:R-:W-:Y:S01]  /*14e0*/  IABS R30, R15 ;  /* 0x0000000f001e7213 */ /* 0x000fe20000000000 */
[----:B------:R-:W-:Y:S01]  /*14f0*/  IMAD R45, R73, R12, R45 ;  /* 0x0000000c492d7224 */ /* 0x000fe200078e022d */
[----:B------:R-:W-:Y:S01]  /*1500*/  LOP3.LUT R12, R3, 0x1c, R120, 0xfe, !PT ;  /* 0x0000001c030c7812 */ /* 0x000fe200078efe78 */
[C---:B------:R-:W-:Y:S01]  /*1510*/  IMAD R49, R73.reuse, R8, R49 ;  /* 0x0000000849317224 */ /* 0x040fe200078e0231 */
[----:B------:R-:W-:Y:S01]  /*1520*/  STL [R1+0x54], R14 ;  /* 0x0000540e01007387 */ /* 0x000fe20000100800 */
[----:B------:R-:W-:Y:S01]  /*1530*/  IMAD R51, R73, R6, R51 ;  /* 0x0000000649337224 */ /* 0x000fe200078e0233 */
[----:B------:R-:W-:Y:S01]  /*1540*/  IABS R36, R14 ;  /* 0x0000000e00247213 */ /* 0x000fe20000000000 */
[----:B------:R-:W-:Y:S01]  /*1550*/  IMAD.HI.U32 R8, R74, R44, RZ ;  /* 0x0000002c4a087227 */ /* 0x000fe200078e00ff */
[----:B------:R0:W-:Y:S01]  /*1560*/  STL [R1+0x58], R13 ;  /* 0x0000580d01007387 */ /* 0x0001e20000100800 */
[----:B------:R-:W-:-:S02]  /*1570*/  IABS R34, R12 ;  /* 0x0000000c00227213 */ /* 0x000fc40000000000 */
[C---:B------:R-:W-:Y:S01]  /*1580*/  IMAD.HI.U32 R9, R74.reuse, R38, RZ ;  /* 0x000000264a097227 */ /* 0x040fe200078e00ff */
[----:B------:R-:W-:Y:S01]  /*1590*/  STL [R1+0x5c], R12 ;  /* 0x00005c0c01007387 */ /* 0x000fe20000100800 */
[C-C-:B------:R-:W-:Y:S02]  /*15a0*/  LOP3.LUT R62, R3.reuse, 0x39, R120.reuse, 0xfe, !PT ;  /* 0x00000039033e7812 */ /* 0x140fe400078efe78 */
[C---:B------:R-:W-:Y:S01]  /*15b0*/  IMAD.HI.U32 R6, R74.reuse, R46, RZ ;  /* 0x0000002e4a067227 */ /* 0x040fe200078e00ff */
[----:B------:R1:W-:Y:S01]  /*15c0*/  STL [R1+0x60], R11 ;  /* 0x0000600b01007387 */ /* 0x0003e20000100800 */
[----:B------:R-:W-:Y:S02]  /*15d0*/  LOP3.LUT R64, R3, 0x36, R120, 0xfe, !PT ;  /* 0x0000003603407812 */ /* 0x000fe400078efe78 */
[----:B------:R-:W-:Y:S01]  /*15e0*/  IMAD R42, R73, R10, R42 ;  /* 0x0000000a492a7224 */ /* 0x000fe200078e022a */
[C-C-:B0-----:R-:W-:Y:S01]  /*15f0*/  LOP3.LUT R13, R3.reuse, 0x22, R120.reuse, 0xfe, !PT ;  /* 0x00000022030d7812 */ /* 0x141fe200078efe78 */
[----:B------:R-:W-:Y:S01]  /*1600*/  IMAD.HI.U32 R7, R74, R40, RZ ;  /* 0x000000284a077227 */ /* 0x000fe200078e00ff */
[----:B------:R0:W-:Y:S01]  /*1610*/  STL [R1+0x64], R5 ;  /* 0x0000640501007387 */ /* 0x0001e20000100800 */
[----:B------:R-:W-:-:S02]  /*1620*/  LOP3.LUT R63, R3, 0x38, R120, 0xfe, !PT ;  /* 0x00000038033f7812 */ /* 0x000fc400078efe78 */
[C---:B------:R-:W-:Y:S01]  /*1630*/  IMAD.HI.U32 R10, R74.reuse, R37, RZ ;  /* 0x000000254a0a7227 */ /* 0x040fe200078e00ff */
[C---:B-1----:R-:W-:Y:S01]  /*1640*/  LOP3.LUT R11, R3.reuse, 0x23, R120, 0xfe, !PT ;  /* 0x00000023030b7812 */ /* 0x042fe200078efe78 */
[----:B------:R1:W-:Y:S01]  /*1650*/  STL [R1+0x68], R16 ;  /* 0x0000681001007387 */ /* 0x0003e20000100800 */
[----:B------:R-:W-:Y:S01]  /*1660*/  IABS R29, R13 ;  /* 0x0000000d001d7213 */ /* 0x000fe20000000000 */
[----:B------:R-:W-:Y:S01]  /*1670*/  IMAD.MOV R8, RZ, RZ, -R8 ;  /* 0x000000ffff087224 */ /* 0x000fe200078e0a08 */
[----:B------:R-:W-:Y:S01]  /*1680*/  IABS R28, R11 ;  /* 0x0000000b001c7213 */ /* 0x000fe20000000000 */
[----:B------:R-:W-:Y:S01]  /*1690*/  IMAD.MOV R9, RZ, RZ, -R9 ;  /* 0x000000ffff097224 */ /* 0x000fe200078e0a09 */
[----:B0-----:R-:W-:Y:S01]  /*16a0*/  LOP3.LUT R5, R3, 0x24, R120, 0xfe, !PT ;  /* 0x0000002403057812 */ /* 0x001fe200078efe78 */
[----:B------:R-:W-:Y:S01]  /*16b0*/  IMAD.MOV R6, RZ, RZ, -R6 ;  /* 0x000000ffff067224 */ /* 0x000fe200078e0a06 */
[----:B------:R0:W-:Y:S01]  /*16c0*/  STL [R1+0x6c], R15 ;  /* 0x00006c0f01007387 */ /* 0x0001e20000100800 */
[----:B------:R-:W-:Y:S01]  /*16d0*/  IMAD.MOV R7, RZ, RZ, -R7 ;  /* 0x000000ffff077224 */ /* 0x000fe200078e0a07 */
[----:B------:R-:W-:Y:S01]  /*16e0*/  IABS R27, R5 ;  /* 0x00000005001b7213 */ /* 0x000fe20000000000 */
[----:B------:R-:W-:Y:S01]  /*16f0*/  IMAD.MOV R10, RZ, RZ, -R10 ;  /* 0x000000ffff0a7224 */ /* 0x000fe200078e0a0a */
[----:B------:R2:W-:Y:S01]  /*1700*/  STL [R1+0x70], R13 ;  /* 0x0000700d01007387 */ /* 0x0005e20000100800 */
[----:B------:R-:W-:Y:S01]  /*1710*/  IMAD R44, R73, R8, R44 ;  /* 0x00000008492c7224 */ /* 0x000fe200078e022c */
[----:B-1----:R-:W-:Y:S01]  /*1720*/  LOP3.LUT R16, R3, 0x2b, R120, 0xfe, !PT ;  /* 0x0000002b03107812 */ /* 0x002fe200078efe78 */
[C---:B------:R-:W-:Y:S01]  /*1730*/  IMAD R38, R73.reuse, R9, R38 ;  /* 0x0000000949267224 */ /* 0x040fe200078e0226 */
[----:B------:R1:W-:Y:S01]  /*1740*/  STL [R1+0x74], R11 ;  /* 0x0000740b01007387 */ /* 0x0003e20000100800 */
[----:B------:R-:W-:Y:S01]  /*1750*/  IMAD R46, R73, R6, R46 ;  /* 0x00000006492e7224 */ /* 0x000fe200078e022e */
[----:B0-----:R-:W-:Y:S01]  /*1760*/  LOP3.LUT R15, R3, 0x2c, R120, 0xfe, !PT ;  /* 0x0000002c030f7812 */ /* 0x001fe200078efe78 */
[----:B------:R-:W-:Y:S01]  /*1770*/  IMAD.HI.U32 R8, R74, R39, RZ ;  /* 0x000000274a087227 */ /* 0x000fe200078e00ff */
[----:B------:R0:W-:Y:S01]  /*1780*/  STL [R1+0x78], R5 ;  /* 0x0000780501007387 */ /* 0x0001e20000100800 */
[----:B------:R-:W-:-:S02]  /*1790*/  IABS R21, R16 ;  /* 0x0000001000157213 */ /* 0x000fc40000000000 */
[C---:B------:R-:W-:Y:S01]  /*17a0*/  IMAD.HI.U32 R9, R74.reuse, R33, RZ ;  /* 0x000000214a097227 */ /* 0x040fe200078e00ff */
[C-C-:B--2---:R-:W-:Y:S02]  /*17b0*/  LOP3.LUT R13, R3.reuse, 0x26, R120.reuse, 0xfe, !PT ;  /* 0x00000026030d7812 */ /* 0x144fe400078efe78 */
[----:B-1----:R-:W-:Y:S01]  /*17c0*/  LOP3.LUT R11, R3, 0x29, R120, 0xfe, !PT ;  /* 0x00000029030b7812 */ /* 0x002fe200078efe78 */
[C---:B------:R-:W-:Y:S01]  /*17d0*/  IMAD.HI.U32 R6, R74.reuse, R41, RZ ;  /* 0x000000294a067227 */ /* 0x040fe200078e00ff */
[----:B------:R-:W-:Y:S02]  /*17e0*/  IABS R25, R13 ;  /* 0x0000000d00197213 */ /* 0x000fe40000000000 */
[----:B------:R-:W-:Y:S01]  /*17f0*/  IABS R23, R11 ;  /* 0x0000000b00177213 */ /* 0x000fe20000000000 */
[----:B------:R-:W-:Y:S01]  /*1800*/  IMAD R40, R73, R7, R40 ;  /* 0x0000000749287224 */ /* 0x000fe200078e0228 */
[----:B0-----:R-:W-:Y:S01]  /*1810*/  LOP3.LUT R5, R3, 0x2a, R120, 0xfe, !PT ;  /* 0x0000002a03057812 */ /* 0x001fe200078efe78 */
[----:B------:R-:W-:Y:S01]  /*1820*/  IMAD R37, R73, R10, R37 ;  /* 0x0000000a49257224 */ /* 0x000fe200078e0225 */
[----:B------:R-:W-:Y:S01]  /*1830*/  IABS R20, R15 ;  /* 0x0000000f00147213 */ /* 0x000fe20000000000 */
[----:B------:R-:W-:Y:S01]  /*1840*/  IMAD.HI.U32 R7, R74, R35, RZ ;  /* 0x000000234a077227 */ /* 0x000fe200078e00ff */
[----:B------:R-:W-:-:S02]  /*1850*/  IABS R22, R5 ;  /* 0x0000000500167213 */ /* 0x000fc40000000000 */
[C-C-:B------:R-:W-:Y:S01]  /*1860*/  LOP3.LUT R61, R3.reuse, 0x3a, R120.reuse, 0xfe, !PT ;  /* 0x0000003a033d7812 */ /* 0x140fe200078efe78 */
[C---:B------:R-:W-:Y:S01]  /*1870*/  IMAD.HI.U32 R10, R74.reuse, R32, RZ ;  /* 0x000000204a0a7227 */ /* 0x040fe200078e00ff */
[C-C-:B------:R-:W-:Y:S02]  /*1880*/  LOP3.LUT R67, R3.reuse, 0x3c, R120.reuse, 0xfe, !PT ;  /* 0x0000003c03437812 */ /* 0x140fe400078efe78 */
[C---:B------:R-:W-:Y:S01]  /*1890*/  LOP3.LUT R66, R3.reuse, 0x3d, R120, 0xfe, !PT ;  /* 0x0000003d03427812 */ /* 0x040fe200078efe78 */
[----:B------:R-:W-:Y:S01]  /*18a0*/  IMAD.MOV R8, RZ, RZ, -R8 ;  /* 0x000000ffff087224 */ /* 0x000fe200078e0a08 */
[C-C-:B------:R-:W-:Y:S01]  /*18b0*/  LOP3.LUT R65, R3.reuse, 0x3e, R120.reuse, 0xfe, !PT ;  /* 0x0000003e03417812 */ /* 0x140fe200078efe78 */
[----:B------:R-:W-:Y:S01]  /*18c0*/  IMAD.MOV R14, RZ, RZ, -R9 ;  /* 0x000000ffff0e7224 */ /* 0x000fe200078e0a09 */
[C---:B------:R-:W-:Y:S01]  /*18d0*/  LOP3.LUT R75, R3.reuse, 0x42, R120, 0xfe, !PT ;  /* 0x00000042034b7812 */ /* 0x040fe200078efe78 */
[----:B------:R-:W-:Y:S01]  /*18e0*/  IMAD.MOV R6, RZ, RZ, -R6 ;  /* 0x000000ffff067224 */ /* 0x000fe200078e0a06 */
[C-C-:B------:R-:W-:Y:S01]  /*18f0*/  LOP3.LUT R72, R3.reuse, 0x43, R120.reuse, 0xfe, !PT ;  /* 0x0000004303487812 */ /* 0x140fe200078efe78 */
[----:B------:R-:W-:Y:S01]  /*1900*/  IMAD.MOV R12, RZ, RZ, -R7 ;  /* 0x000000ffff0c7224 */ /* 0x000fe200078e0a07 */
[C---:B------:R-:W-:Y:S01]  /*1910*/  LOP3.LUT R70, R3.reuse, 0x44, R120, 0xfe, !PT ;  /* 0x0000004403467812 */ /* 0x040fe200078efe78 */
[----:B------:R-:W-:Y:S01]  /*1920*/  IMAD.MOV R10, RZ, RZ, -R10 ;  /* 0x000000ffff0a7224 */ /* 0x000fe200078e0a0a */
[C-C-:B------:R-:W-:Y:S01]  /*1930*/  LOP3.LUT R69, R3.reuse, 0x45, R120.reuse, 0xfe, !PT ;  /* 0x0000004503457812 */ /* 0x140fe200078efe78 */
[----:B------:R-:W-:Y:S01]  /*1940*/  IMAD.HI.U32 R9, R74, R28, RZ ;  /* 0x0000001c4a097227 */ /* 0x000fe200078e00ff */
[----:B------:R-:W-:-:S02]  /*1950*/  LOP3.LUT R77, R3, 0x4b, R120, 0xfe, !PT ;  /* 0x0000004b034d7812 */ /* 0x000fc400078efe78 */
[--C-:B------:R-:W-:Y:S01]  /*1960*/  LOP3.LUT R80, R3, 0x48, R120.reuse, 0xfe, !PT ;  /* 0x0000004803507812 */ /* 0x100fe200078efe78 */
[----:B------:R-:W-:Y:S01]  /*1970*/  IMAD R39, R73, R8, R39 ;  /* 0x0000000849277224 */ /* 0x000fe200078e0227 */
[--C-:B------:R-:W-:Y:S01]  /*1980*/  LOP3.LUT R79, R3, 0x49, R120.reuse, 0xfe, !PT ;  /* 0x00000049034f7812 */ /* 0x100fe200078efe78 */
[----:B------:R-:W-:Y:S01]  /*1990*/  IMAD R33, R73, R14, R33 ;  /* 0x0000000e49217224 */ /* 0x000fe200078e0221 */
[C-C-:B------:R-:W-:Y:S01]  /*19a0*/  LOP3.LUT R14, R3.reuse, 0x25, R120.reuse, 0xfe, !PT ;  /* 0x00000025030e7812 */ /* 0x140fe200078efe78 */
[C---:B------:R-:W-:Y:S01]  /*19b0*/  IMAD.HI.U32 R7, R74.reuse, R30, RZ ;  /* 0x0000001e4a077227 */ /* 0x040fe200078e00ff */
[--C-:B------:R-:W-:Y:S02]  /*19c0*/  LOP3.LUT R78, R3, 0x4a, R120.reuse, 0xfe, !PT ;  /* 0x0000004a034e7812 */ /* 0x100fe400078efe78 */
[----:B------:R-:W-:Y:S01]  /*19d0*/  IABS R26, R14 ;  /* 0x0000000e001a7213 */ /* 0x000fe20000000000 */
[----:B------:R-:W-:Y:S01]  /*19e0*/  IMAD R41, R73, R6, R41 ;  /* 0x0000000649297224 */ /* 0x000fe200078e0229 */
[----:B------:R-:W-:Y:S01]  /*19f0*/  STL [R1+0x7c], R14 ;  /* 0x00007c0e01007387 */ /* 0x000fe20000100800 */
[----:B------:R-:W-:Y:S01]  /*1a00*/  IMAD.HI.U32 R8, R74, R34, RZ ;  /* 0x000000224a087227 */ /* 0x000fe200078e00ff */
[----:B------:R-:W-:-:S02]  /*1a10*/  LOP3.LUT R85, R3, 0x4d, R120, 0xfe, !PT ;  /* 0x0000004d03557812 */ /* 0x000fc400078efe78 */
[----:B------:R0:W-:Y:S01]  /*1a20*/  STL [R1+0x80], R13 ;  /* 0x0000800d01007387 */ /* 0x0001e20000100800 */
[C---:B------:R-:W-:Y:S01]  /*1a30*/  IMAD.HI.U32 R6, R74.reuse, R36, RZ ;  /* 0x000000244a067227 */ /* 0x040fe200078e00ff */
[C-C-:B------:R-:W-:Y:S02]  /*1a40*/  LOP3.LUT R84, R3.reuse, 0x4e, R120.reuse, 0xfe, !PT ;  /* 0x0000004e03547812 */ /* 0x140fe400078efe78 */
[--C-:B------:R-:W-:Y:S01]  /*1a50*/  LOP3.LUT R83, R3, 0x50, R120.reuse, 0xfe, !PT ;  /* 0x0000005003537812 */ /* 0x100fe200078efe78 */
[----:B------:R-:W-:Y:S01]  /*1a60*/  IMAD R35, R73, R12, R35 ;  /* 0x0000000c49237224 */ /* 0x000fe200078e0223 */
[----:B------:R-:W-:Y:S01]  /*1a70*/  LOP3.LUT R12, R3, 0x28, R120, 0xfe, !PT ;  /* 0x00000028030c7812 */ /* 0x000fe200078efe78 */
[----:B------:R-:W-:Y:S01]  /*1a80*/  IMAD R32, R73, R10, R32 ;  /* 0x0000000a49207224 */ /* 0x000fe200078e0220 */
[C-C-:B------:R-:W-:Y:S01]  /*1a90*/  LOP3.LUT R82, R3.reuse, 0x51, R120.reuse, 0xfe, !PT ;  /* 0x0000005103527812 */ /* 0x140fe200078efe78 */
[----:B------:R-:W-:Y:S01]  /*1aa0*/  IMAD.MOV R9, RZ, RZ, -R9 ;  /* 0x000000ffff097224 */ /* 0x000fe200078e0a09 */
[----:B0-----:R-:W-:Y:S01]  /*1ab0*/  LOP3.LUT R13, R3, 0x2d, R120, 0xfe, !PT ;  /* 0x0000002d030d7812 */ /* 0x001fe200078efe78 */
[----:B------:R-:W-:Y:S01]  /*1ac0*/  IMAD.HI.U32 R10, R74, R27, RZ ;  /* 0x0000001b4a0a7227 */ /* 0x000fe200078e00ff */
[----:B------:R-:W-:Y:S01]  /*1ad0*/  STL [R1+0x84], R12 ;  /* 0x0000840c01007387 */ /* 0x000fe20000100800 */
[----:B------:R-:W-:-:S02]  /*1ae0*/  IABS R24, R12 ;  /* 0x0000000c00187213 */ /* 0x000fc40000000000 */
[----:B------:R-:W-:Y:S01]  /*1af0*/  IMAD.MOV R7, RZ, RZ, -R7 ;  /* 0x000000ffff077224 */ /* 0x000fe200078e0a07 */
[----:B------:R0:W-:Y:S01]  /*1b00*/  STL [R1+0x88], R11 ;  /* 0x0000880b01007387 */ /* 0x0001e20000100800 */
[----:B------:R-:W-:Y:S01]  /*1b10*/  IMAD.MOV R8, RZ, RZ, -R8 ;  /* 0x000000ffff087224 */ /* 0x000fe200078e0a08 */
[----:B------:R-:W-:Y:S01]  /*1b20*/  IABS R19, R13 ;  /* 0x0000000d00137213 */ /* 0x000fe20000000000 */
[----:B------:R-:W-:Y:S01]  /*1b30*/  IMAD.MOV R6, RZ, RZ, -R6 ;  /* 0x000000ffff067224 */ /* 0x000fe200078e0a06 */
[----:B------:R1:W-:Y:S01]  /*1b40*/  STL [R1+0x8c], R5 ;  /* 0x00008c0501007387 */ /* 0x0003e20000100800 */
[----:B------:R-:W-:Y:S01]  /*1b50*/  IMAD R28, R73, R9, R28 ;  /* 0x00000009491c7224 */ /* 0x000fe200078e021c */
[C---:B------:R-:W-:Y:S01]  /*1b60*/  LOP3.LUT R87, R3.reuse, 0x56, R120, 0xfe, !PT ;  /* 0x0000005603577812 */ /* 0x040fe200078efe78 */
        /* <DEDUP_REMOVED lines=15> */
[----:B------:R-:W-:-:S02]  /*1c60*/  LOP3.LUT R90, R3, 0x53, R120, 0xfe, !PT ;  /* 0x00000053035a7812 */ /* 0x000fc400078efe78 */
        /* <DEDUP_REMOVED lines=10> */
[C-C-:B------:R-:W-:Y:S01]  /*1d10*/  LOP3.LUT R88, R3.reuse, 0x55, R120.reuse, 0xfe, !PT ;  /* 0x0000005503587812 */ /* 0x140fe200078efe78 */
[----:B------:R-:W-:Y:S01]  /*1d20*/  IMAD.MOV R12, RZ, RZ, -R7 ;  /* 0x000000ffff0c7224 */ /* 0x000fe200078e0a07 */
[C---:B------:R-:W-:Y:S01]  /*1d30*/  LOP3.LUT R95, R3.reuse, 0x59, R120, 0xfe, !PT ;  /* 0x00000059035f7812 */ /* 0x040fe200078efe78 */
[----:B------:R-:W-:Y:S01]  /*1d40*/  IMAD.MOV R8, RZ, RZ, -R8 ;  /* 0x000000ffff087224 */ /* 0x000fe200078e0a08 */
[C---:B------:R-:W-:Y:S01]  /*1d50*/  LOP3.LUT R94, R3.reuse, 0x5a, R120, 0xfe, !PT ;  /* 0x0000005a035e7812 */ /* 0x040fe200078efe78 */
[----:B------:R-:W-:Y:S01]  /*1d60*/  IMAD.MOV R6, RZ, RZ, -R6 ;  /* 0x000000ffff067224 */ /* 0x000fe200078e0a06 */
[--C-:B------:R-:W-:Y:S01]  /*1d70*/  LOP3.LUT R92, R3, 0x5c, R120.reuse, 0xfe, !PT ;  /* 0x0000005c035c7812 */ /* 0x100fe200078efe78 */
[----:B------:R-:W-:Y:S01]  /*1d80*/  IMAD R23, R73, R14, R23 ;  /* 0x0000000e49177224 */ /* 0x000fe200078e0217 */
[C---:B------:R-:W-:Y:S01]  /*1d90*/  LOP3.LUT R14, R3.reuse, 0x31, R120, 0xfe, !PT ;  /* 0x00000031030e7812 */ /* 0x040fe200078efe78 */
[----:B------:R-:W-:Y:S01]  /*1da0*/  IMAD.MOV R10, RZ, RZ, -R10 ;  /* 0x000000ffff0a7224 */ /* 0x000fe200078e0a0a */
[--C-:B------:R-:W-:Y:S01]  /*1db0*/  LOP3.LUT R93, R3, 0x5b, R120.reuse, 0xfe, !PT ;  /* 0x0000005b035d7812 */ /* 0x100fe200078efe78 */
[----:B------:R-:W-:Y:S01]  /*1dc0*/  IMAD R25, R73, R12, R25 ;  /* 0x0000000c49197224 */ /* 0x000fe200078e0219 */
[--C-:B------:R-:W-:Y:S01]  /*1dd0*/  LOP3.LUT R12, R3, 0x33, R120.reuse, 0xfe, !PT ;  /* 0x00000033030c7812 */ /* 0x100fe200078efe78 */
[C---:B------:R-:W-:Y:S01]  /*1de0*/  IMAD R29, R73.reuse, R8, R29 ;  /* 0x00000008491d7224 */ /* 0x040fe200078e021d */
[----:B------:R0:W-:Y:S01]  /*1df0*/  STL [R1+0xa4], R14 ;  /* 0x0000a40e01007387 */ /* 0x0001e20000100800 */
[----:B------:R-:W-:Y:S01]  /*1e00*/  IMAD R31, R73, R6, R31 ;  /* 0x00000006491f7224 */ /* 0x000fe200078e021f */
[----:B------:R-:W-:Y:S01]  /*1e10*/  IABS R16, R14 ;  /* 0x0000000e00107213 */ /* 0x000fe20000000000 */
[----:B------:R-:W-:Y:S01]  /*1e20*/  IMAD.HI.U32 R8, R74, R24, RZ ;  /* 0x000000184a087227 */ /* 0x000fe200078e00ff */
[----:B------:R1:W-:Y:S01]  /*1e30*/  STL [R1+0xa8], R13 ;  /* 0x0000a80d01007387 */ /* 0x0003e20000100800 */
[----:B------:R-:W-:-:S02]  /*1e40*/  LOP3.LUT R97, R3, 0x62, R120, 0xfe, !PT ;  /* 0x0000006203617812 */ /* 0x000fc400078efe78 */
[C---:B------:R-:W-:Y:S01]  /*1e50*/  IMAD.HI.U32 R9, R74.reuse, R18, RZ ;  /* 0x000000124a097227 */ /* 0x040fe200078e00ff */
[----:B------:R-:W-:Y:S01]  /*1e60*/  STL [R1+0xac], R12 ;  /* 0x0000ac0c01007387 */ /* 0x000fe20000100800 */
[----:B------:R-:W-:Y:S02]  /*1e70*/  LOP3.LUT R100, R3, 0x5e, R120, 0xfe, !PT ;  /* 0x0000005e03647812 */ /* 0x000fe400078efe78 */
[C---:B------:R-:W-:Y:S01]  /*1e80*/  IMAD.HI.U32 R6, R74.reuse, R26, RZ ;  /* 0x0000001a4a067227 */ /* 0x040fe200078e00ff */
[----:B------:R2:W-:Y:S01]  /*1e90*/  STL [R1+0xb0], R11 ;  /* 0x0000b00b01007387 */ /* 0x0005e20000100800 */
[----:B0-----:R-:W-:Y:S02]  /*1ea0*/  IABS R14, R12 ;  /* 0x0000000c000e7213 */ /* 0x001fe40000000000 */
[----:B------:R-:W-:Y:S01]  /*1eb0*/  IMAD R22, R73, R10, R22 ;  /* 0x0000000a49167224 */ /* 0x000fe200078e0216 */
[----:B-1----:R-:W-:Y:S01]  /*1ec0*/  IABS R13, R11 ;  /* 0x0000000b000d7213 */ /* 0x002fe20000000000 */
[----:B------:R-:W-:Y:S01]  /*1ed0*/  IMAD.HI.U32 R7, R74, R20, RZ ;  /* 0x000000144a077227 */ /* 0x000fe200078e00ff */
[----:B------:R0:W-:Y:S01]  /*1ee0*/  STL [R1+0xb4], R5 ;  /* 0x0000b40501007387 */ /* 0x0001e20000100800 */
[----:B------:R-:W-:-:S02]  /*1ef0*/  LOP3.LUT R99, R3, 0x60, R120, 0xfe, !PT ;  /* 0x0000006003637812 */ /* 0x000fc400078efe78 */
[C---:B------:R-:W-:Y:S01]  /*1f00*/  IMAD.HI.U32 R10, R74.reuse, R17, RZ ;  /* 0x000000114a0a7227 */ /* 0x040fe200078e00ff */
[----:B--2---:R-:W-:Y:S01]  /*1f10*/  IABS R11, R5 ;  /* 0x00000005000b7213 */ /* 0x004fe20000000000 */
[----:B------:R-:W-:Y:S01]  /*1f20*/  STL [R1+0xb8], R64 ;  /* 0x0000b84001007387 */ /* 0x000fe20000100800 */
[C---:B------:R-:W-:Y:S01]  /*1f30*/  LOP3.LUT R98, R3.reuse, 0x61, R120, 0xfe, !PT ;  /* 0x0000006103627812 */ /* 0x040fe200078efe78 */
[----:B------:R-:W-:Y:S01]  /*1f40*/  IMAD.MOV R8, RZ, RZ, -R8 ;  /* 0x000000ffff087224 */ /* 0x000fe200078e0a08 */
[C---:B------:R-:W-:Y:S01]  /*1f50*/  LOP3.LUT R105, R3.reuse, 0x64, R120, 0xfe, !PT ;  /* 0x0000006403697812 */ /* 0x040fe200078efe78 */
[----:B------:R-:W-:Y:S01]  /*1f60*/  IMAD.MOV R9, RZ, RZ, -R9 ;  /* 0x000000ffff097224 */ /* 0x000fe200078e0a09 */
[----:B------:R-:W-:Y:S01]  /*1f70*/  STL [R1+0xbc], R63 ;  /* 0x0000bc3f01007387 */ /* 0x000fe20000100800 */
[----:B------:R-:W-:Y:S01]  /*1f80*/  IMAD.MOV R6, RZ, RZ, -R6 ;  /* 0x000000ffff067224 */ /* 0x000fe200078e0a06 */
[C---:B0-----:R-:W-:Y:S01]  /*1f90*/  LOP3.LUT R5, R3.reuse, 0x3b, R120, 0xfe, !PT ;  /* 0x0000003b03057812 */ /* 0x041fe200078efe78 */
[----:B------:R-:W-:Y:S01]  /*1fa0*/  IMAD.MOV R7, RZ, RZ, -R7 ;  /* 0x000000ffff077224 */ /* 0x000fe200078e0a07 */
[----:B------:R-:W-:Y:S01]  /*1fb0*/  STL [R1+0xc0], R62 ;  /* 0x0000c03e01007387 */ /* 0x000fe20000100800 */
[----:B------:R-:W-:Y:S01]  /*1fc0*/  IMAD.MOV R10, RZ, RZ, -R10 ;  /* 0x000000ffff0a7224 */ /* 0x000fe200078e0a0a */
[----:B------:R-:W-:Y:S01]  /*1fd0*/  LOP3.LUT R104, R3, 0x65, R120, 0xfe, !PT ;  /* 0x0000006503687812 */ /* 0x000fe200078efe78 */
[C---:B------:R-:W-:Y:S01]  /*1fe0*/  IMAD R24, R73.reuse, R8, R24 ;  /* 0x0000000849187224 */ /* 0x040fe200078e0218 */
[----:B------:R-:W-:Y:S01]  /*1ff0*/  STL [R1+0xc4], R61 ;  /* 0x0000c43d01007387 */ /* 0x000fe20000100800 */
[----:B------:R-:W-:Y:S01]  /*2000*/  IMAD R18, R73, R9, R18 ;  /* 0x0000000949127224 */ /* 0x000fe200078e0212 */
[----:B------:R-:W-:Y:S01]  /*2010*/  LOP3.LUT R103, R3, 0x66, R120, 0xfe, !PT ;  /* 0x0000006603677812 */ /* 0x000fe200078efe78 */
[----:B------:R-:W-:Y:S01]  /*2020*/  IMAD R26, R73, R6, R26 ;  /* 0x00000006491a7224 */ /* 0x000fe200078e021a */
[----:B------:R0:W-:Y:S01]  /*2030*/  STL [R1+0xc8], R5 ;  /* 0x0000c80501007387 */ /* 0x0001e20000100800 */
[----:B------:R-:W-:Y:S01]  /*2040*/  IMAD.HI.U32 R8, R74, R19, RZ ;  /* 0x000000134a087227 */ /* 0x000fe200078e00ff */
[----:B------:R-:W-:-:S02]  /*2050*/  LOP3.LUT R102, R3, 0x68, R120, 0xfe, !PT ;  /* 0x0000006803667812 */ /* 0x000fc400078efe78 */
[----:B------:R-:W-:Y:S01]  /*2060*/  STL [R1+0xcc], R67 ;  /* 0x0000cc4301007387 */ /* 0x000fe20000100800 */
[----:B------:R-:W-:Y:S01]  /*2070*/  IMAD R20, R73, R7, R20 ;  /* 0x0000000749147224 */ /* 0x000fe200078e0214 */
[C-C-:B------:R-:W-:Y:S01]  /*2080*/  LOP3.LUT R110, R3.reuse, 0x6a, R120.reuse, 0xfe, !PT ;  /* 0x0000006a036e7812 */ /* 0x140fe200078efe78 */
[C---:B------:R-:W-:Y:S01]  /*2090*/  IMAD.HI.U32 R9, R74.reuse, R13, RZ ;  /* 0x0000000d4a097227 */ /* 0x040fe200078e00ff */
[----:B------:R-:W-:Y:S01]  /*20a0*/  STL [R1+0xd8], R66 ;  /* 0x0000d84201007387 */ /* 0x000fe20000100800 */
[C-C-:B------:R-:W-:Y:S02]  /*20b0*/  LOP3.LUT R109, R3.reuse, 0x6b, R120.reuse, 0xfe, !PT ;  /* 0x0000006b036d7812 */ /* 0x140fe400078efe78 */
[C---:B------:R-:W-:Y:S01]  /*20c0*/  IMAD.HI.U32 R6, R74.reuse, R21, RZ ;  /* 0x000000154a067227 */ /* 0x040fe200078e00ff */
[----:B------:R-:W-:Y:S01]  /*20d0*/  STL [R1+0xfc], R65 ;  /* 0x0000fc4101007387 */ /* 0x000fe20000100800 */
[--C-:B------:R-:W-:Y:S02]  /*20e0*/  LOP3.LUT R108, R3, 0x6c, R120.reuse, 0xfe, !PT ;  /* 0x0000006c036c7812 */ /* 0x100fe400078efe78 */
[----:B------:R-:W-:Y:S01]  /*20f0*/  IMAD R17, R73, R10, R17 ;  /* 0x0000000a49117224 */ /* 0x000fe200078e0211 */
[C-C-:B------:R-:W-:Y:S01]  /*2100*/  LOP3.LUT R107, R3.reuse, 0x6d, R120.reuse, 0xfe, !PT ;  /* 0x0000006d036b7812 */ /* 0x140fe200078efe78 */
[----:B------:R-:W-:Y:S01]  /*2110*/  IMAD.HI.U32 R7, R74, R15, RZ ;  /* 0x0000000f4a077227 */ /* 0x000fe200078e00ff */
[----:B------:R-:W-:-:S02]  /*2120*/  LOP3.LUT R122, R3, 0x74, R120, 0xfe, !PT ;  /* 0x00000074037a7812 */ /* 0x000fc400078efe78 */
[C-C-:B------:R-:W-:Y:S01]  /*2130*/  LOP3.LUT R118, R3.reuse, 0x75, R120.reuse, 0xfe, !PT ;  /* 0x0000007503767812 */ /* 0x140fe200078efe78 */
[----:B------:R-:W-:Y:S01]  /*2140*/  IMAD.HI.U32 R10, R74, R11, RZ ;  /* 0x0000000b4a0a7227 */ /* 0x000fe200078e00ff */
[C-C-:B------:R-:W-:Y:S02]  /*2150*/  LOP3.LUT R117, R3.reuse, 0x76, R120.reuse, 0xfe, !PT ;  /* 0x0000007603757812 */ /* 0x140fe400078efe78 */
[C---:B------:R-:W-:Y:S01]  /*2160*/  LOP3.LUT R116, R3.reuse, 0x78, R120, 0xfe, !PT ;  /* 0x0000007803747812 */ /* 0x040fe200078efe78 */
[----:B------:R-:W-:Y:S01]  /*2170*/  IMAD.MOV R8, RZ, RZ, -R8 ;  /* 0x000000ffff087224 */ /* 0x000fe200078e0a08 */
[C---:B------:R-:W-:Y:S01]  /*2180*/  LOP3.LUT R115, R3.reuse, 0x79, R120, 0xfe, !PT ;  /* 0x0000007903737812 */ /* 0x040fe200078efe78 */
[----:B------:R-:W-:Y:S01]  /*2190*/  IMAD.MOV R60, RZ, RZ, -R9 ;  /* 0x000000ffff3c7224 */ /* 0x000fe200078e0a09 */
[----:B------:R-:W-:Y:S01]  /*21a0*/  IABS R9, R62 ;  /* 0x0000003e00097213 */ /* 0x000fe20000000000 */
[----:B------:R-:W-:Y:S01]  /*21b0*/  IMAD.MOV R6, RZ, RZ, -R6 ;  /* 0x000000ffff067224 */ /* 0x000fe200078e0a06 */
[C---:B------:R-:W-:Y:S01]  /*21c0*/  LOP3.LUT R123, R3.reuse, 0x7c, R120, 0xfe, !PT ;  /* 0x0000007c037b7812 */ /* 0x040fe200078efe78 */
[----:B------:R-:W-:Y:S01]  /*21d0*/  IMAD.MOV R12, RZ, RZ, -R7 ;  /* 0x000000ffff0c7224 */ /* 0x000fe200078e0a07 */
[----:B------:R-:W-:Y:S01]  /*21e0*/  IABS R7, R5 ;  /* 0x0000000500077213 */ /* 0x000fe20000000000 */
[----:B------:R-:W-:Y:S01]  /*21f0*/  IMAD.MOV R10, RZ, RZ, -R10 ;  /* 0x000000ffff0a7224 */ /* 0x000fe200078e0a0a */
[----:B0-----:R-:W-:Y:S01]  /*2200*/  LOP3.LUT R5, R3, 0x41, R120, 0xfe, !PT ;  /* 0x0000004103057812 */ /* 0x001fe200078efe78 */
[----:B------:R-:W-:-:S02]  /*2210*/  IMAD R19, R73, R8, R19 ;  /* 0x0000000849137224 */ /* 0x000fc400078e0213 */
[----:B------:R-:W-:Y:S02]  /*2220*/  IMAD R21, R73, R6, R21 ;  /* 0x0000000649157224 */ /* 0x000fe400078e0215 */
[----:B------:R-:W-:-:S04]  /*2230*/  IMAD.HI.U32 R8, R74, R14, RZ ;  /* 0x0000000e4a087227 */ /* 0x000fc800078e00ff */
[----:B------:R-:W-:Y:S02]  /*2240*/  IMAD R15, R73, R12, R15 ;  /* 0x0000000c490f7224 */ /* 0x000fe400078e020f */
[----:B------:R-:W-:-:S04]  /*2250*/  IMAD.HI.U32 R6, R74, R16, RZ ;  /* 0x000000104a067227 */ /* 0x000fc800078e00ff */
[----:B------:R-:W-:Y:S01]  /*2260*/  IMAD R12, R73, R10, R11 ;  /* 0x0000000a490c7224 */ /* 0x000fe200078e020b */
[----:B------:R-:W-:Y:S01]  /*2270*/  IABS R11, R64 ;  /* 0x00000040000b7213 */ /* 0x000fe20000000000 */
[C---:B------:R-:W-:Y:S01]  /*2280*/  IMAD.HI.U32 R62, R74.reuse, R9, RZ ;  /* 0x000000094a3e7227 */ /* 0x040fe200078e00ff */
[----:B------:R-:W-:Y:S02]  /*2290*/  IABS R10, R63 ;  /* 0x0000003f000a7213 */ /* 0x000fe40000000000 */
[----:B------:R-:W-:Y:S01]  /*22a0*/  LOP3.LUT R63, R3, 0x40, R120, 0xfe, !PT ;  /* 0x00000040033f7812 */ /* 0x000fe200078efe78 */
[----:B------:R-:W-:Y:S02]  /*22b0*/  IMAD.MOV R8, RZ, RZ, -R8 ;  /* 0x000000ffff087224 */ /* 0x000fe400078e0a08 */
[----:B------:R-:W-:Y:S02]  /*22c0*/  IMAD.MOV R6, RZ, RZ, -R6 ;  /* 0x000000ffff067224 */ /* 0x000fe400078e0a06 */
[----:B------:R-:W-:Y:S01]  /*22d0*/  IMAD.MOV R62, RZ, RZ, -R62 ;  /* 0x000000ffff3e7224 */ /* 0x000fe200078e0a3e */
[----:B------:R0:W-:Y:S01]  /*22e0*/  STL [R1+0x10c], R63 ;  /* 0x00010c3f01007387 */ /* 0x0001e20000100800 */
[----:B------:R-:W-:-:S03]  /*22f0*/  IMAD.HI.U32 R64, R74, R11, RZ ;  /* 0x0000000b4a407227 */ /* 0x000fc600078e00ff */
[----:B------:R1:W-:Y:S01]  /*2300*/  STL [R1+0x118], R5 ;  /* 0x0001180501007387 */ /* 0x0003e20000100800 */
[C---:B------:R-:W-:Y:S01]  /*2310*/  IMAD R14, R73.reuse, R8, R14 ;  /* 0x00000008490e7224 */ /* 0x040fe200078e020e */
[----:B------:R-:W-:Y:S01]  /*2320*/  IABS R8, R61 ;  /* 0x0000003d00087213 */ /* 0x000fe20000000000 */
[C---:B------:R-:W-:Y:S01]  /*2330*/  IMAD R16, R73.reuse, R6, R16 ;  /* 0x0000000649107224 */ /* 0x040fe200078e0210 */
[----:B------:R2:W-:Y:S01]  /*2340*/  STL [R1+0xec], R75 ;  /* 0x0000ec4b01007387 */ /* 0x0005e20000100800 */
[----:B------:R-:W-:Y:S01]  /*2350*/  IMAD R9, R73, R62, R9 ;  /* 0x0000003e49097224 */ /* 0x000fe200078e0209 */
[----:B------:R-:W-:Y:S01]  /*2360*/  IABS R62, R63 ;  /* 0x0000003f003e7213 */ /* 0x000fe20000000000 */
[C---:B------:R-:W-:Y:S01]  /*2370*/  IMAD.HI.U32 R61, R74.reuse, R10, RZ ;  /* 0x0000000a4a3d7227 */ /* 0x040fe200078e00ff */
[----:B0-----:R-:W-:Y:S01]  /*2380*/  IABS R63, R5 ;  /* 0x00000005003f7213 */ /* 0x001fe20000000000 */
[----:B------:R-:W-:Y:S01]  /*2390*/  STL [R1+0xf8], R72 ;  /* 0x0000f84801007387 */ /* 0x000fe20000100800 */
[----:B-1----:R-:W-:Y:S01]  /*23a0*/  LOP3.LUT R5, R3, 0x46, R120, 0xfe, !PT ;  /* 0x0000004603057812 */ /* 0x002fe200078efe78 */
[----:B------:R-:W-:-:S02]  /*23b0*/  IMAD.HI.U32 R6, R74, R7, RZ ;  /* 0x000000074a067227 */ /* 0x000fc400078e00ff */
[----:B------:R-:W-:Y:S02]  /*23c0*/  STL [R1+0x100], R70 ;  /* 0x0001004601007387 */ /* 0x000fe40000100800 */
[----:B------:R-:W-:Y:S02]  /*23d0*/  IMAD.MOV R64, RZ, RZ, -R64 ;  /* 0x000000ffff407224 */ /* 0x000fe400078e0a40 */
[----:B------:R-:W-:Y:S01]  /*23e0*/  IMAD R13, R73, R60, R13 ;  /* 0x0000003c490d7224 */ /* 0x000fe200078e020d */
[----:B------:R-:W-:Y:S01]  /*23f0*/  STL [R1+0x124], R69 ;  /* 0x0001244501007387 */ /* 0x000fe20000100800 */
[----:B------:R-:W-:-:S03]  /*2400*/  IMAD.HI.U32 R60, R74, R8, RZ ;  /* 0x000000084a3c7227 */ /* 0x000fc600078e00ff */
[----:B------:R0:W-:Y:S01]  /*2410*/  STL [R1+0x138], R5 ;  /* 0x0001380501007387 */ /* 0x0001e20000100800 */
[----:B------:R-:W-:Y:S02]  /*2420*/  IMAD.MOV R61, RZ, RZ, -R61 ;  /* 0x000000ffff3d7224 */ /* 0x000fe400078e0a3d */
[----:B------:R-:W-:Y:S01]  /*2430*/  IMAD.MOV R6, RZ, RZ, -R6 ;  /* 0x000000ffff067224 */ /* 0x000fe200078e0a06 */
[----:B------:R-:W-:Y:S01]  /*2440*/  STL [R1+0xd4], R80 ;  /* 0x0000d45001007387 */ /* 0x000fe20000100800 */
[C---:B------:R-:W-:Y:S02]  /*2450*/  IMAD R11, R73.reuse, R64, R11 ;  /* 0x00000040490b7224 */ /* 0x040fe400078e020b */
[C---:B------:R-:W-:Y:S01]  /*2460*/  IMAD.HI.U32 R64, R74.reuse, R63, RZ ;  /* 0x0000003f4a407227 */ /* 0x040fe200078e00ff */
[----:B------:R-:W-:Y:S03]  /*2470*/  STL [R1+0xf4], R79 ;  /* 0x0000f44f01007387 */ /* 0x000fe60000100800 */
[----:B------:R-:W-:Y:S01]  /*2480*/  IMAD.MOV R60, RZ, RZ, -R60 ;  /* 0x000000ffff3c7224 */ /* 0x000fe200078e0a3c */
[----:B------:R-:W-:Y:S01]  /*2490*/  STL [R1+0x108], R78 ;  /* 0x0001084e01007387 */ /* 0x000fe20000100800 */
[C---:B------:R-:W-:Y:S01]  /*24a0*/  IMAD R10, R73.reuse, R61, R10 ;  /* 0x0000003d490a7224 */ /* 0x040fe200078e020a */
[----:B------:R-:W-:Y:S01]  /*24b0*/  IABS R61, R65 ;  /* 0x00000041003d7213 */ /* 0x000fe20000000000 */
[----:B------:R-:W-:Y:S01]  /*24c0*/  IMAD R7, R73, R6, R7 ;  /* 0x0000000649077224 */ /* 0x000fe200078e0207 */
[----:B------:R-:W-:Y:S01]  /*24d0*/  IABS R6, R67 ;  /* 0x0000004300067213 */ /* 0x000fe20000000000 */
[----:B------:R-:W-:Y:S01]  /*24e0*/  IMAD.HI.U32 R65, R74, R62, RZ ;  /* 0x0000003e4a417227 */ /* 0x000fe200078e00ff */
[----:B------:R1:W-:Y:S03]  /*24f0*/  STL [R1+0x114], R77 ;  /* 0x0001144d01007387 */ /* 0x0003e60000100800 */
[----:B------:R-:W-:-:S02]  /*2500*/  IMAD.MOV R64, RZ, RZ, -R64 ;  /* 0x000000ffff407224 */ /* 0x000fc400078e0a40 */
[----:B------:R-:W-:Y:S01]  /*2510*/  IMAD R8, R73, R60, R8 ;  /* 0x0000003c49087224 */ /* 0x000fe200078e0208 */
[----:B------:R-:W-:Y:S01]  /*2520*/  IABS R60, R66 ;  /* 0x00000042003c7213 */ /* 0x000fe20000000000 */
[----:B------:R-:W-:-:S04]  /*2530*/  IMAD.HI.U32 R68, R74, R6, RZ ;  /* 0x000000064a447227 */ /* 0x000fc800078e00ff */
[----:B------:R-:W-:-:S04]  /*2540*/  IMAD.HI.U32 R66, R74, R61, RZ ;  /* 0x0000003d4a427227 */ /* 0x000fc800078e00ff */
[----:B------:R-:W-:Y:S02]  /*2550*/  IMAD.MOV R65, RZ, RZ, -R65 ;  /* 0x000000ffff417224 */ /* 0x000fe400078e0a41 */
[----:B------:R-:W-:Y:S01]  /*2560*/  IMAD R63, R73, R64, R63 ;  /* 0x00000040493f7224 */ /* 0x000fe200078e023f */
[----:B------:R-:W-:Y:S01]  /*2570*/  IABS R64, R75 ;  /* 0x0000004b00407213 */ /* 0x000fe20000000000 */
[----:B------:R-:W-:-:S04]  /*2580*/  IMAD.HI.U32 R67, R74, R60, RZ ;  /* 0x0000003c4a437227 */ /* 0x000fc800078e00ff */
[----:B------:R-:W-:Y:S02]  /*2590*/  IMAD.MOV R68, RZ, RZ, -R68 ;  /* 0x000000ffff447224 */ /* 0x000fe400078e0a44 */
[----:B------:R-:W-:Y:S02]  /*25a0*/  IMAD.MOV R66, RZ, RZ, -R66 ;  /* 0x000000ffff427224 */ /* 0x000fe400078e0a42 */
[----:B------:R-:W-:Y:S01]  /*25b0*/  IMAD R62, R73, R65, R62 ;  /* 0x00000041493e7224 */ /* 0x000fe200078e023e */
[----:B------:R-:W-:Y:S01]  /*25c0*/  IABS R65, R72 ;  /* 0x0000004800417213 */ /* 0x000fe20000000000 */
[----:B------:R-:W-:-:S04]  /*25d0*/  IMAD.HI.U32 R76, R74, R64, RZ ;  /* 0x000000404a4c7227 */ /* 0x000fc800078e00ff */
[----:B------:R-:W-:Y:S02]  /*25e0*/  IMAD.MOV R67, RZ, RZ, -R67 ;  /* 0x000000ffff437224 */ /* 0x000fe400078e0a43 */
[C---:B------:R-:W-:Y:S01]  /*25f0*/  IMAD R6, R73.reuse, R68, R6 ;  /* 0x0000004449067224 */ /* 0x040fe200078e0206 */
[----:B------:R-:W-:Y:S01]  /*2600*/  IABS R68, R5 ;  /* 0x0000000500447213 */ /* 0x000fe20000000000 */
[----:B------:R-:W-:Y:S01]  /*2610*/  IMAD R61, R73, R66, R61 ;  /* 0x00000042493d7224 */ /* 0x000fe200078e023d */
[----:B------:R-:W-:Y:S01]  /*2620*/  IABS R66, R70 ;  /* 0x0000004600427213 */ /* 0x000fe20000000000 */
[----:B--2---:R-:W-:Y:S01]  /*2630*/  IMAD.HI.U32 R75, R74, R65, RZ ;  /* 0x000000414a4b7227 */ /* 0x004fe200078e00ff */
[----:B0-----:R-:W-:-:S03]  /*2640*/  LOP3.LUT R5, R3, 0x4c, R120, 0xfe, !PT ;  /* 0x0000004c03057812 */ /* 0x001fc600078efe78 */
[----:B------:R-:W-:Y:S02]  /*2650*/  IMAD.MOV R76, RZ, RZ, -R76 ;  /* 0x000000ffff4c7224 */ /* 0x000fe400078e0a4c */
[C---:B------:R-:W-:Y:S01]  /*2660*/  IMAD R60, R73.reuse, R67, R60 ;  /* 0x00000043493c7224 */ /* 0x040fe200078e023c */
[----:B------:R-:W-:Y:S01]  /*2670*/  IABS R67, R69 ;  /* 0x0000004500437213 */ /* 0x000fe20000000000 */
[C---:B------:R-:W-:Y:S01]  /*2680*/  IMAD.HI.U32 R72, R74.reuse, R66, RZ ;  /* 0x000000424a487227 */ /* 0x040fe200078e00ff */
[----:B------:R0:W-:Y:S03]  /*2690*/  STL [R1+0x134], R5 ;  /* 0x0001340501007387 */ /* 0x0001e60000100800 */
[C---:B------:R-:W-:Y:S01]  /*26a0*/  IMAD.HI.U32 R69, R74.reuse, R68, RZ ;  /* 0x000000444a457227 */ /* 0x040fe200078e00ff */
[----:B------:R2:W-:Y:S03]  /*26b0*/  STL [R1+0xdc], R85 ;  /* 0x0000dc5501007387 */ /* 0x0005e60000100800 */
[----:B------:R-:W-:Y:S01]  /*26c0*/  IMAD.MOV R75, RZ, RZ, -R75 ;  /* 0x000000ffff4b7224 */ /* 0x000fe200078e0a4b */
[----:B------:R-:W-:Y:S01]  /*26d0*/  STL [R1+0xe8], R84 ;  /* 0x0000e85401007387 */ /* 0x000fe20000100800 */
[----:B------:R-:W-:Y:S01]  /*26e0*/  IMAD R64, R73, R76, R64 ;  /* 0x0000004c49407224 */ /* 0x000fe200078e0240 */
[----:B------:R-:W-:Y:S01]  /*26f0*/  IABS R76, R77 ;  /* 0x0000004d004c7213 */ /* 0x000fe20000000000 */
[----:B------:R-:W-:Y:S01]  /*2700*/  IMAD.MOV R72, RZ, RZ, -R72 ;  /* 0x000000ffff487224 */ /* 0x000fe200078e0a48 */
[----:B-1----:R-:W-:Y:S01]  /*2710*/  IABS R77, R5 ;  /* 0x00000005004d7213 */ /* 0x002fe20000000000 */
[----:B------:R-:W-:Y:S01]  /*2720*/  IMAD.MOV R69, RZ, RZ, -R69 ;  /* 0x000000ffff457224 */ /* 0x000fe200078e0a45 */
[----:B0-----:R-:W-:Y:S01]  /*2730*/  LOP3.LUT R5, R3, 0x52, R120, 0xfe, !PT ;  /* 0x0000005203057812 */ /* 0x001fe200078efe78 */
[C---:B------:R-:W-:Y:S01]  /*2740*/  IMAD R65, R73.reuse, R75, R65 ;  /* 0x0000004b49417224 */ /* 0x040fe200078e0241 */
[----:B------:R-:W-:Y:S01]  /*2750*/  IABS R75, R78 ;  /* 0x0000004e004b7213 */ /* 0x000fe20000000000 */
[C---:B------:R-:W-:Y:S01]  /*2760*/  IMAD.HI.U32 R78, R74.reuse, R76, RZ ;  /* 0x0000004c4a4e7227 */ /* 0x040fe200078e00ff */
[----:B------:R-:W-:Y:S03]  /*2770*/  STL [R1+0x104], R83 ;  /* 0x0001045301007387 */ /* 0x000fe60000100800 */
[C---:B------:R-:W-:Y:S01]  /*2780*/  IMAD R66, R73.reuse, R72, R66 ;  /* 0x0000004849427224 */ /* 0x040fe200078e0242 */
[----:B------:R-:W-:Y:S01]  /*2790*/  IABS R72, R79 ;  /* 0x0000004f00487213 */ /* 0x000fe20000000000 */
[----:B------:R-:W-:Y:S01]  /*27a0*/  IMAD R68, R73, R69, R68 ;  /* 0x0000004549447224 */ /* 0x000fe200078e0244 */
[----:B------:R-:W-:Y:S01]  /*27b0*/  IABS R69, R80 ;  /* 0x0000005000457213 */ /* 0x000fe20000000000 */
[C---:B------:R-:W-:Y:S01]  /*27c0*/  IMAD.HI.U32 R79, R74.reuse, R75, RZ ;  /* 0x0000004b4a4f7227 */ /* 0x040fe200078e00ff */
[----:B------:R0:W-:Y:S03]  /*27d0*/  STL [R1+0x11c], R82 ;  /* 0x00011c5201007387 */ /* 0x0001e60000100800 */
[----:B------:R-:W-:Y:S01]  /*27e0*/  IMAD.MOV R78, RZ, RZ, -R78 ;  /* 0x000000ffff4e7224 */ /* 0x000fe200078e0a4e */
[----:B------:R1:W-:Y:S01]  /*27f0*/  STL [R1+0x12c], R5 ;  /* 0x00012c0501007387 */ /* 0x0003e20000100800 */
[----:B------:R-:W-:-:S03]  /*2800*/  IMAD.HI.U32 R81, R74, R69, RZ ;  /* 0x000000454a517227 */ /* 0x000fc600078e00ff */
[----:B------:R-:W-:Y:S01]  /*2810*/  STL [R1+0xd0], R90 ;  /* 0x0000d05a01007387 */ /* 0x000fe20000100800 */
[----:B------:R-:W-:-:S03]  /*2820*/  IMAD.HI.U32 R80, R74, R72, RZ ;  /* 0x000000484a507227 */ /* 0x000fc600078e00ff */
[----:B------:R-:W-:Y:S01]  /*2830*/  STL [R1+0xe4], R89 ;  /* 0x0000e45901007387 */ /* 0x000fe20000100800 */
[----:B------:R-:W-:Y:S02]  /*2840*/  IMAD.MOV R79, RZ, RZ, -R79 ;  /* 0x000000ffff4f7224 */ /* 0x000fe400078e0a4f */
[C---:B------:R-:W-:Y:S01]  /*2850*/  IMAD R76, R73.reuse, R78, R76 ;  /* 0x0000004e494c7224 */ /* 0x040fe200078e024c */
[----:B------:R-:W-:Y:S01]  /*2860*/  IABS R78, R85 ;  /* 0x00000055004e7213 */ /* 0x000fe20000000000 */
[----:B------:R-:W-:Y:S01]  /*2870*/  IMAD.MOV R81, RZ, RZ, -R81 ;  /* 0x000000ffff517224 */ /* 0x000fe200078e0a51 */
[----:B------:R-:W-:Y:S01]  /*2880*/  STL [R1+0xf0], R88 ;  /* 0x0000f05801007387 */ /* 0x000fe20000100800 */
[----:B------:R-:W-:Y:S02]  /*2890*/  IMAD.MOV R80, RZ, RZ, -R80 ;  /* 0x000000ffff507224 */ /* 0x000fe400078e0a50 */
[C---:B------:R-:W-:Y:S01]  /*28a0*/  IMAD R75, R73.reuse, R79, R75 ;  /* 0x0000004f494b7224 */ /* 0x040fe200078e024b */
[----:B------:R-:W-:Y:S01]  /*28b0*/  IABS R79, R84 ;  /* 0x00000054004f7213 */ /* 0x000fe20000000000 */
[C---:B------:R-:W-:Y:S01]  /*28c0*/  IMAD.HI.U32 R86, R74.reuse, R78, RZ ;  /* 0x0000004e4a567227 */ /* 0x040fe200078e00ff */
[----:B------:R3:W-:Y:S03]  /*28d0*/  STL [R1+0x120], R87 ;  /* 0x0001205701007387 */ /* 0x0007e60000100800 */
[C---:B------:R-:W-:Y:S01]  /*28e0*/  IMAD R69, R73.reuse, R81, R69 ;  /* 0x0000005149457224 */ /* 0x040fe200078e0245 */
[----:B------:R-:W-:Y:S01]  /*28f0*/  IABS R81, R82 ;  /* 0x0000005200517213 */ /* 0x000fe20000000000 */
[----:B------:R-:W-:Y:S01]  /*2900*/  IMAD R72, R73, R80, R72 ;  /* 0x0000005049487224 */ /* 0x000fe200078e0248 */
[----:B------:R-:W-:Y:S01]  /*2910*/  IABS R80, R83 ;  /* 0x0000005300507213 */ /* 0x000fe20000000000 */
[----:B--2---:R-:W-:Y:S01]  /*2920*/  IMAD.HI.U32 R85, R74, R79, RZ ;  /* 0x0000004f4a557227 */ /* 0x004fe200078e00ff */
[----:B0-----:R-:W-:-:S02]  /*2930*/  IABS R82, R5 ;  /* 0x0000000500527213 */ /* 0x001fc40000000000 */
[----:B-1----:R-:W-:Y:S01]  /*2940*/  LOP3.LUT R5, R3, 0x58, R120, 0xfe, !PT ;  /* 0x0000005803057812 */ /* 0x002fe200078efe78 */
[----:B------:R-:W-:Y:S02]  /*2950*/  IMAD.MOV R86, RZ, RZ, -R86 ;  /* 0x000000ffff567224 */ /* 0x000fe400078e0a56 */
[C---:B------:R-:W-:Y:S02]  /*2960*/  IMAD.HI.U32 R84, R74.reuse, R80, RZ ;  /* 0x000000504a547227 */ /* 0x040fe400078e00ff */
[----:B------:R0:W-:Y:S02]  /*2970*/  STL [R1+0x13c], R5 ;  /* 0x00013c0501007387 */ /* 0x0001e40000100800 */
[----:B------:R-:W-:Y:S02]  /*2980*/  IMAD.HI.U32 R83, R74, R81, RZ ;  /* 0x000000514a537227 */ /* 0x000fe400078e00ff */
[----:B------:R1:W-:Y:S02]  /*2990*/  STL [R1+0xe0], R95 ;  /* 0x0000e05f01007387 */ /* 0x0003e40000100800 */
[----:B------:R-:W-:-:S02]  /*29a0*/  IMAD.MOV R85, RZ, RZ, -R85 ;  /* 0x000000ffff557224 */ /* 0x000fc400078e0a55 */
[----:B------:R-:W-:Y:S01]  /*29b0*/  IMAD R78, R73, R86, R78 ;  /* 0x00000056494e7224 */ /* 0x000fe200078e024e */
[----:B------:R-:W-:Y:S01]  /*29c0*/  IABS R86, R87 ;  /* 0x0000005700567213 */ /* 0x000fe20000000000 */
[----:B------:R-:W-:Y:S01]  /*29d0*/  IMAD.MOV R84, RZ, RZ, -R84 ;  /* 0x000000ffff547224 */ /* 0x000fe200078e0a54 */
[----:B---3--:R-:W-:Y:S01]  /*29e0*/  IABS R87, R5 ;  /* 0x0000000500577213 */ /* 0x008fe20000000000 */
        /* <DEDUP_REMOVED lines=11> */
[----:B------:R-:W-:Y:S03]  /*2aa0*/  STL [R1+0x130], R93 ;  /* 0x0001305d01007387 */ /* 0x000fe60000100800 */
[----:B------:R-:W-:Y:S01]  /*2ab0*/  IMAD.MOV R88, RZ, RZ, -R88 ;  /* 0x000000ffff587224 */ /* 0x000fe200078e0a58 */
[----:B------:R0:W-:Y:S01]  /*2ac0*/  STL [R1+0x144], R92 ;  /* 0x0001445c01007387 */ /* 0x0001e20000100800 */
[----:B------:R-:W-:-:S03]  /*2ad0*/  IMAD.HI.U32 R91, R74, R83, RZ ;  /* 0x000000534a5b7227 */ /* 0x000fc600078e00ff */
[----:B------:R2:W-:Y:S01]  /*2ae0*/  STL [R1+0x150], R5 ;  /* 0x0001500501007387 */ /* 0x0005e20000100800 */
[----:B------:R-:W-:Y:S02]  /*2af0*/  IMAD.MOV R89, RZ, RZ, -R89 ;  /* 0x000000ffff597224 */ /* 0x000fe400078e0a59 */
[C---:B------:R-:W-:Y:S01]  /*2b00*/  IMAD R86, R73.reuse, R88, R86 ;  /* 0x0000005849567224 */ /* 0x040fe200078e0256 */
[----:B------:R-:W-:Y:S01]  /*2b10*/  IABS R88, R95 ;  /* 0x0000005f00587213 */ /* 0x000fe20000000000 */
[C---:B------:R-:W-:Y:S01]  /*2b20*/  IMAD.HI.U32 R90, R74.reuse, R84, RZ ;  /* 0x000000544a5a7227 */ /* 0x040fe200078e00ff */
[----:B------:R-:W-:Y:S03]  /*2b30*/  STL [R1+0x128], R100 ;  /* 0x0001286401007387 */ /* 0x000fe60000100800 */
[C---:B------:R-:W-:Y:S01]  /*2b40*/  IMAD.HI.U32 R70, R74.reuse, R67, RZ ;  /* 0x000000434a467227 */ /* 0x040fe200078e00ff */
[----:B------:R-:W-:Y:S03]  /*2b50*/  STL [R1+0x140], R99 ;  /* 0x0001406301007387 */ /* 0x000fe60000100800 */
[----:B------:R-:W-:Y:S01]  /*2b60*/  IMAD.MOV R91, RZ, RZ, -R91 ;  /* 0x000000ffff5b7224 */ /* 0x000fe200078e0a5b */
[----:B------:R-:W-:Y:S01]  /*2b70*/  STL [R1+0x14c], R98 ;  /* 0x00014c6201007387 */ /* 0x000fe20000100800 */
[----:B------:R-:W-:Y:S01]  /*2b80*/  IMAD R85, R73, R89, R85 ;  /* 0x0000005949557224 */ /* 0x000fe200078e0255 */
[----:B------:R-:W-:Y:S01]  /*2b90*/  IABS R89, R94 ;  /* 0x0000005e00597213 */ /* 0x000fe20000000000 */
[----:B------:R-:W-:Y:S01]  /*2ba0*/  IMAD.MOV R90, RZ, RZ, -R90 ;  /* 0x000000ffff5a7224 */ /* 0x000fe200078e0a5a */
[----:B------:R3:W-:Y:S01]  /*2bb0*/  STL [R1+0x158], R97 ;  /* 0x0001586101007387 */ /* 0x0007e20000100800 */
[----:B------:R-:W-:-:S04]  /*2bc0*/  IMAD.HI.U32 R96, R74, R88, RZ ;  /* 0x000000584a607227 */ /* 0x000fc800078e00ff */
[----:B------:R-:W-:Y:S02]  /*2bd0*/  IMAD.MOV R70, RZ, RZ, -R70 ;  /* 0x000000ffff467224 */ /* 0x000fe400078e0a46 */
[C---:B------:R-:W-:Y:S01]  /*2be0*/  IMAD R83, R73.reuse, R91, R83 ;  /* 0x0000005b49537224 */ /* 0x040fe200078e0253 */
[----:B------:R-:W-:Y:S01]  /*2bf0*/  IABS R91, R92 ;  /* 0x0000005c005b7213 */ /* 0x000fe20000000000 */
[----:B------:R-:W-:Y:S01]  /*2c00*/  IMAD R84, R73, R90, R84 ;  /* 0x0000005a49547224 */ /* 0x000fe200078e0254 */
[----:B------:R-:W-:Y:S01]  /*2c10*/  IABS R90, R93 ;  /* 0x0000005d005a7213 */ /* 0x000fe20000000000 */
[----:B-1----:R-:W-:Y:S01]  /*2c20*/  IMAD.HI.U32 R95, R74, R89, RZ ;  /* 0x000000594a5f7227 */ /* 0x002fe200078e00ff */
[----:B0-----:R-:W-:Y:S02]  /*2c30*/  IABS R92, R5 ;  /* 0x00000005005c7213 */ /* 0x001fe40000000000 */
[----:B--2---:R-:W-:Y:S01]  /*2c40*/  LOP3.LUT R5, R3, 0x63, R120, 0xfe, !PT ;  /* 0x0000006303057812 */ /* 0x004fe200078efe78 */
[----:B------:R-:W-:-:S02]  /*2c50*/  IMAD.MOV R96, RZ, RZ, -R96 ;  /* 0x000000ffff607224 */ /* 0x000fc400078e0a60 */
[C---:B------:R-:W-:Y:S02]  /*2c60*/  IMAD R67, R73.reuse, R70, R67 ;  /* 0x0000004649437224 */ /* 0x040fe400078e0243 */
[C---:B------:R-:W-:Y:S01]  /*2c70*/  IMAD.HI.U32 R70, R74.reuse, R77, RZ ;  /* 0x0000004d4a467227 */ /* 0x040fe200078e00ff */
[----:B------:R0:W-:Y:S03]  /*2c80*/  STL [R1+0x168], R5 ;  /* 0x0001680501007387 */ /* 0x0001e60000100800 */
[C---:B------:R-:W-:Y:S01]  /*2c90*/  IMAD.HI.U32 R93, R74.reuse, R91, RZ ;  /* 0x0000005b4a5d7227 */ /* 0x040fe200078e00ff */
[----:B------:R-:W-:Y:S03]  /*2ca0*/  STL [R1+0x148], R105 ;  /* 0x0001486901007387 */ /* 0x000fe60000100800 */
[----:B------:R-:W-:Y:S01]  /*2cb0*/  IMAD.MOV R95, RZ, RZ, -R95 ;  /* 0x000000ffff5f7224 */ /* 0x000fe200078e0a5f */
[----:B------:R-:W-:Y:S01]  /*2cc0*/  STL [R1+0x154], R104 ;  /* 0x0001546801007387 */ /* 0x000fe20000100800 */
[----:B------:R-:W-:Y:S01]  /*2cd0*/  IMAD R88, R73, R96, R88 ;  /* 0x0000006049587224 */ /* 0x000fe200078e0258 */
[----:B------:R-:W-:Y:S01]  /*2ce0*/  IABS R96, R97 ;  /* 0x0000006100607213 */ /* 0x000fe20000000000 */
[----:B------:R-:W-:Y:S01]  /*2cf0*/  IMAD.MOV R70, RZ, RZ, -R70 ;  /* 0x000000ffff467224 */ /* 0x000fe200078e0a46 */
[----:B---3--:R-:W-:Y:S01]  /*2d00*/  IABS R97, R5 ;  /* 0x0000000500617213 */ /* 0x008fe20000000000 */
[----:B------:R-:W-:Y:S01]  /*2d10*/  IMAD.HI.U32 R94, R74, R90, RZ ;  /* 0x0000005a4a5e7227 */ /* 0x000fe200078e00ff */
[----:B0-----:R-:W-:Y:S01]  /*2d20*/  LOP3.LUT R5, R3, 0x69, R120, 0xfe, !PT ;  /* 0x0000006903057812 */ /* 0x001fe200078efe78 */
[----:B------:R-:W-:Y:S02]  /*2d30*/  STL [R1+0x164], R103 ;  /* 0x0001646701007387 */ /* 0x000fe40000100800 */
[----:B------:R-:W-:-:S02]  /*2d40*/  IMAD.MOV R93, RZ, RZ, -R93 ;  /* 0x000000ffff5d7224 */ /* 0x000fc400078e0a5d */
[C---:B------:R-:W-:Y:S01]  /*2d50*/  IMAD R89, R73.reuse, R95, R89 ;  /* 0x0000005f49597224 */ /* 0x040fe200078e0259 */
[----:B------:R-:W-:Y:S01]  /*2d60*/  IABS R95, R98 ;  /* 0x00000062005f7213 */ /* 0x000fe20000000000 */
[C---:B------:R-:W-:Y:S01]  /*2d70*/  IMAD R77, R73.reuse, R70, R77 ;  /* 0x00000046494d7224 */ /* 0x040fe200078e024d */
[----:B------:R0:W-:Y:S01]  /*2d80*/  STL [R1+0x170], R102 ;  /* 0x0001706601007387 */ /* 0x0001e20000100800 */
[----:B------:R-:W-:Y:S02]  /*2d90*/  IMAD.MOV R94, RZ, RZ, -R94 ;  /* 0x000000ffff5e7224 */ /* 0x000fe400078e0a5e */
[C---:B------:R-:W-:Y:S01]  /*2da0*/  IMAD.HI.U32 R98, R74.reuse, R96, RZ ;  /* 0x000000604a627227 */ /* 0x040fe200078e00ff */
[----:B------:R1:W-:Y:S03]  /*2db0*/  STL [R1+0x180], R5 ;  /* 0x0001800501007387 */ /* 0x0003e60000100800 */
[----:B------:R-:W-:Y:S01]  /*2dc0*/  IMAD.HI.U32 R70, R74, R82, RZ ;  /* 0x000000524a467227 */ /* 0x000fe200078e00ff */
[----:B------:R-:W-:Y:S03]  /*2dd0*/  STL [R1+0x15c], R110 ;  /* 0x00015c6e01007387 */ /* 0x000fe60000100800 */
[C---:B------:R-:W-:Y:S01]  /*2de0*/  IMAD R91, R73.reuse, R93, R91 ;  /* 0x0000005d495b7224 */ /* 0x040fe200078e025b */
[----:B------:R-:W-:Y:S01]  /*2df0*/  IABS R93, R100 ;  /* 0x00000064005d7213 */ /* 0x000fe20000000000 */
[----:B------:R-:W-:Y:S01]  /*2e00*/  IMAD R90, R73, R94, R90 ;  /* 0x0000005e495a7224 */ /* 0x000fe200078e025a */
[----:B------:R-:W-:Y:S01]  /*2e10*/  IABS R94, R99 ;  /* 0x00000063005e7213 */ /* 0x000fe20000000000 */
[----:B------:R-:W-:Y:S01]  /*2e20*/  IMAD.MOV R98, RZ, RZ, -R98 ;  /* 0x000000ffff627224 */ /* 0x000fe200078e0a62 */
[----:B------:R-:W-:Y:S01]  /*2e30*/  STL [R1+0x16c], R109 ;  /* 0x00016c6d01007387 */ /* 0x000fe20000100800 */
[----:B------:R-:W-:-:S02]  /*2e40*/  IMAD.MOV R70, RZ, RZ, -R70 ;  /* 0x000000ffff467224 */ /* 0x000fc400078e0a46 */
[C---:B------:R-:W-:Y:S01]  /*2e50*/  IMAD.HI.U32 R101, R74.reuse, R93, RZ ;  /* 0x0000005d4a657227 */ /* 0x040fe200078e00ff */
[----:B------:R-:W-:Y:S03]  /*2e60*/  STL [R1+0x17c], R108 ;  /* 0x00017c6c01007387 */ /* 0x000fe60000100800 */
[C---:B------:R-:W-:Y:S01]  /*2e70*/  IMAD R96, R73.reuse, R98, R96 ;  /* 0x0000006249607224 */ /* 0x040fe200078e0260 */
[----:B------:R-:W-:Y:S01]  /*2e80*/  IABS R98, R105 ;  /* 0x0000006900627213 */ /* 0x000fe20000000000 */
[----:B------:R-:W-:Y:S01]  /*2e90*/  IMAD R82, R73, R70, R82 ;  /* 0x0000004649527224 */ /* 0x000fe200078e0252 */
[----:B------:R2:W-:Y:S01]  /*2ea0*/  STL [R1+0x188], R107 ;  /* 0x0001886b01007387 */ /* 0x0005e20000100800 */
[----:B------:R-:W-:-:S04]  /*2eb0*/  IMAD.HI.U32 R99, R74, R95, RZ ;  /* 0x0000005f4a637227 */ /* 0x000fc800078e00ff */
[----:B------:R-:W-:-:S04]  /*2ec0*/  IMAD.HI.U32 R70, R74, R87, RZ ;  /* 0x000000574a467227 */ /* 0x000fc800078e00ff */
[----:B------:R-:W-:-:S04]  /*2ed0*/  IMAD.HI.U32 R100, R74, R94, RZ ;  /* 0x0000005e4a647227 */ /* 0x000fc800078e00ff */
[----:B------:R-:W-:Y:S02]  /*2ee0*/  IMAD.MOV R101, RZ, RZ, -R101 ;  /* 0x000000ffff657224 */ /* 0x000fe400078e0a65 */
[----:B------:R-:W-:Y:S02]  /*2ef0*/  IMAD.MOV R99, RZ, RZ, -R99 ;  /* 0x000000ffff637224 */ /* 0x000fe400078e0a63 */
[----:B------:R-:W-:Y:S02]  /*2f00*/  IMAD.MOV R70, RZ, RZ, -R70 ;  /* 0x000000ffff467224 */ /* 0x000fe400078e0a46 */
[----:B------:R-:W-:Y:S02]  /*2f10*/  IMAD.MOV R100, RZ, RZ, -R100 ;  /* 0x000000ffff647224 */ /* 0x000fe400078e0a64 */
[----:B------:R-:W-:-:S04]  /*2f20*/  IMAD.HI.U32 R106, R74, R98, RZ ;  /* 0x000000624a6a7227 */ /* 0x000fc800078e00ff */
[C---:B------:R-:W-:Y:S01]  /*2f30*/  IMAD R93, R73.reuse, R101, R93 ;  /* 0x00000065495d7224 */ /* 0x040fe200078e025d */
[----:B------:R-:W-:Y:S01]  /*2f40*/  IABS R101, R102 ;  /* 0x0000006600657213 */ /* 0x000fe20000000000 */
[C---:B------:R-:W-:Y:S01]  /*2f50*/  IMAD R95, R73.reuse, R99, R95 ;  /* 0x00000063495f7224 */ /* 0x040fe200078e025f */
[----:B------:R-:W-:Y:S01]  /*2f60*/  IABS R99, R104 ;  /* 0x0000006800637213 */ /* 0x000fe20000000000 */
[C---:B------:R-:W-:Y:S01]  /*2f70*/  IMAD R87, R73.reuse, R70, R87 ;  /* 0x0000004649577224 */ /* 0x040fe200078e0257 */
[----:B0-----:R-:W-:Y:S01]  /*2f80*/  IABS R102, R5 ;  /* 0x0000000500667213 */ /* 0x001fe20000000000 */
[----:B------:R-:W-:Y:S01]  /*2f90*/  IMAD R94, R73, R100, R94 ;  /* 0x00000064495e7224 */ /* 0x000fe200078e025e */
[----:B------:R-:W-:Y:S01]  /*2fa0*/  IABS R100, R103 ;  /* 0x0000006700647213 */ /* 0x000fe20000000000 */
[----:B------:R-:W-:Y:S01]  /*2fb0*/  IMAD.MOV R106, RZ, RZ, -R106 ;  /* 0x000000ffff6a7224 */ /* 0x000fe200078e0a6a */
[----:B-1----:R-:W-:Y:S01]  /*2fc0*/  LOP3.LUT R5, R3, 0x6e, R120, 0xfe, !PT ;  /* 0x0000006e03057812 */ /* 0x002fe200078efe78 */
[----:B------:R-:W-:-:S04]  /*2fd0*/  IMAD.HI.U32 R70, R74, R92, RZ ;  /* 0x0000005c4a467227 */ /* 0x000fc800078e00ff */
[----:B------:R-:W-:Y:S01]  /*2fe0*/  IMAD R98, R73, R106, R98 ;  /* 0x0000006a49627224 */ /* 0x000fe200078e0262 */
[----:B------:R-:W-:Y:S01]  /*2ff0*/  IABS R106, R107 ;  /* 0x0000006b006a7213 */ /* 0x000fe20000000000 */
[----:B------:R-:W-:Y:S01]  /*3000*/  IMAD.MOV R70, RZ, RZ, -R70 ;  /* 0x000000ffff467224 */ /* 0x000fe200078e0a46 */
[----:B------:R0:W-:Y:S01]  /*3010*/  STL [R1+0x190], R5 ;  /* 0x0001900501007387 */ /* 0x0001e20000100800 */
[----:B------:R-:W-:Y:S01]  /*3020*/  IMAD.HI.U32 R105, R74, R99, RZ ;  /* 0x000000634a697227 */ /* 0x000fe200078e00ff */
[----:B--2---:R-:W-:-:S03]  /*3030*/  IABS R107, R5 ;  /* 0x00000005006b7213 */ /* 0x004fc60000000000 */
[----:B------:R-:W-:-:S04]  /*3040*/  IMAD.HI.U32 R104, R74, R100, RZ ;  /* 0x000000644a687227 */ /* 0x000fc800078e00ff */
[----:B------:R-:W-:Y:S01]  /*3050*/  IMAD R0, R0, 0x100, R120 ;  /* 0x0000010000007824 */ /* 0x000fe200078e0278 */
[----:B0-----:R-:W-:Y:S01]  /*3060*/  LOP3.LUT R5, R112, 0x7f, RZ, 0xc0, !PT ;  /* 0x0000007f70057812 */ /* 0x001fe200078ec0ff */
[----:B------:R-:W-:Y:S02]  /*3070*/  IMAD R92, R73, R70, R92 ;  /* 0x00000046495c7224 */ /* 0x000fe400078e025c */
[----:B------:R-:W-:Y:S02]  /*3080*/  IMAD.MOV R105, RZ, RZ, -R105 ;  /* 0x000000ffff697224 */ /* 0x000fe400078e0a69 */
[----:B------:R-:W-:-:S04]  /*3090*/  IMAD.HI.U32 R70, R74, R97, RZ ;  /* 0x000000614a467227 */ /* 0x000fc800078e00ff */
[----:B------:R-:W-:-:S04]  /*30a0*/  IMAD.HI.U32 R103, R74, R101, RZ ;  /* 0x000000654a677227 */ /* 0x000fc800078e00ff */
[----:B------:R-:W-:Y:S02]  /*30b0*/  IMAD.MOV R104, RZ, RZ, -R104 ;  /* 0x000000ffff687224 */ /* 0x000fe400078e0a68 */
[----:B------:R-:W-:Y:S02]  /*30c0*/  IMAD.IADD R5, R5, 0x1, R0 ;  /* 0x0000000105057824 */ /* 0x000fe400078e0200 */
[----:B------:R-:W-:Y:S01]  /*30d0*/  IMAD R99, R73, R105, R99 ;  /* 0x0000006949637224 */ /* 0x000fe200078e0263 */
[----:B------:R-:W-:Y:S01]  /*30e0*/  IABS R105, R108 ;  /* 0x0000006c00697213 */ /* 0x000fe20000000000 */
[----:B------:R-:W-:Y:S01]  /*30f0*/  IMAD.MOV R70, RZ, RZ, -R70 ;  /* 0x000000ffff467224 */ /* 0x000fe200078e0a46 */
[----:B------:R-:W-:Y:S01]  /*3100*/  IABS R0, R5 ;  /* 0x0000000500007213 */ /* 0x000fe20000000000 */
[----:B------:R-:W-:Y:S01]  /*3110*/  IMAD.MOV R103, RZ, RZ, -R103 ;  /* 0x000000ffff677224 */ /* 0x000fe200078e0a67 */
[----:B------:R-:W-:Y:S01]  /*3120*/  ISETP.GE.AND P4, PT, R5, RZ, PT ;  /* 0x000000ff0500720c */ /* 0x000fe20003f86270 */
[C---:B------:R-:W-:Y:S01]  /*3130*/  IMAD R100, R73.reuse, R104, R100 ;  /* 0x0000006849647224 */ /* 0x040fe200078e0264 */
[----:B------:R-:W-:Y:S01]  /*3140*/  IABS R104, R109 ;  /* 0x0000006d00687213 */ /* 0x000fe20000000000 */
[----:B------:R-:W-:-:S02]  /*3150*/  IMAD R97, R73, R70, R97 ;  /* 0x0000004649617224 */ /* 0x000fc400078e0261 */
[----:B------:R-:W-:Y:S01]  /*3160*/  IMAD R101, R73, R103, R101 ;  /* 0x0000006749657224 */ /* 0x000fe200078e0265 */
[----:B------:R-:W-:Y:S01]  /*3170*/  IABS R103, R110 ;  /* 0x0000006e00677213 */ /* 0x000fe20000000000 */
[----:B------:R-:W-:-:S04]  /*3180*/  IMAD.HI.U32 R108, R74, R106, RZ ;  /* 0x0000006a4a6c7227 */ /* 0x000fc800078e00ff */
[----:B------:R-:W-:-:S04]  /*3190*/  IMAD.HI.U32 R70, R74, R102, RZ ;  /* 0x000000664a467227 */ /* 0x000fc800078e00ff */
[----:B------:R-:W-:-:S04]  /*31a0*/  IMAD.HI.U32 R109, R74, R105, RZ ;  /* 0x000000694a6d7227 */ /* 0x000fc800078e00ff */
[----:B------:R-:W-:-:S04]  /*31b0*/  IMAD.HI.U32 R110, R74, R104, RZ ;  /* 0x000000684a6e7227 */ /* 0x000fc800078e00ff */
[----:B------:R-:W-:Y:S02]  /*31c0*/  IMAD.MOV R108, RZ, RZ, -R108 ;  /* 0x000000ffff6c7224 */ /* 0x000fe400078e0a6c */
[----:B------:R-:W-:-:S04]  /*31d0*/  IMAD.HI.U32 R71, R71, R0, RZ ;  /* 0x0000000047477227 */ /* 0x000fc800078e00ff */
[----:B------:R-:W-:Y:S02]  /*31e0*/  IMAD.MOV R70, RZ, RZ, -R70 ;  /* 0x000000ffff467224 */ /* 0x000fe400078e0a46 */
[----:B------:R-:W-:Y:S02]  /*31f0*/  IMAD.MOV R109, RZ, RZ, -R109 ;  /* 0x000000ffff6d7224 */ /* 0x000fe400078e0a6d */
[----:B------:R-:W-:Y:S02]  /*3200*/  IMAD.MOV R110, RZ, RZ, -R110 ;  /* 0x000000ffff6e7224 */ /* 0x000fe400078e0a6e */
[----:B------:R-:W-:Y:S01]  /*3210*/  IMAD R106, R73, R108, R106 ;  /* 0x0000006c496a7224 */ /* 0x000fe200078e026a */
[----:B------:R-:W-:Y:S01]  /*3220*/  LOP3.LUT R108, R3, 0x70, R120, 0xfe, !PT ;  /* 0x00000070036c7812 */ /* 0x000fe200078efe78 */
[----:B------:R-:W-:Y:S02]  /*3230*/  IMAD.MOV R71, RZ, RZ, -R71 ;  /* 0x000000ffff477224 */ /* 0x000fe400078e0a47 */
[----:B------:R-:W-:-:S02]  /*3240*/  IMAD R102, R73, R70, R102 ;  /* 0x0000004649667224 */ /* 0x000fc400078e0266 */
[----:B------:R-:W-:Y:S01]  /*3250*/  IMAD R105, R73, R109, R105 ;  /* 0x0000006d49697224 */ /* 0x000fe200078e0269 */
[----:B------:R-:W-:Y:S01]  /*3260*/  LOP3.LUT R109, R3, 0x71, R120, 0xfe, !PT ;  /* 0x00000071036d7812 */ /* 0x000fe200078efe78 */
[----:B------:R-:W-:Y:S01]  /*3270*/  IMAD.HI.U32 R70, R74, R107, RZ ;  /* 0x0000006b4a467227 */ /* 0x000fe200078e00ff */
[----:B------:R-:W-:Y:S03]  /*3280*/  STL [R1+0x174], R108 ;  /* 0x0001746c01007387 */ /* 0x000fe60000100800 */
[----:B------:R-:W-:Y:S01]  /*3290*/  IMAD R104, R73, R110, R104 ;  /* 0x0000006e49687224 */ /* 0x000fe200078e0268 */
[----:B------:R-:W-:Y:S01]  /*32a0*/  LOP3.LUT R110, R3, 0x72, R120, 0xfe, !PT ;  /* 0x00000072036e7812 */ /* 0x000fe200078efe78 */
[----:B------:R-:W-:Y:S01]  /*32b0*/  IMAD R0, R2, R71, R0 ;  /* 0x0000004702007224 */ /* 0x000fe200078e0200 */
[----:B------:R0:W-:Y:S01]  /*32c0*/  STL [R1+0x184], R109 ;  /* 0x0001846d01007387 */ /* 0x0001e20000100800 */
[----:B------:R-:W-:Y:S01]  /*32d0*/  IMAD.MOV R70, RZ, RZ, -R70 ;  /* 0x000000ffff467224 */ /* 0x000fe200078e0a46 */
[----:B------:R-:W-:Y:S01]  /*32e0*/  IABS R71, R117 ;  /* 0x0000007500477213 */ /* 0x000fe20000000000 */
[----:B------:R-:W-:Y:S01]  /*32f0*/  IMAD.HI.U32 R111, R74, R103, RZ ;  /* 0x000000674a6f7227 */ /* 0x000fe200078e00ff */
[----:B------:R1:W-:Y:S01]  /*3300*/  STL [R1+0x18c], R110 ;  /* 0x00018c6e01007387 */ /* 0x0003e20000100800 */
[----:B------:R-:W-:-:S02]  /*3310*/  ISETP.GT.U32.AND P0, PT, R2, R0, PT ;  /* 0x000000000200720c */ /* 0x000fc40003f04070 */
[----:B------:R-:W-:Y:S01]  /*3320*/  IMAD R107, R73, R70, R107 ;  /* 0x00000046496b7224 */ /* 0x000fe200078e026b */
[----:B------:R-:W-:Y:S01]  /*3330*/  LOP3.LUT R70, R3, 0x73, R120, 0xfe, !PT ;  /* 0x0000007303467812 */ /* 0x000fe200078efe78 */
[----:B------:R-:W-:Y:S01]  /*3340*/  IMAD.MOV R111, RZ, RZ, -R111 ;  /* 0x000000ffff6f7224 */ /* 0x000fe200078e0a6f */
[----:B0-----:R-:W-:Y:S02]  /*3350*/  IABS R109, R109 ;  /* 0x0000006d006d7213 */ /* 0x001fe40000000000 */
[----:B------:R-:W-:Y:S01]  /*3360*/  IABS R108, R108 ;  /* 0x0000006c006c7213 */ /* 0x000fe20000000000 */
[----:B------:R-:W-:Y:S01]  /*3370*/  STL [R1+0x244], R70 ;  /* 0x0002444601007387 */ /* 0x000fe20000100800 */
[----:B-1----:R-:W-:Y:S01]  /*3380*/  IABS R110, R110 ;  /* 0x0000006e006e7213 */ /* 0x002fe20000000000 */
[C---:B------:R-:W-:Y:S02]  /*3390*/  IMAD.HI.U32 R113, R74.reuse, R109, RZ ;  /* 0x0000006d4a717227 */ /* 0x040fe400078e00ff */
[----:B------:R-:W-:Y:S02]  /*33a0*/  STL [R1+0x994], R5 ;  /* 0x0009940501007387 */ /* 0x000fe40000100800 */
[----:B------:R-:W-:-:S02]  /*33b0*/  IMAD.HI.U32 R112, R74, R110, RZ ;  /* 0x0000006e4a707227 */ /* 0x000fc400078e00ff */
[----:B------:R-:W-:Y:S02]  /*33c0*/  STL [R1+0x178], R122 ;  /* 0x0001787a01007387 */ /* 0x000fe40000100800 */
[----:B------:R-:W-:Y:S02]  /*33d0*/  IMAD.MOV R112, RZ, RZ, -R112 ;  /* 0x000000ffff707224 */ /* 0x000fe400078e0a70 */
[----:B------:R-:W-:Y:S01]  /*33e0*/  IMAD.MOV R113, RZ, RZ, -R113 ;  /* 0x000000ffff717224 */ /* 0x000fe200078e0a71 */
[----:B------:R0:W-:Y:S01]  /*33f0*/  STL [R1+0x248], R118 ;  /* 0x0002487601007387 */ /* 0x0001e20000100800 */
[C---:B------:R-:W-:Y:S01]  /*3400*/  IMAD R103, R73.reuse, R111, R103 ;  /* 0x0000006f49677224 */ /* 0x040fe200078e0267 */
[----:B------:R-:W-:Y:S01]  /*3410*/  IABS R111, R70 ;  /* 0x00000046006f7213 */ /* 0x000fe20000000000 */
[C---:B------:R-:W-:Y:S01]  /*3420*/  IMAD R110, R73.reuse, R112, R110 ;  /* 0x00000070496e7224 */ /* 0x040fe200078e026e */
[----:B------:R1:W-:Y:S01]  /*3430*/  STL [R1+0x250], R117 ;  /* 0x0002507501007387 */ /* 0x0003e20000100800 */
[----:B------:R-:W-:Y:S01]  /*3440*/  @!P0 IMAD.IADD R0, R0, 0x1, -R2 ;  /* 0x0000000100008824 */ /* 0x000fe200078e0a02 */
[----:B------:R-:W-:Y:S01]  /*3450*/  IABS R112, R122 ;  /* 0x0000007a00707213 */ /* 0x000fe20000000000 */
[----:B------:R-:W-:Y:S01]  /*3460*/  IMAD R109, R73, R113, R109 ;  /* 0x00000071496d7224 */ /* 0x000fe200078e026d */
[----:B------:R2:W-:Y:S01]  /*3470*/  STL [R1+0x258], R116 ;  /* 0x0002587401007387 */ /* 0x0005e20000100800 */
[----:B------:R-:W-:Y:S01]  /*3480*/  IMAD.HI.U32 R113, R74, R71, RZ ;  /* 0x000000474a717227 */ /* 0x000fe200078e00ff */
[----:B0-----:R-:W-:-:S02]  /*3490*/  IABS R118, R118 ;  /* 0x0000007600767213 */ /* 0x001fc40000000000 */
[----:B------:R0:W-:Y:S01]  /*34a0*/  STL [R1+0x260], R115 ;  /* 0x0002607301007387 */ /* 0x0001e20000100800 */
[----:B------:R-:W-:Y:S01]  /*34b0*/  ISETP.GT.U32.AND P0, PT, R2, R0, PT ;  /* 0x000000000200720c */ /* 0x000fe20003f04070 */
[C---:B------:R-:W-:Y:S01]  /*34c0*/  IMAD.HI.U32 R70, R74.reuse, R111, RZ ;  /* 0x0000006f4a467227 */ /* 0x040fe200078e00ff */
[----:B-1----:R-:W-:Y:S02]  /*34d0*/  IABS R117, R116 ;  /* 0x0000007400757213 */ /* 0x002fe40000000000 */
[----:B--2---:R-:W-:Y:S01]  /*34e0*/  IABS R116, R115 ;  /* 0x0000007300747213 */ /* 0x004fe20000000000 */
[----:B------:R-:W-:-:S04]  /*34f0*/  IMAD.HI.U32 R122, R74, R112, RZ ;  /* 0x000000704a7a7227 */ /* 0x000fc800078e00ff */
[----:B0-----:R-:W-:-:S04]  /*3500*/  IMAD.HI.U32 R115, R74, R118, RZ ;  /* 0x000000764a737227 */ /* 0x001fc800078e00ff */
[----:B------:R-:W-:Y:S02]  /*3510*/  IMAD.MOV R113, RZ, RZ, -R113 ;  /* 0x000000ffff717224 */ /* 0x000fe400078e0a71 */
[----:B------:R-:W-:Y:S02]  /*3520*/  IMAD.MOV R115, RZ, RZ, -R115 ;  /* 0x000000ffff737224 */ /* 0x000fe400078e0a73 */
[----:B------:R-:W-:Y:S02]  /*3530*/  IMAD.MOV R70, RZ, RZ, -R70 ;  /* 0x000000ffff467224 */ /* 0x000fe400078e0a46 */
[----:B------:R-:W-:Y:S02]  /*3540*/  IMAD.MOV R122, RZ, RZ, -R122 ;  /* 0x000000ffff7a7224 */ /* 0x000fe400078e0a7a */
[C---:B------:R-:W-:Y:S01]  /*3550*/  IMAD R71, R73.reuse, R113, R71 ;  /* 0x0000007149477224 */ /* 0x040fe200078e0247 */
[----:B------:R-:W-:Y:S01]  /*3560*/  IABS R113, R123 ;  /* 0x0000007b00717213 */ /* 0x000fe20000000000 */
[----:B------:R-:W-:Y:S01]  /*3570*/  IMAD R118, R73, R115, R118 ;  /* 0x0000007349767224 */ /* 0x000fe200078e0276 */
[----:B------:R-:W-:Y:S01]  /*3580*/  LOP3.LUT R115, R3, 0x7a, R120, 0xfe, !PT ;  /* 0x0000007a03737812 */ /* 0x000fe200078efe78 */
[C---:B------:R-:W-:Y:S01]  /*3590*/  IMAD R111, R73.reuse, R70, R111 ;  /* 0x00000046496f7224 */ /* 0x040fe200078e026f */
[----:B------:R0:W-:Y:S01]  /*35a0*/  STL [R1+0x10], R71 ;  /* 0x0000104701007387 */ /* 0x0001e20000100800 */
[----:B------:R-:W-:Y:S01]  /*35b0*/  IMAD R112, R73, R122, R112 ;  /* 0x0000007a49707224 */ /* 0x000fe200078e0270 */
[C---:B------:R-:W-:Y:S01]  /*35c0*/  LOP3.LUT R122, R3.reuse, 0x7d, R120, 0xfe, !PT ;  /* 0x0000007d037a7812 */ /* 0x040fe200078efe78 */
[----:B------:R-:W-:Y:S01]  /*35d0*/  IMAD.HI.U32 R70, R74, R116, RZ ;  /* 0x000000744a467227 */ /* 0x000fe200078e00ff */
[----:B------:R1:W-:Y:S03]  /*35e0*/  STL [R1+0x24c], R115 ;  /* 0x00024c7301007387 */ /* 0x0003e60000100800 */
[----:B------:R-:W-:Y:S01]  /*35f0*/  @!P0 IMAD.IADD R0, R0, 0x1, -R2 ;  /* 0x0000000100008824 */ /* 0x000fe200078e0a02 */
[----:B------:R-:W-:Y:S01]  /*3600*/  IABS R2, R122 ;  /* 0x0000007a00027213 */ /* 0x000fe20000000000 */
[----:B------:R-:W-:Y:S01]  /*3610*/  IMAD.MOV R70, RZ, RZ, -R70 ;  /* 0x000000ffff467224 */ /* 0x000fe200078e0a46 */
[----:B0-----:R-:W-:Y:S01]  /*3620*/  LOP3.LUT R71, R3, 0x7b, R120, 0xfe, !PT ;  /* 0x0000007b03477812 */ /* 0x001fe200078efe78 */
[----:B------:R-:W-:Y:S01]  /*3630*/  IMAD.HI.U32 R114, R74, R108, RZ ;  /* 0x0000006c4a727227 */ /* 0x000fe200078e00ff */
[----:B-1----:R-:W-:-:S03]  /*3640*/  IABS R115, R115 ;  /* 0x0000007300737213 */ /* 0x002fc60000000000 */
[----:B------:R-:W-:Y:S01]  /*3650*/  STL [R1+0x254], R71 ;  /* 0x0002544701007387 */ /* 0x000fe20000100800 */
[----:B------:R-:W-:Y:S02]  /*3660*/  IMAD R116, R73, R70, R116 ;  /* 0x0000004649747224 */ /* 0x000fe400078e0274 */
[----:B------:R-:W-:Y:S01]  /*3670*/  IMAD.MOV R114, RZ, RZ, -R114 ;  /* 0x000000ffff727224 */ /* 0x000fe200078e0a72 */
[----:B------:R0:W-:Y:S01]  /*3680*/  STL [R1+0x25c], R123 ;  /* 0x00025c7b01007387 */ /* 0x0001e20000100800 */
[----:B------:R-:W-:-:S03]  /*3690*/  IMAD.HI.U32 R70, R74, R2, RZ ;  /* 0x000000024a467227 */ /* 0x000fc600078e00ff */
[----:B------:R1:W-:Y:S01]  /*36a0*/  STL [R1+0x264], R122 ;  /* 0x0002647a01007387 */ /* 0x0003e20000100800 */
[----:B------:R-:W-:Y:S02]  /*36b0*/  IMAD.MOV R70, RZ, RZ, -R70 ;  /* 0x000000ffff467224 */ /* 0x000fe400078e0a46 */
[----:B------:R-:W-:Y:S01]  /*36c0*/  IMAD R108, R73, R114, R108 ;  /* 0x00000072496c7224 */ /* 0x000fe200078e026c */
[----:B------:R2:W5:Y:S01]  /*36d0*/  LDL.LU R5, [R1+0x998] ;  /* 0x0009980001057983 */ /* 0x0005620000300800 */
[----:B0-----:R-:W-:-:S04]  /*36e0*/  IMAD.HI.U32 R123, R74, R115, RZ ;  /* 0x000000734a7b7227 */ /* 0x001fc800078e00ff */
[----:B------:R-:W-:Y:S02]  /*36f0*/  IMAD.MOV R123, RZ, RZ, -R123 ;  /* 0x000000ffff7b7224 */ /* 0x000fe400078e0a7b */
[C---:B------:R-:W-:Y:S02]  /*3700*/  IMAD R2, R73.reuse, R70, R2 ;  /* 0x0000004649027224 */ /* 0x040fe400078e0202 */
[----:B------:R-:W-:Y:S02]  /*3710*/  IMAD R115, R73, R123, R115 ;  /* 0x0000007b49737224 */ /* 0x000fe400078e0273 */
[----:B------:R-:W0:Y:S01]  /*3720*/  LDC R123, c[0x0][0x3a0] ;  /* 0x0000e800ff7b7b82 */ /* 0x000e220000000800 */
[----:B------:R-:W-:Y:S01]  /*3730*/  IMAD.HI.U32 R114, R74, R117, RZ ;  /* 0x000000754a727227 */ /* 0x000fe200078e00ff */
[----:B------:R2:W-:Y:S03]  /*3740*/  STL [R1], R2 ;  /* 0x0000000201007387 */ /* 0x0005e60000100800 */
[----:B------:R-:W-:Y:S01]  /*3750*/  IMAD.MOV R114, RZ, RZ, -R114 ;  /* 0x000000ffff727224 */ /* 0x000fe200078e0a72 */
[----:B------:R-:W-:-:S03]  /*3760*/  ISETP.NE.AND P1, PT, R4, RZ, PT ;  /* 0x000000ff0400720c */ /* 0x000fc60003f25270 */
[----:B------:R-:W-:Y:S01]  /*3770*/  IMAD R117, R73, R114, R117 ;  /* 0x0000007249757224 */ /* 0x000fe200078e0275 */
[----:B------:R-:W-:Y:S01]  /*3780*/  IABS R114, R71 ;  /* 0x0000004700727213 */ /* 0x000fe20000000000 */
[----:B------:R-:W-:-:S04]  /*3790*/  IMAD.HI.U32 R71, R74, R113, RZ ;  /* 0x000000714a477227 */ /* 0x000fc800078e00ff */
[----:B-1----:R-:W-:-:S04]  /*37a0*/  IMAD.HI.U32 R122, R74, R114, RZ ;  /* 0x000000724a7a7227 */ /* 0x002fc800078e00ff */
[----:B------:R-:W-:Y:S02]  /*37b0*/  IMAD.MOV R122, RZ, RZ, -R122 ;  /* 0x000000ffff7a7224 */ /* 0x000fe400078e0a7a */
[----:B------:R-:W-:Y:S01]  /*37c0*/  IMAD.MOV R71, RZ, RZ, -R71 ;  /* 0x000000ffff477224 */ /* 0x000fe200078e0a47 */
[C---:B------:R-:W-:Y:S01]  /*37d0*/  ISETP.GT.U32.AND P0, PT, R73.reuse, R59, PT ;  /* 0x0000003b4900720c */ /* 0x040fe20003f04070 */
[----:B------:R-:W-:Y:S01]  /*37e0*/  @!P4 IMAD.MOV R0, RZ, RZ, -R0 ;  /* 0x000000ffff00c224 */ /* 0x000fe200078e0a00 */
[C---:B------:R-:W-:Y:S01]  /*37f0*/  ISETP.GT.U32.AND P5, PT, R73.reuse, R58, PT ;  /* 0x0000003a4900720c */ /* 0x040fe20003fa4070 */
[C---:B------:R-:W-:Y:S01]  /*3800*/  IMAD R114, R73.reuse, R122, R114 ;  /* 0x0000007a49727224 */ /* 0x040fe200078e0272 */
[C---:B------:R-:W-:Y:S01]  /*3810*/  ISETP.GT.U32.AND P6, PT, R73.reuse, R57, PT ;  /* 0x000000394900720c */ /* 0x040fe20003fc4070 */
[C---:B------:R-:W-:Y:S01]  /*3820*/  IMAD R113, R73.reuse, R71, R113 ;  /* 0x0000004749717224 */ /* 0x040fe200078e0271 */
[----:B------:R-:W-:Y:S01]  /*3830*/  ISETP.GT.U32.AND P3, PT, R73, R56, PT ;  /* 0x000000384900720c */ /* 0x000fe20003f64070 */
[----:B0-----:R-:W-:Y:S01]  /*3840*/  VIADD R70, R123, 0xffffff80 ;  /* 0xffffff807b467836 */ /* 0x001fe20000000000 */
[----:B------:R-:W-:-:S02]  /*3850*/  ISETP.GT.U32.AND P2, PT, R73, R55, PT ;  /* 0x000000374900720c */ /* 0x000fc40003f44070 */
[----:B------:R-:W-:Y:S02]  /*3860*/  ISETP.GT.U32.AND P4, PT, R73, R54, PT ;  /* 0x000000364900720c */ /* 0x000fe40003f84070 */
[----:B------:R-:W-:Y:S01]  /*3870*/  @!P1 LOP3.LUT R0, RZ, R4, RZ, 0x33, !PT ;  /* 0x00000004ff009212 */ /* 0x000fe200078e33ff */
[----:B--2---:R-:W-:Y:S10]  /*3880*/  BRA.U UP0, `(.L_x_11) ;  /* 0x00000001001c7547 */ /* 0x004ff4000b800000 */
[----:B------:R-:W0:Y:S01]  /*3890*/  S2R R122, SR_CgaCtaId ;  /* 0x00000000007a7919 */ /* 0x000e220000008800 */
[----:B------:R-:W-:Y:S01]  /*38a0*/  ELECT P1, URZ, PT ;  /* 0x0000000000ff782f */ /* 0x000fe20003820000 */
[----:B------:R-:W-:Y:S01]  /*38b0*/  IMAD.MOV.U32 R4, RZ, RZ, 0x1 ;  /* 0x00000001ff047424 */ /* 0x000fe200078e00ff */
[----:B------:R-:W-:Y:S11]  /*38c0*/  UVIRTCOUNT.DEALLOC.SMPOOL 0x80 ;  /* 0x000000800000784c */ /* 0x000ff60000000000 */
[----:B------:R-:W-:-:S04]  /*38d0*/  @P1 MOV R2, 0x40 ;  /* 0x0000004000021802 */ /* 0x000fc80000000f00 */
[----:B0-----:R-:W-:-:S05]  /*38e0*/  @P1 LEA R2, R122, R2, 0x18 ;  /* 0x000000027a021211 */ /* 0x001fca00078ec0ff */
[----:B------:R0:W-:Y:S02]  /*38f0*/  @P1 STS.U8 [R2], R4 ;  /* 0x0000000402001388 */ /* 0x0001e40000000000 */
.L_x_11:
[--C-:B------:R-:W-:Y:S01]  /*3900*/  @!P0 IMAD.IADD R59, R59, 0x1, -R73.reuse ;  /* 0x000000013b3b8824 */ /* 0x100fe200078e0a49 */
[C---:B------:R-:W-:Y:S01]  /*3910*/  ISETP.GT.U32.AND P0, PT, R73.reuse, R52, PT ;  /* 0x000000344900720c */ /* 0x040fe20003f04070 */
[--C-:B------:R-:W-:Y:S01]  /*3920*/  @!P5 IMAD.IADD R58, R58, 0x1, -R73.reuse ;  /* 0x000000013a3ad824 */ /* 0x100fe200078e0a49 */
[C---:B------:R-:W-:Y:S01]  /*3930*/  ISETP.GT.U32.AND P5, PT, R73.reuse, R51, PT ;  /* 0x000000334900720c */ /* 0x040fe20003fa4070 */
[--C-:B------:R-:W-:Y:S01]  /*3940*/  @!P3 IMAD.IADD R56, R56, 0x1, -R73.reuse ;  /* 0x000000013838b824 */ /* 0x100fe200078e0a49 */
[C---:B------:R-:W-:Y:S01]  /*3950*/  ISETP.GT.U32.AND P3, PT, R73.reuse, R49, PT ;  /* 0x000000314900720c */ /* 0x040fe20003f64070 */
[----:B0-----:R-:W0:Y:S01]  /*3960*/  S2R R4, SR_TID.X ;  /* 0x0000000000047919 */ /* 0x001e220000002100 */
[----:B------:R-:W-:Y:S01]  /*3970*/  ISETP.GT.U32.AND P1, PT, R73, R53, PT ;  /* 0x000000354900720c */ /* 0x000fe20003f24070 */
[----:B------:R-:W-:Y:S01]  /*3980*/  UIADD3 UR6, UPT, UPT, UR5, UR6, URZ ;  /* 0x0000000605067290 */ /* 0x000fe2000fffe0ff */
[--C-:B------:R-:W-:Y:S01]  /*3990*/  @!P2 IMAD.IADD R55, R55, 0x1, -R73.reuse ;  /* 0x000000013737a824 */ /* 0x100fe200078e0a49 */
[----:B------:R1:W-:Y:S01]  /*39a0*/  STL [R1+0xaf0], R109 ;  /* 0x000af06d01007387 */ /* 0x0003e20000100800 */
[----:B------:R-:W-:Y:S01]  /*39b0*/  ISETP.GT.U32.AND P2, PT, R73, R48, PT ;  /* 0x000000304900720c */ /* 0x000fe20003f44070 */
[----:B------:R-:W2:Y:S01]  /*39c0*/  LDCU UR8, c[0x0][0x3a4] ;  /* 0x00007480ff0877ac */ /* 0x000ea20008000800 */
[----:B------:R-:W-:Y:S01]  /*39d0*/  VIADD R2, R123, 0xffffff81 ;  /* 0xffffff817b027836 */ /* 0x000fe20000000000 */
[----:B------:R3:W-:Y:S01]  /*39e0*/  STL [R1+0xaec], R110 ;  /* 0x000aec6e01007387 */ /* 0x0007e20000100800 */
[--C-:B------:R-:W-:Y:S01]  /*39f0*/  @!P0 IMAD.IADD R52, R52, 0x1, -R73.reuse ;  /* 0x0000000134348824 */ /* 0x100fe200078e0a49 */
[----:B------:R-:W-:Y:S01]  /*3a00*/  ISETP.GT.U32.AND P0, PT, R73, R46, PT ;  /* 0x0000002e4900720c */ /* 0x000fe20003f04070 */
[--C-:B------:R-:W-:Y:S01]  /*3a10*/  @!P5 IMAD.IADD R51, R51, 0x1, -R73.reuse ;  /* 0x000000013333d824 */ /* 0x100fe200078e0a49 */
[----:B------:R-:W-:Y:S01]  /*3a20*/  ISETP.GT.U32.AND P5, PT, R73, R45, PT ;  /* 0x0000002d4900720c */ /* 0x000fe20003fa4070 */
[--C-:B------:R-:W-:Y:S01]  /*3a30*/  @!P3 IMAD.IADD R49, R49, 0x1, -R73.reuse ;  /* 0x000000013131b824 */ /* 0x100fe200078e0a49 */
[----:B------:R-:W-:Y:S01]  /*3a40*/  ISETP.GT.U32.AND P3, PT, R73, R43, PT ;  /* 0x0000002b4900720c */ /* 0x000fe20003f64070 */
[----:B------:R4:W-:Y:S01]  /*3a50*/  STL [R1+0xae8], R111 ;  /* 0x000ae86f01007387 */ /* 0x0009e20000100800 */
[--C-:B------:R-:W-:Y:S01]  /*3a60*/  @!P1 IMAD.IADD R53, R53, 0x1, -R73.reuse ;  /* 0x0000000135359824 */ /* 0x100fe200078e0a49 */
[----:B------:R-:W-:Y:S01]  /*3a70*/  ISETP.GE.U32.AND P1, PT, R70, 0x7fffff01, PT ;  /* 0x7fffff014600780c */ /* 0x000fe20003f26070 */
[----:B------:R-:W1:Y:S01]  /*3a80*/  LDCU.128 UR20, c[0x0][0x380] ;  /* 0x00007000ff1477ac */ /* 0x000e620008000c00 */
[----:B------:R0:W-:Y:S01]  /*3a90*/  STL [R1+0xae4], R112 ;  /* 0x000ae47001007387 */ /* 0x0001e20000100800 */
[----:B------:R-:W1:Y:S01]  /*3aa0*/  LDC.64 R70, c[0x0][0x3a8] ;  /* 0x0000ea00ff467b82 */ /* 0x000e620000000a00 */
[--C-:B------:R-:W-:Y:S01]  /*3ab0*/  @!P2 IMAD.IADD R48, R48, 0x1, -R73.reuse ;  /* 0x000000013030a824 */ /* 0x100fe200078e0a49 */
[C---:B------:R-:W-:Y:S01]  /*3ac0*/  ISETP.GT.U32.AND P2, PT, R73.reuse, R42, PT ;  /* 0x0000002a4900720c */ /* 0x040fe20003f44070 */
[--C-:B------:R-:W-:Y:S01]  /*3ad0*/  @!P0 IMAD.IADD R46, R46, 0x1, -R73.reuse ;  /* 0x000000012e2e8824 */ /* 0x100fe200078e0a49 */
[----:B------:R-:W-:Y:S01]  /*3ae0*/  ISETP.GT.U32.AND P0, PT, R73, R40, PT ;  /* 0x000000284900720c */ /* 0x000fe20003f04070 */
[--C-:B------:R-:W-:Y:S01]  /*3af0*/  @!P5 IMAD.IADD R45, R45, 0x1, -R73.reuse ;  /* 0x000000012d2dd824 */ /* 0x100fe200078e0a49 */
[----:B------:R-:W-:Y:S01]  /*3b00*/  ISETP.GT.U32.AND P5, PT, R73, R39, PT ;  /* 0x000000274900720c */ /* 0x000fe20003fa4070 */
[--C-:B------:R-:W-:Y:S01]  /*3b10*/  @!P3 IMAD.IADD R43, R43, 0x1, -R73.reuse ;  /* 0x000000012b2bb824 */ /* 0x100fe200078e0a49 */
[C---:B------:R-:W-:Y:S01]  /*3b20*/  ISETP.GT.U32.AND P3, PT, R73.reuse, R37, PT ;  /* 0x000000254900720c */ /* 0x040fe20003f64070 */
[----:B------:R1:W-:Y:S01]  /*3b30*/  STL [R1+0xae0], R118 ;  /* 0x000ae07601007387 */ /* 0x0003e20000100800 */
[----:B------:R-:W-:Y:S01]  /*3b40*/  UMOV UR9, 0x1 ;  /* 0x0000000100097882 */ /* 0x000fe20000000000 */
[----:B------:R-:W-:Y:S01]  /*3b50*/  UIADD3 UR7, UPT, UPT, UR4, 0x10000, URZ ;  /* 0x0001000004077890 */ /* 0x000fe2000fffe0ff */
[----:B0-----:R-:W-:Y:S01]  /*3b60*/  LOP3.LUT R4, R4, 0x7f, RZ, 0xc0, !PT ;  /* 0x0000007f04047812 */ /* 0x001fe200078ec0ff */
[----:B------:R0:W-:Y:S01]  /*3b70*/  STL [R1+0xadc], R117 ;  /* 0x000adc7501007387 */ /* 0x0001e20000100800 */
[----:B--2---:R-:W-:Y:S01]  /*3b80*/  IMAD R0, R0, UR8, RZ ;  /* 0x0000000800007c24 */ /* 0x004fe2000f8e02ff */
[----:B------:R-:W2:Y:S01]  /*3b90*/  LDCU.64 UR40, c[0x0][0x358] ;  /* 0x00006b00ff2877ac */ /* 0x000ea20008000a00 */
[--C-:B------:R-:W-:Y:S01]  /*3ba0*/  @!P2 IMAD.IADD R42, R42, 0x1, -R73.reuse ;  /* 0x000000012a2aa824 */ /* 0x100fe200078e0a49 */
[----:B------:R0:W-:Y:S01]  /*3bb0*/  STL [R1+0xad8], R116 ;  /* 0x000ad87401007387 */ /* 0x0001e20000100800 */
[--C-:B------:R-:W-:Y:S01]  /*3bc0*/  @!P0 IMAD.IADD R40, R40, 0x1, -R73.reuse ;  /* 0x0000000128288824 */ /* 0x100fe200078e0a49 */
[----:B------:R-:W-:Y:S01]  /*3bd0*/  ISETP.GT.U32.AND P0, PT, R73, R35, PT ;  /* 0x000000234900720c */ /* 0x000fe20003f04070 */
[--C-:B------:R-:W-:Y:S01]  /*3be0*/  @!P5 IMAD.IADD R39, R39, 0x1, -R73.reuse ;  /* 0x000000012727d824 */ /* 0x100fe200078e0a49 */
[----:B------:R0:W-:Y:S01]  /*3bf0*/  STL [R1+0xad4], R115 ;  /* 0x000ad47301007387 */ /* 0x0001e20000100800 */
[----:B------:R-:W-:Y:S01]  /*3c00*/  ISETP.GT.U32.AND P5, PT, R73, R34, PT ;  /* 0x000000224900720c */ /* 0x000fe20003fa4070 */
[----:B------:R-:W-:Y:S01]  /*3c10*/  @!P3 IMAD.IADD R37, R37, 0x1, -R73 ;  /* 0x000000012525b824 */ /* 0x000fe200078e0a49 */
[----:B------:R-:W-:Y:S01]  /*3c20*/  ISETP.GT.U32.AND P3, PT, R73, R32, PT ;  /* 0x000000204900720c */ /* 0x000fe20003f64070 */
[----:B------:R0:W-:Y:S01]  /*3c30*/  STL [R1+0xad0], R114 ;  /* 0x000ad07201007387 */ /* 0x0001e20000100800 */
[----:B------:R-:W-:Y:S01]  /*3c40*/  ISETP.GE.U32.AND P2, PT, R2, 0x7fffff02, PT ;  /* 0x7fffff020200780c */ /* 0x000fe20003f46070 */
[----:B-1----:R-:W-:Y:S01]  /*3c50*/  IMAD R122, R70, 0x7f, RZ ;  /* 0x0000007f467a7824 */ /* 0x002fe200078e02ff */
[----:B------:R-:W-:Y:S01]  /*3c60*/  PRMT R109, RZ, 0x7610, R109 ;  /* 0x00007610ff6d7816 */ /* 0x000fe2000000006d */
[----:B------:R1:W-:Y:S01]  /*3c70*/  STL [R1+0xacc], R113 ;  /* 0x000acc7101007387 */ /* 0x0003e20000100800 */
[--C-:B------:R-:W-:Y:S01]  /*3c80*/  @!P4 IMAD.IADD R54, R54, 0x1, -R73.reuse ;  /* 0x000000013636c824 */ /* 0x100fe200078e0a49 */
[----:B------:R-:W0:Y:S01]  /*3c90*/  LDCU UR72, c[0x0][0x3b0] ;  /* 0x00007600ff4877ac */ /* 0x000e220008000800 */
[--C-:B------:R-:W-:Y:S01]  /*3ca0*/  @!P0 IMAD.IADD R35, R35, 0x1, -R73.reuse ;  /* 0x0000000123238824 */ /* 0x100fe200078e0a49 */
[----:B------:R-:W-:Y:S01]  /*3cb0*/  STL [R1+0xa7c], R119 ;  /* 0x000a7c7701007387 */ /* 0x000fe20000100800 */
[----:B------:R-:W-:Y:S01]  /*3cc0*/  ISETP.NE.U32.AND P0, PT, R4, RZ, PT ;  /* 0x000000ff0400720c */ /* 0x000fe20003f05070 */
[--C-:B------:R-:W-:Y:S01]  /*3cd0*/  @!P5 IMAD.IADD R34, R34, 0x1, -R73.reuse ;  /* 0x000000012222d824 */ /* 0x100fe200078e0a49 */
[C---:B------:R-:W-:Y:S01]  /*3ce0*/  ISETP.GT.U32.AND P5, PT, R73.reuse, R30, PT ;  /* 0x0000001e4900720c */ /* 0x040fe20003fa4070 */
[----:B------:R-:W-:Y:S01]  /*3cf0*/  STL [R1+0xa80], R119 ;  /* 0x000a807701007387 */ /* 0x000fe20000100800 */
[--C-:B------:R-:W-:Y:S01]  /*3d00*/  @!P3 IMAD.IADD R32, R32, 0x1, -R73.reuse ;  /* 0x000000012020b824 */ /* 0x100fe200078e0a49 */
[----:B------:R-:W-:Y:S01]  /*3d10*/  ISETP.GT.U32.AND P3, PT, R73, R28, PT ;  /* 0x0000001c4900720c */ /* 0x000fe20003f64070 */
[----:B------:R-:W-:Y:S01]  /*3d20*/  IMAD R4, R70, 0xfe, RZ ;  /* 0x000000fe46047824 */ /* 0x000fe200078e02ff */
[----:B------:R-:W-:Y:S01]  /*3d30*/  STL [R1+0xa88], R119 ;  /* 0x000a887701007387 */ /* 0x000fe20000100800 */
[--C-:B------:R-:W-:Y:S01]  /*3d40*/  @!P6 IMAD.IADD R57, R57, 0x1, -R73.reuse ;  /* 0x000000013939e824 */ /* 0x100fe200078e0a49 */
[----:B------:R-:W0:Y:S01]  /*3d50*/  LDCU UR71, c[0x0][0x3b0] ;  /* 0x00007600ff4777ac */ /* 0x000e220008000800 */
[----:B------:R-:W-:Y:S01]  /*3d60*/  STTM.x64 tmem[UR6], RZ ;  /* 0x000000ff000079ed */ /* 0x000fe20008340006 */
[----:B------:R-:W-:Y:S02]  /*3d70*/  STL [R1+0xa90], R119 ;  /* 0x000a907701007387 */ /* 0x000fe40000100800 */
[----:B------:R-:W-:Y:S01]  /*3d80*/  VOTEU.ALL UP1, P0 ;  /* 0x0000000000ff7886 */ /* 0x000fe20000020000 */
[----:B------:R-:W-:Y:S01]  /*3d90*/  VOTEU.ALL UP2, P0 ;  /* 0x0000000000ff7886 */ /* 0x000fe20000040000 */
[--C-:B------:R-:W-:Y:S01]  /*3da0*/  @!P5 IMAD.IADD R30, R30, 0x1, -R73.reuse ;  /* 0x000000011e1ed824 */ /* 0x100fe200078e0a49 */
[----:B------:R-:W-:Y:S01]  /*3db0*/  STL [R1+0xa98], R119 ;  /* 0x000a987701007387 */ /* 0x000fe20000100800 */
[----:B------:R-:W-:Y:S01]  /*3dc0*/  ISETP.GT.U32.AND P5, PT, R73, R26, PT ;  /* 0x0000001a4900720c */ /* 0x000fe20003fa4070 */
[----:B------:R-:W-:Y:S01]  /*3dd0*/  @!P3 IMAD.IADD R28, R28, 0x1, -R73 ;  /* 0x000000011c1cb824 */ /* 0x000fe200078e0a49 */
[----:B------:R-:W-:-:S04]  /*3de0*/  @!UP1 UIADD3 UR10, UPT, UPT, -UR9, 0x100000, URZ ;  /* 0x00100000090a9890 */ /* 0x000fc8000fffe1ff */
[----:B------:R-:W-:Y:S02]  /*3df0*/  @!UP1 USHF.L.U32 UR11, UR10, 0xb, URZ ;  /* 0x0000000b0a0b9899 */ /* 0x000fe400080006ff */
[----:B------:R-:W-:Y:S01]  /*3e00*/  @!UP1 USHF.L.U32 UR10, UR10, 0x1, URZ ;  /* 0x000000010a0a9899 */ /* 0x000fe200080006ff */
[----:B------:R-:W-:Y:S01]  /*3e10*/  STL [R1+0xaa0], R119 ;  /* 0x000aa07701007387 */ /* 0x000fe20000100800 */
[C---:B------:R-:W-:Y:S01]  /*3e20*/  ISETP.GT.U32.AND P3, PT, R73.reuse, R24, PT ;  /* 0x000000184900720c */ /* 0x040fe20003f64070 */
[----:B------:R-:W1:Y:S01]  /*3e30*/  LDCU UR65, c[0x0][0x3b0] ;  /* 0x00007600ff4177ac */ /* 0x000e620008000800 */
[----:B---3--:R-:W-:Y:S01]  /*3e40*/  PRMT R110, RZ, 0x7610, R110 ;  /* 0x00007610ff6e7816 */ /* 0x008fe2000000006e */
[----:B------:R-:W-:Y:S01]  /*3e50*/  STL [R1+0xaa8], R119 ;  /* 0x000aa87701007387 */ /* 0x000fe20000100800 */
[----:B----4-:R-:W-:Y:S01]  /*3e60*/  PRMT R111, RZ, 0x7610, R111 ;  /* 0x00007610ff6f7816 */ /* 0x010fe2000000006f */
[----:B------:R-:W3:Y:S01]  /*3e70*/  LDCU UR67, c[0x0][0x3b0] ;  /* 0x00007600ff4377ac */ /* 0x000ee20008000800 */
[----:B------:R-:W-:Y:S01]  /*3e80*/  PRMT R112, RZ, 0x7610, R112 ;  /* 0x00007610ff707816 */ /* 0x000fe20000000070 */
[----:B------:R-:W-:Y:S01]  /*3e90*/  STL [R1+0xab0], R119 ;  /* 0x000ab07701007387 */ /* 0x000fe20000100800 */
[----:B------:R-:W-:Y:S01]  /*3ea0*/  PRMT R118, RZ, 0x7610, R118 ;  /* 0x00007610ff767816 */ /* 0x000fe20000000076 */
[----:B------:R-:W-:Y:S01]  /*3eb0*/  @!P5 IMAD.IADD R26, R26, 0x1, -R73 ;  /* 0x000000011a1ad824 */ /* 0x000fe200078e0a49 */
[----:B------:R-:W-:Y:S01]  /*3ec0*/  LEA R2, P5, R0, UR20, 0x1 ;  /* 0x0000001400027c11 */ /* 0x000fe2000f8a08ff */
[----:B------:R-:W-:Y:S01]  /*3ed0*/  STL [R1+0xab8], R119 ;  /* 0x000ab87701007387 */ /* 0x000fe20000100800 */
[----:B0-----:R-:W-:Y:S01]  /*3ee0*/  PRMT R117, RZ, 0x7610, R117 ;  /* 0x00007610ff757816 */ /* 0x001fe20000000075 */
[----:B------:R-:W-:Y:S01]  /*3ef0*/  @!P3 IMAD.IADD R24, R24, 0x1, -R73 ;  /* 0x000000011818b824 */ /* 0x000fe200078e0a49 */
[----:B------:R-:W-:Y:S01]  /*3f00*/  LEA.HI.X.SX32 R0, R0, UR21, 0x1, P5 ;  /* 0x0000001500007c11 */ /* 0x000fe2000a8f0eff */
[----:B------:R-:W-:Y:S01]  /*3f10*/  STL [R1+0xac0], R119 ;  /* 0x000ac07701007387 */ /* 0x000fe20000100800 */
[----:B------:R-:W-:Y:S01]  /*3f20*/  IADD3 R123, P3, PT, R4, R2, RZ ;  /* 0x00000002047b7210 */ /* 0x000fe20007f7e0ff */
[----:B------:R-:W0:Y:S01]  /*3f30*/  LDCU UR73, c[0x0][0x3b0] ;  /* 0x00007600ff4977ac */ /* 0x000e220008000800 */
[----:B------:R-:W-:Y:S01]  /*3f40*/  PRMT R116, RZ, 0x7610, R116 ;  /* 0x00007610ff747816 */ /* 0x000fe20000000074 */
[----:B------:R4:W-:Y:S01]  /*3f50*/  STL [R1+0xac8], R119 ;  /* 0x000ac87701007387 */ /* 0x0009e20000100800 */
[----:B------:R-:W-:Y:S01]  /*3f60*/  LEA.HI.X.SX32 R122, R122, R0, 0x1, P3 ;  /* 0x000000007a7a7211 */ /* 0x000fe200018f0eff */
[----:B------:R-:W0:Y:S01]  /*3f70*/  LDCU UR66, c[0x0][0x3b0] ;  /* 0x00007600ff4277ac */ /* 0x000e220008000800 */
[C---:B------:R-:W-:Y:S01]  /*3f80*/  ISETP.GT.U32.AND P3, PT, R73.reuse, R20, PT ;  /* 0x000000144900720c */ /* 0x040fe20003f64070 */
[----:B------:R-:W-:Y:S01]  /*3f90*/  STL [R1+0xa74], R121 ;  /* 0x000a747901007387 */ /* 0x000fe20000100800 */
[----:B------:R-:W-:Y:S01]  /*3fa0*/  PRMT R115, RZ, 0x7610, R115 ;  /* 0x00007610ff737816 */ /* 0x000fe20000000073 */
[----:B------:R-:W0:Y:S01]  /*3fb0*/  LDCU UR69, c[0x0][0x3b0] ;  /* 0x00007600ff4577ac */ /* 0x000e220008000800 */
[----:B------:R-:W-:Y:S01]  /*3fc0*/  PRMT R114, RZ, 0x7610, R114 ;  /* 0x00007610ff727816 */ /* 0x000fe20000000072 */
[----:B------:R-:W-:Y:S01]  /*3fd0*/  STL [R1+0xa78], R121 ;  /* 0x000a787901007387 */ /* 0x000fe20000100800 */
[----:B-1----:R-:W-:Y:S01]  /*3fe0*/  PRMT R113, RZ, 0x7610, R113 ;  /* 0x00007610ff717816 */ /* 0x002fe20000000071 */
[----:B------:R-:W1:Y:S01]  /*3ff0*/  LDCU UR70, c[0x0][0x3b0] ;  /* 0x00007600ff4677ac */ /* 0x000e620008000800 */
[C---:B------:R-:W-:Y:S01]  /*4000*/  ISETP.GT.U32.AND P6, PT, R73.reuse, R50, PT ;  /* 0x000000324900720c */ /* 0x040fe20003fc4070 */
[----:B------:R-:W-:Y:S01]  /*4010*/  STL [R1+0xa84], R121 ;  /* 0x000a847901007387 */ /* 0x000fe20000100800 */
[C---:B------:R-:W-:Y:S01]  /*4020*/  ISETP.GT.U32.AND P4, PT, R73.reuse, R47, PT ;  /* 0x0000002f4900720c */ /* 0x040fe20003f84070 */
[----:B------:R-:W0:Y:S01]  /*4030*/  LDCU UR68, c[0x0][0x3b0] ;  /* 0x00007600ff4477ac */ /* 0x000e220008000800 */
[C---:B------:R-:W-:Y:S01]  /*4040*/  ISETP.GT.U32.AND P5, PT, R73.reuse, R21, PT ;  /* 0x000000154900720c */ /* 0x040fe20003fa4070 */
[----:B------:R-:W-:Y:S01]  /*4050*/  STL [R1+0xa8c], R121 ;  /* 0x000a8c7901007387 */ /* 0x000fe20000100800 */
[----:B------:R-:W0:Y:S03]  /*4060*/  LDCU UR75, c[0x0][0x3b0] ;  /* 0x00007600ff4b77ac */ /* 0x000e260008000800 */
[----:B------:R-:W-:Y:S01]  /*4070*/  STL [R1+0xa94], R121 ;  /* 0x000a947901007387 */ /* 0x000fe20000100800 */
[----:B------:R-:W0:Y:S03]  /*4080*/  LDCU UR63, c[0x0][0x3b0] ;  /* 0x00007600ff3f77ac */ /* 0x000e260008000800 */
[----:B------:R-:W-:Y:S01]  /*4090*/  STL [R1+0xa9c], R121 ;  /* 0x000a9c7901007387 */ /* 0x000fe20000100800 */
[----:B------:R-:W0:Y:S01]  /*40a0*/  LDCU UR64, c[0x0][0x3b0] ;  /* 0x00007600ff4077ac */ /* 0x000e220008000800 */
[----:B------:R-:W-:Y:S02]  /*40b0*/  STTM.x64 tmem[UR6+0x40], RZ ;  /* 0x000040ff000079ed */ /* 0x000fe40008340006 */
[----:B------:R-:W-:Y:S01]  /*40c0*/  STL [R1+0xaa4], R121 ;  /* 0x000aa47901007387 */ /* 0x000fe20000100800 */
[----:B------:R-:W-:Y:S01]  /*40d0*/  IMAD R4, R70, 0xfc, RZ ;  /* 0x000000fc46047824 */ /* 0x000fe200078e02ff */
[----:B------:R-:W0:Y:S01]  /*40e0*/  LDCU UR62, c[0x0][0x3b0] ;  /* 0x00007600ff3e77ac */ /* 0x000e220008000800 */
[----:B------:R-:W-:Y:S01]  /*40f0*/  @!P3 IMAD.IADD R20, R20, 0x1, -R73 ;  /* 0x000000011414b824 */ /* 0x000fe200078e0a49 */
[----:B------:R-:W-:Y:S01]  /*4100*/  STL [R1+0xaac], R121 ;  /* 0x000aac7901007387 */ /* 0x000fe20000100800 */
[----:B----4-:R-:W-:Y:S01]  /*4110*/  PRMT R119, RZ, 0x7610, R119 ;  /* 0x00007610ff777816 */ /* 0x010fe20000000077 */
[--C-:B------:R-:W-:Y:S01]  /*4120*/  @!P6 IMAD.IADD R50, R50, 0x1, -R73.reuse ;  /* 0x000000013232e824 */ /* 0x100fe200078e0a49 */
[----:B------:R-:W-:Y:S01]  /*4130*/  ISETP.GT.U32.AND P6, PT, R73, R44, PT ;  /* 0x0000002c4900720c */ /* 0x000fe20003fc4070 */
[----:B------:R-:W-:Y:S01]  /*4140*/  STTM.x64 tmem[UR6+0x80], RZ ;  /* 0x000080ff000079ed */ /* 0x000fe20008340006 */
[----:B------:R-:W-:Y:S01]  /*4150*/  STL [R1+0xab4], R121 ;  /* 0x000ab47901007387 */ /* 0x000fe20000100800 */
[--C-:B------:R-:W-:Y:S01]  /*4160*/  @!P4 IMAD.IADD R47, R47, 0x1, -R73.reuse ;  /* 0x000000012f2fc824 */ /* 0x100fe200078e0a49 */
[C---:B------:R-:W-:Y:S01]  /*4170*/  ISETP.GT.U32.AND P4, PT, R73.reuse, R41, PT ;  /* 0x000000294900720c */ /* 0x040fe20003f84070 */
[----:B------:R-:W4:Y:S01]  /*4180*/  LDCU UR8, c[0x0][0x3b0] ;  /* 0x00007600ff0877ac */ /* 0x000f220008000800 */
[----:B------:R-:W-:Y:S01]  /*4190*/  STTM.x64 tmem[UR6+0xc0], RZ ;  /* 0x0000c0ff000079ed */ /* 0x000fe20008340006 */
[----:B------:R-:W-:Y:S01]  /*41a0*/  STL [R1+0xabc], R121 ;  /* 0x000abc7901007387 */ /* 0x000fe20000100800 */
[----:B------:R-:W0:Y:S01]  /*41b0*/  LDCU UR76, c[0x0][0x3b0] ;  /* 0x00007600ff4c77ac */ /* 0x000e220008000800 */
[----:B------:R-:W0:Y:S02]  /*41c0*/  FENCE.VIEW.ASYNC.T ;  /* 0x00000000000073c6 */ /* 0x000e240000000200 */
[----:B------:R0:W-:Y:S02]  /*41d0*/  STL [R1+0xac4], R121 ;  /* 0x000ac47901007387 */ /* 0x0001e40000100800 */
[--C-:B------:R-:W-:Y:S01]  /*41e0*/  @!P6 IMAD.IADD R44, R44, 0x1, -R73.reuse ;  /* 0x000000012c2ce824 */ /* 0x100fe200078e0a49 */
[----:B------:R-:W-:Y:S01]  /*41f0*/  ISETP.GT.U32.AND P6, PT, R73, R38, PT ;  /* 0x000000264900720c */ /* 0x000fe20003fc4070 */
[----:B------:R-:W0:Y:S02]  /*4200*/  LDCU UR77, c[0x0][0x3b0] ;  /* 0x00007600ff4d77ac */ /* 0x000e240008000800 */
[----:B0-----:R-:W-:Y:S01]  /*4210*/  BAR.SYNC.DEFER_BLOCKING 0x0 ;  /* 0x0000000000007b1d */ /* 0x001fe20000010000 */
[----:B------:R-:W-:Y:S01]  /*4220*/  @!P4 IMAD.IADD R41, R41, 0x1, -R73 ;  /* 0x000000012929c824 */ /* 0x000fe200078e0a49 */
[----:B------:R-:W-:-:S04]  /*4230*/  ISETP.GT.U32.AND P4, PT, R73, R36, PT ;  /* 0x000000244900720c */ /* 0x000fc80003f84070 */
[----:B------:R-:W0:Y:S01]  /*4240*/  LDCU UR12, c[0x0][0x3b0] ;  /* 0x00007600ff0c77ac */ /* 0x000e220008000800 */
[----:B------:R0:W-:Y:S01]  /*4250*/  STL [R1+0xa70], R124 ;  /* 0x000a707c01007387 */ /* 0x0001e20000100800 */
[----:B------:R-:W-:Y:S01]  /*4260*/  PRMT R121, RZ, 0x7610, R121 ;  /* 0x00007610ff797816 */ /* 0x000fe20000000079 */
[----:B------:R-:W0:Y:S01]  /*4270*/  LDCU UR13, c[0x0][0x3b0] ;  /* 0x00007600ff0d77ac */ /* 0x000e220008000800 */
[--C-:B------:R-:W-:Y:S01]  /*4280*/  @!P6 IMAD.IADD R38, R38, 0x1, -R73.reuse ;  /* 0x000000012626e824 */ /* 0x100fe200078e0a49 */
[----:B------:R0:W-:Y:S01]  /*4290*/  STL [R1+0xa6c], R125 ;  /* 0x000a6c7d01007387 */ /* 0x0001e20000100800 */
[C---:B------:R-:W-:Y:S01]  /*42a0*/  ISETP.GT.U32.AND P6, PT, R73.reuse, R33, PT ;  /* 0x000000214900720c */ /* 0x040fe20003fc4070 */
[----:B------:R-:W0:Y:S02]  /*42b0*/  LDCU UR14, c[0x0][0x3b0] ;  /* 0x00007600ff0e77ac */ /* 0x000e240008000800 */
[--C-:B------:R-:W-:Y:S01]  /*42c0*/  @!P4 IMAD.IADD R36, R36, 0x1, -R73.reuse ;  /* 0x000000012424c824 */ /* 0x100fe200078e0a49 */
[----:B------:R-:W-:Y:S01]  /*42d0*/  STL [R1+0x9a4], R120 ;  /* 0x0009a47801007387 */ /* 0x000fe20000100800 */
[----:B------:R-:W-:Y:S01]  /*42e0*/  ISETP.GT.U32.AND P4, PT, R73, R31, PT ;  /* 0x0000001f4900720c */ /* 0x000fe20003f84070 */
[----:B------:R-:W0:Y:S02]  /*42f0*/  LDCU UR15, c[0x0][0x3b0] ;  /* 0x00007600ff0f77ac */ /* 0x000e240008000800 */
[----:B------:R-:W-:Y:S01]  /*4300*/  STL [R1+0x9ac], R120 ;  /* 0x0009ac7801007387 */ /* 0x000fe20000100800 */
[----:B------:R-:W0:Y:S03]  /*4310*/  LDCU UR16, c[0x0][0x3b0] ;  /* 0x00007600ff1077ac */ /* 0x000e260008000800 */
[----:B------:R-:W-:Y:S04]  /*4320*/  STL [R1+0x9b4], R120 ;  /* 0x0009b47801007387 */ /* 0x000fe80000100800 */
[----:B------:R-:W0:Y:S02]  /*4330*/  FENCE.VIEW.ASYNC.S ;  /* 0x00000000000073c6 */ /* 0x000e240000000000 */
[----:B0-----:R0:W1:Y:S01]  /*4340*/  @!UP2 SYNCS.EXCH.64 URZ, [UR7], UR10 ;  /* 0x0000000a07ffa5b2 */ /* 0x0010620008000100 */
[--C-:B------:R-:W-:Y:S01]  /*4350*/  @!P6 IMAD.IADD R33, R33, 0x1, -R73.reuse ;  /* 0x000000012121e824 */ /* 0x100fe200078e0a49 */
[----:B------:R-:W-:Y:S01]  /*4360*/  ISETP.GT.U32.AND P6, PT, R73, R29, PT ;  /* 0x0000001d4900720c */ /* 0x000fe20003fc4070 */
[----:B------:R-:W-:Y:S01]  /*4370*/  STL [R1+0x9bc], R120 ;  /* 0x0009bc7801007387 */ /* 0x000fe20000100800 */
[----:B------:R-:W0:Y:S01]  /*4380*/  LDCU UR17, c[0x0][0x3b0] ;  /* 0x00007600ff1177ac */ /* 0x000e220008000800 */
[--C-:B------:R-:W-:Y:S01]  /*4390*/  @!P4 IMAD.IADD R31, R31, 0x1, -R73.reuse ;  /* 0x000000011f1fc824 */ /* 0x100fe200078e0a49 */
[----:B------:R-:W-:Y:S01]  /*43a0*/  ISETP.GT.U32.AND P4, PT, R73, R27, PT ;  /* 0x0000001b4900720c */ /* 0x000fe20003f84070 */
[----:B------:R-:W-:Y:S01]  /*43b0*/  STL [R1+0x9c8], R120 ;  /* 0x0009c87801007387 */ /* 0x000fe20000100800 */
[----:B------:R-:W1:Y:S03]  /*43c0*/  LDCU UR18, c[0x0][0x3b0] ;  /* 0x00007600ff1277ac */ /* 0x000e660008000800 */
[----:B------:R-:W-:Y:S01]  /*43d0*/  STL [R1+0x9d0], R120 ;  /* 0x0009d07801007387 */ /* 0x000fe20000100800 */
[--C-:B------:R-:W-:Y:S01]  /*43e0*/  @!P5 IMAD.IADD R21, R21, 0x1, -R73.reuse ;  /* 0x000000011515d824 */ /* 0x100fe200078e0a49 */
[----:B------:R-:W-:Y:S01]  /*43f0*/  PRMT R124, RZ, 0x7610, R124 ;  /* 0x00007610ff7c7816 */ /* 0x000fe2000000007c */
[----:B0-----:R-:W0:Y:S01]  /*4400*/  LDCU UR10, c[0x0][0x3b0] ;  /* 0x00007600ff0a77ac */ /* 0x001e220008000800 */
[----:B------:R-:W-:Y:S01]  /*4410*/  STL [R1+0xa48], R120 ;  /* 0x000a487801007387 */ /* 0x000fe20000100800 */
[----:B------:R-:W-:Y:S01]  /*4420*/  @!P6 IMAD.IADD R29, R29, 0x1, -R73 ;  /* 0x000000011d1de824 */ /* 0x000fe200078e0a49 */
[----:B------:R-:W-:Y:S01]  /*4430*/  PRMT R125, RZ, 0x7610, R125 ;  /* 0x00007610ff7d7816 */ /* 0x000fe2000000007d */
[----:B------:R-:W0:Y:S01]  /*4440*/  LDCU UR11, c[0x0][0x3b0] ;  /* 0x00007600ff0b77ac */ /* 0x000e220008000800 */
[----:B------:R-:W-:Y:S01]  /*4450*/  STL [R1+0xa50], R120 ;  /* 0x000a507801007387 */ /* 0x000fe20000100800 */
[--C-:B------:R-:W-:Y:S01]  /*4460*/  @!P4 IMAD.IADD R27, R27, 0x1, -R73.reuse ;  /* 0x000000011b1bc824 */ /* 0x100fe200078e0a49 */
[----:B------:R-:W-:Y:S01]  /*4470*/  ISETP.GT.U32.AND P4, PT, R73, R23, PT ;  /* 0x000000174900720c */ /* 0x000fe20003f84070 */
[----:B------:R-:W0:Y:S01]  /*4480*/  LDCU UR19, c[0x0][0x3b0] ;  /* 0x00007600ff1377ac */ /* 0x000e220008000800 */
[----:B------:R-:W-:Y:S01]  /*4490*/  STL [R1+0xa54], R120 ;  /* 0x000a547801007387 */ /* 0x000fe20000100800 */
[----:B------:R-:W0:Y:S03]  /*44a0*/  LDCU UR20, c[0x0][0x3b0] ;  /* 0x00007600ff1477ac */ /* 0x000e260008000800 */
[----:B------:R-:W-:Y:S01]  /*44b0*/  STL [R1+0xa60], R120 ;  /* 0x000a607801007387 */ /* 0x000fe20000100800 */
[----:B------:R-:W0:Y:S03]  /*44c0*/  LDCU UR21, c[0x0][0x3b0] ;  /* 0x00007600ff1577ac */ /* 0x000e260008000800 */
[----:B------:R-:W-:Y:S01]  /*44d0*/  STL [R1+0xa68], R120 ;  /* 0x000a687801007387 */ /* 0x000fe20000100800 */
[----:B------:R-:W0:Y:S03]  /*44e0*/  LDCU UR24, c[0x0][0x3b0] ;  /* 0x00007600ff1877ac */ /* 0x000e260008000800 */
[----:B-----5:R-:W-:Y:S01]  /*44f0*/  STL [R1+0x9a0], R5 ;  /* 0x0009a00501007387 */ /* 0x020fe20000100800 */
[----:B------:R-:W-:Y:S01]  /*4500*/  @!P4 IMAD.IADD R23, R23, 0x1, -R73 ;  /* 0x000000011717c824 */ /* 0x000fe200078e0a49 */
        /* <DEDUP_REMOVED lines=42> */
[----:B------:R1:W-:Y:S01]  /*47b0*/  STL [R1+0x830], R123 ;  /* 0x0008307b01007387 */ /* 0x0003e20000100800 */
[----:B------:R-:W0:Y:S03]  /*47c0*/  LDCU UR48, c[0x0][0x3b0] ;  /* 0x00007600ff3077ac */ /* 0x000e260008000800 */
[----:B------:R2:W-:Y:S01]  /*47d0*/  STL [R1+0x82c], R122 ;  /* 0x00082c7a01007387 */ /* 0x0005e20000100800 */
[----:B------:R-:W0:Y:S01]  /*47e0*/  LDCU UR49, c[0x0][0x3b0] ;  /* 0x00007600ff3177ac */ /* 0x000e220008000800 */
[----:B------:R-:W0:Y:S01]  /*47f0*/  LDCU UR50, c[0x0][0x3b0] ;  /* 0x00007600ff3277ac */ /* 0x000e220008000800 */
[-C--:B-1----:R-:W-:Y:S01]  /*4800*/  @!P1 LOP3.LUT R123, R123, R122.reuse, RZ, 0x3c, !PT ;  /* 0x0000007a7b7b9212 */ /* 0x082fe200078e3cff */
[----:B------:R-:W1:Y:S03]  /*4810*/  LDCU UR51, c[0x0][0x3b0] ;  /* 0x00007600ff3377ac */ /* 0x000e660008000800 */
[C---:B--2---:R-:W-:Y:S01]  /*4820*/  @!P1 LOP3.LUT R122, R123.reuse, R122, RZ, 0x3c, !PT ;  /* 0x0000007a7b7a9212 */ /* 0x044fe200078e3cff */
[----:B------:R-:W2:Y:S03]  /*4830*/  LDCU UR52, c[0x0][0x3b0] ;  /* 0x00007600ff3477ac */ /* 0x000ea60008000800 */
[----:B------:R-:W-:Y:S01]  /*4840*/  @!P1 LOP3.LUT R123, R123, R122, RZ, 0x3c, !PT ;  /* 0x0000007a7b7b9212 */ /* 0x000fe200078e3cff */
[----:B------:R-:W-:Y:S01]  /*4850*/  BAR.SYNC.DEFER_BLOCKING 0x0 ;  /* 0x0000000000007b1d */ /* 0x000fe20000010000 */
[----:B------:R-:W-:-:S02]  /*4860*/  ISETP.GT.U32.AND P5, PT, R73, R16, PT ;  /* 0x000000104900720c */ /* 0x000fc40003fa4070 */
[----:B------:R-:W-:-:S03]  /*4870*/  ISETP.GT.U32.AND P6, PT, R73, R25, PT ;  /* 0x000000194900720c */ /* 0x000fc60003fc4070 */
[----:B------:R-:W0:Y:S01]  /*4880*/  LDCU UR53, c[0x0][0x3b0] ;  /* 0x00007600ff3577ac */ /* 0x000e220008000800 */
[----:B------:R-:W0:Y:S01]  /*4890*/  LDCU UR54, c[0x0][0x3b0] ;  /* 0x00007600ff3677ac */ /* 0x000e220008000800 */
[----:B------:R-:W0:Y:S01]  /*48a0*/  LDCU UR55, c[0x0][0x3b0] ;  /* 0x00007600ff3777ac */ /* 0x000e220008000800 */
[----:B------:R-:W0:Y:S01]  /*48b0*/  LDCU UR56, c[0x0][0x3b0] ;  /* 0x00007600ff3877ac */ /* 0x000e220008000800 */
[----:B------:R-:W0:Y:S01]  /*48c0*/  LDCU UR57, c[0x0][0x3b0] ;  /* 0x00007600ff3977ac */ /* 0x000e220008000800 */
[----:B------:R1:W2:Y:S01]  /*48d0*/  @!P1 LDG.E.U16 R109, desc[UR40][R122.64] ;  /* 0x000000287a6d9981 */ /* 0x0002a2000c1e1500 */
[----:B------:R-:W-:Y:S01]  /*48e0*/  PRMT R5, RZ, 0x7610, R5 ;  /* 0x00007610ff057816 */ /* 0x000fe20000000005 */
[----:B------:R-:W0:Y:S01]  /*48f0*/  LDCU UR58, c[0x0][0x3b0] ;  /* 0x00007600ff3a77ac */ /* 0x000e220008000800 */
[----:B------:R-:W-:Y:S02]  /*4900*/  PRMT R3, RZ, 0x7610, R3 ;  /* 0x00007610ff037816 */ /* 0x000fe40000000003 */
[----:B------:R-:W-:Y:S01]  /*4910*/  PRMT R120, RZ, 0x7610, R120 ;  /* 0x00007610ff787816 */ /* 0x000fe20000000078 */
[--C-:B------:R-:W-:Y:S01]  /*4920*/  @!P4 IMAD.IADD R19, R19, 0x1, -R73.reuse ;  /* 0x000000011313c824 */ /* 0x100fe200078e0a49 */
[----:B------:R-:W0:Y:S01]  /*4930*/  LDCU UR59, c[0x0][0x3b0] ;  /* 0x00007600ff3b77ac */ /* 0x000e220008000800 */
[----:B------:R-:W-:-:S02]  /*4940*/  @!P5 IMAD.IADD R16, R16, 0x1, -R73 ;  /* 0x000000011010d824 */ /* 0x000fc400078e0a49 */
[----:B-1----:R-:W-:Y:S01]  /*4950*/  IMAD R122, R70, 0x7e, RZ ;  /* 0x0000007e467a7824 */ /* 0x002fe200078e02ff */
[----:B------:R-:W-:Y:S01]  /*4960*/  IADD3 R123, P3, PT, R4, R2, RZ ;  /* 0x00000002047b7210 */ /* 0x000fe20007f7e0ff */
[----:B------:R-:W-:Y:S01]  /*4970*/  @!P6 IMAD.IADD R25, R25, 0x1, -R73 ;  /* 0x000000011919e824 */ /* 0x000fe200078e0a49 */
[----:B------:R-:W1:Y:S01]  /*4980*/  LDC R4, c[0x0][0x3a0] ;  /* 0x0000e800ff047b82 */ /* 0x000e620000000800 */
[----:B------:R-:W0:Y:S01]  /*4990*/  LDCU UR60, c[0x0][0x3b0] ;  /* 0x00007600ff3c77ac */ /* 0x000e220008000800 */
[----:B------:R-:W-:Y:S01]  /*49a0*/  LEA.HI.X.SX32 R122, R122, R0, 0x1, P3 ;  /* 0x000000007a7a7211 */ /* 0x000fe200018f0eff */
[----:B------:R-:W0:Y:S01]  /*49b0*/  LDCU UR61, c[0x0][0x3b0] ;  /* 0x00007600ff3d77ac */ /* 0x000e220008000800 */
[----:B------:R-:W0:Y:S01]  /*49c0*/  LDCU UR74, c[0x0][0x3b0] ;  /* 0x00007600ff4a77ac */ /* 0x000e220008000800 */
[----:B--2---:R2:W-:Y:S01]  /*49d0*/  STL [R1+0x990], R109 ;  /* 0x0009906d01007387 */ /* 0x0045e20000100800 */
[C---:B------:R-:W-:Y:S02]  /*49e0*/  ISETP.GT.U32.AND P1, PT, R73.reuse, R18, PT ;  /* 0x000000124900720c */ /* 0x040fe40003f24070 */
[----:B------:R-:W-:-:S02]  /*49f0*/  ISETP.GT.U32.AND P4, PT, R73, R14, PT ;  /* 0x0000000e4900720c */ /* 0x000fc40003f84070 */
[C---:B------:R-:W-:Y:S02]  /*4a00*/  ISETP.GT.U32.AND P5, PT, R73.reuse, R11, PT ;  /* 0x0000000b4900720c */ /* 0x040fe40003fa4070 */
[----:B------:R-:W-:Y:S01]  /*4a10*/  ISETP.GT.U32.AND P6, PT, R73, R22, PT ;  /* 0x000000164900720c */ /* 0x000fe20003fc4070 */
[----:B--2---:R-:W2:Y:S04]  /*4a20*/  LDL.LU R109, [R1+0xaf0] ;  /* 0x000af000016d7983 */ /* 0x004ea80000300800 */
[----:B------:R0:W-:Y:S04]  /*4a30*/  STL [R1+0x828], R123 ;  /* 0x0008287b01007387 */ /* 0x0001e80000100800 */
[----:B------:R1:W-:Y:S01]  /*4a40*/  STL [R1+0x824], R122 ;  /* 0x0008247a01007387 */ /* 0x0003e20000100800 */
[----:B0-----:R-:W-:-:S04]  /*4a50*/  @!P2 LOP3.LUT R123, R123, R122, RZ, 0x3c, !PT ;  /* 0x0000007a7b7ba212 */ /* 0x001fc800078e3cff */
[----:B-1----:R-:W-:-:S04]  /*4a60*/  @!P2 LOP3.LUT R122, R123, R122, RZ, 0x3c, !PT ;  /* 0x0000007a7b7aa212 */ /* 0x002fc800078e3cff */
[----:B------:R-:W-:-:S05]  /*4a70*/  @!P2 LOP3.LUT R123, R123, R122, RZ, 0x3c, !PT ;  /* 0x0000007a7b7ba212 */ /* 0x000fca00078e3cff */
[----:B------:R0:W2:Y:S01]  /*4a80*/  @!P2 LDG.E.U16 R110, desc[UR40][R122.64] ;  /* 0x000000287a6ea981 */ /* 0x0000a2000c1e1500 */
[----:B------:R-:W-:Y:S01]  /*4a90*/  ISETP.GT.U32.AND P3, PT, R73, R15, PT ;  /* 0x0000000f4900720c */ /* 0x000fe20003f64070 */
[----:B------:R-:W-:Y:S02]  /*4aa0*/  VIADD R4, R4, 0xffffff82 ;  /* 0xffffff8204047836 */ /* 0x000fe40000000000 */
[----:B------:R-:W-:-:S03]  /*4ab0*/  @!P1 IMAD.IADD R18, R18, 0x1, -R73 ;  /* 0x0000000112129824 */ /* 0x000fc600078e0a49 */
[----:B------:R-:W-:Y:S01]  /*4ac0*/  ISETP.GE.U32.AND P1, PT, R4, 0x7fffff03, PT ;  /* 0x7fffff030400780c */ /* 0x000fe20003f26070 */
[C---:B------:R-:W-:Y:S02]  /*4ad0*/  IMAD R4, R70.reuse, 0xfa, RZ ;  /* 0x000000fa46047824 */ /* 0x040fe400078e02ff */
[----:B0-----:R-:W-:-:S04]  /*4ae0*/  IMAD R122, R70, 0x7d, RZ ;  /* 0x0000007d467a7824 */ /* 0x001fc800078e02ff */
[----:B------:R-:W-:Y:S01]  /*4af0*/  @!P3 IMAD.IADD R15, R15, 0x1, -R73 ;  /* 0x000000010f0fb824 */ /* 0x000fe200078e0a49 */
[----:B------:R-:W-:Y:S02]  /*4b00*/  IADD3 R123, P3, PT, R4, R2, RZ ;  /* 0x00000002047b7210 */ /* 0x000fe40007f7e0ff */
[----:B------:R-:W0:Y:S02]  /*4b10*/  LDC R4, c[0x0][0x3a0] ;  /* 0x0000e800ff047b82 */ /* 0x000e240000000800 */
[----:B------:R-:W-:Y:S01]  /*4b20*/  LEA.HI.X.SX32 R122, R122, R0, 0x1, P3 ;  /* 0x000000007a7a7211 */ /* 0x000fe200018f0eff */
[----:B--2---:R1:W-:Y:S04]  /*4b30*/  STL [R1+0x98c], R110 ;  /* 0x00098c6e01007387 */ /* 0x0043e80000100800 */
[----:B-1----:R-:W2:Y:S04]  /*4b40*/  LDL.LU R110, [R1+0xaec] ;  /* 0x000aec00016e7983 */ /* 0x002ea80000300800 */
[----:B------:R1:W-:Y:S04]  /*4b50*/  STL [R1+0x820], R123 ;  /* 0x0008207b01007387 */ /* 0x0003e80000100800 */
[----:B------:R0:W-:Y:S01]  /*4b60*/  STL [R1+0x81c], R122 ;  /* 0x00081c7a01007387 */ /* 0x0001e20000100800 */
[----:B-1----:R-:W-:-:S04]  /*4b70*/  @!P1 LOP3.LUT R123, R123, R122, RZ, 0x3c, !PT ;  /* 0x0000007a7b7b9212 */ /* 0x002fc800078e3cff */
[----:B0-----:R-:W-:-:S04]  /*4b80*/  @!P1 LOP3.LUT R122, R123, R122, RZ, 0x3c, !PT ;  /* 0x0000007a7b7a9212 */ /* 0x001fc800078e3cff */
[----:B------:R-:W-:-:S05]  /*4b90*/  @!P1 LOP3.LUT R123, R123, R122, RZ, 0x3c, !PT ;  /* 0x0000007a7b7b9212 */ /* 0x000fca00078e3cff */
[----:B------:R0:W2:Y:S01]  /*4ba0*/  @!P1 LDG.E.U16 R111, desc[UR40][R122.64] ;  /* 0x000000287a6f9981 */ /* 0x0000a2000c1e1500 */
[C---:B------:R-:W-:Y:S02]  /*4bb0*/  ISETP.GT.U32.AND P2, PT, R73.reuse, R13, PT ;  /* 0x0000000d4900720c */ /* 0x040fe40003f44070 */
[----:B------:R-:W-:Y:S01]  /*4bc0*/  ISETP.GT.U32.AND P3, PT, R73, R10, PT ;  /* 0x0000000a4900720c */ /* 0x000fe20003f64070 */
[----:B------:R-:W-:-:S10]  /*4bd0*/  VIADD R4, R4, 0xffffff83 ;  /* 0xffffff8304047836 */ /* 0x000fd40000000000 */
[--C-:B------:R-:W-:Y:S01]  /*4be0*/  @!P2 IMAD.IADD R13, R13, 0x1, -R73.reuse ;  /* 0x000000010d0da824 */ /* 0x100fe200078e0a49 */
[----:B------:R-:W-:Y:S01]  /*4bf0*/  ISETP.GE.U32.AND P2, PT, R4, 0x7fffff04, PT ;  /* 0x7fffff040400780c */ /* 0x000fe20003f46070 */
[C---:B------:R-:W-:Y:S02]  /*4c00*/  IMAD R4, R70.reuse, 0xf8, RZ ;  /* 0x000000f846047824 */ /* 0x040fe400078e02ff */
[----:B0-----:R-:W-:Y:S02]  /*4c10*/  IMAD R122, R70, 0x7c, RZ ;  /* 0x0000007c467a7824 */ /* 0x001fe400078e02ff */
        /* <DEDUP_REMOVED lines=33> */
[----:B0-----:R-:W0:Y:S01]  /*4e30*/  LDC R122, c[0x0][0x3a0] ;  /* 0x0000e800ff7a7b82 */ /* 0x001e220000000800 */
[----:B------:R-:W-:-:S09]  /*4e40*/  VIADD R4, R4, 0xffffff85 ;  /* 0xffffff8504047836 */ /* 0x000fd20000000000 */
[--C-:B------:R-:W-:Y:S01]  /*4e50*/  @!P2 IMAD.IADD R62, R62, 0x1, -R73.reuse ;  /* 0x000000013e3ea824 */ /* 0x100fe200078e0a49 */
[----:B------:R-:W-:Y:S01]  /*4e60*/  ISETP.GE.U32.AND P2, PT, R4, 0x7fffff06, PT ;  /* 0x7fffff060400780c */ /* 0x000fe20003f46070 */
[----:B------:R-:W-:Y:S02]  /*4e70*/  IMAD R4, R70, 0xf4, RZ ;  /* 0x000000f446047824 */ /* 0x000fe400078e02ff */
[----:B------:R-:W-:-:S03]  /*4e80*/  @!P3 IMAD.IADD R65, R65, 0x1, -R73 ;  /* 0x000000014141b824 */ /* 0x000fc600078e0a49 */
[----:B------:R-:W-:Y:S01]  /*4e90*/  IADD3 R123, P3, PT, R4, R2, RZ ;  /* 0x00000002047b7210 */ /* 0x000fe20007f7e0ff */
[----:B0-----:R-:W-:Y:S01]  /*4ea0*/  VIADD R4, R122, 0xffffff86 ;  /* 0xffffff867a047836 */ /* 0x001fe20000000000 */
[----:B--2---:R0:W-:Y:S02]  /*4eb0*/  STL [R1+0x980], R5 ;  /* 0x0009800501007387 */ /* 0x0041e40000100800 */
[----:B0-----:R-:W-:Y:S02]  /*4ec0*/  IMAD R5, R70, 0x7a, RZ ;  /* 0x0000007a46057824 */ /* 0x001fe400078e02ff */
[----:B------:R0:W-:Y:S03]  /*4ed0*/  STL [R1+0x808], R123 ;  /* 0x0008087b01007387 */ /* 0x0001e60000100800 */
[----:B------:R-:W-:Y:S01]  /*4ee0*/  LEA.HI.X.SX32 R122, R5, R0, 0x1, P3 ;  /* 0x00000000057a7211 */ /* 0x000fe200018f0eff */
[----:B------:R-:W-:Y:S03]  /*4ef0*/  STL [R1+0xa30], R5 ;  /* 0x000a300501007387 */ /* 0x000fe60000100800 */
[-C--:B0-----:R-:W-:Y:S01]  /*4f00*/  @!P2 LOP3.LUT R123, R123, R122.reuse, RZ, 0x3c, !PT ;  /* 0x0000007a7b7ba212 */ /* 0x081fe200078e3cff */
[----:B------:R-:W-:Y:S04]  /*4f10*/  STL [R1+0xa3c], R5 ;  /* 0x000a3c0501007387 */ /* 0x000fe80000100800 */
[----:B------:R0:W-:Y:S02]  /*4f20*/  STL [R1+0x804], R122 ;  /* 0x0008047a01007387 */ /* 0x0001e40000100800 */
[----:B0-----:R-:W-:-:S04]  /*4f30*/  @!P2 LOP3.LUT R122, R123, R122, RZ, 0x3c, !PT ;  /* 0x0000007a7b7aa212 */ /* 0x001fc800078e3cff */
[----:B------:R-:W-:-:S05]  /*4f40*/  @!P2 LOP3.LUT R123, R123, R122, RZ, 0x3c, !PT ;  /* 0x0000007a7b7ba212 */ /* 0x000fca00078e3cff */
[----:B------:R0:W2:Y:S01]  /*4f50*/  @!P2 LDG.E.U16 R118, desc[UR40][R122.64] ;  /* 0x000000287a76a981 */ /* 0x0000a2000c1e1500 */
[C---:B------:R-:W-:Y:S02]  /*4f60*/  ISETP.GT.U32.AND P1, PT, R73.reuse, R67, PT ;  /* 0x000000434900720c */ /* 0x040fe40003f24070 */
[----:B------:R-:W-:-:S11]  /*4f70*/  ISETP.GT.U32.AND P3, PT, R73, R72, PT ;  /* 0x000000484900720c */ /* 0x000fd60003f64070 */
        /* <DEDUP_REMOVED lines=124> */
[----:B-1----:R-:W2:Y:S04]  /*5740*/  LDL R119, [R1+0x10] ;  /* 0x0000100001777983 */ /* 0x002ea80000100800 */
        /* <DEDUP_REMOVED lines=18> */
[----:B-1----:R-:W2:Y:S04]  /*5870*/  LDL.LU R120, [R1] ;  /* 0x0000000001787983 */ /* 0x002ea80000300800 */
        /* <DEDUP_REMOVED lines=11> */
[----:B------:R-:W-:Y:S02]  /*5930*/  @!P3 IMAD.IADD R119, R119, 0x1, -R73 ;  /* 0x000000017777b824 */ /* 0x000fe400078e0a49 */
[C---:B------:R-:W-:Y:S02]  /*5940*/  IMAD R4, R70.reuse, 0xe2, RZ ;  /* 0x000000e246047824 */ /* 0x040fe400078e02ff */
[----:B0-----:R-:W-:Y:S01]  /*5950*/  IMAD R122, R70, 0x71, RZ ;  /* 0x00000071467a7824 */ /* 0x001fe200078e02ff */
[----:B--2---:R0:W-:Y:S04]  /*5960*/  STL [R1+0x95c], R113 ;  /* 0x00095c7101007387 */ /* 0x0041e80000100800 */
[----:B0-----:R-:W2:Y:S04]  /*5970*/  LDL.LU R113, [R1+0xacc] ;  /* 0x000acc0001717983 */ /* 0x001ea80000300800 */
[----:B------:R0:W-:Y:S01]  /*5980*/  @!P3 STL [R1+0x10], R119 ;  /* 0x000010770100b387 */ /* 0x0001e20000100800 */
[----:B------:R-:W-:-:S02]  /*5990*/  IADD3 R123, P3, PT, R4, R2, RZ ;  /* 0x00000002047b7210 */ /* 0x000fc40007f7e0ff */
[----:B------:R-:W1:Y:S02]  /*59a0*/  LDC R4, c[0x0][0x3a0] ;  /* 0x0000e800ff047b82 */ /* 0x000e640000000800 */
[----:B------:R-:W-:Y:S01]  /*59b0*/  LEA.HI.X.SX32 R122, R122, R0, 0x1, P3 ;  /* 0x000000007a7a7211 */ /* 0x000fe200018f0eff */
[----:B0-----:R-:W3:Y:S04]  /*59c0*/  LDL.LU R119, [R1+0xac8] ;  /* 0x000ac80001777983 */ /* 0x001ee80000300800 */
[----:B------:R0:W-:Y:S04]  /*59d0*/  STL [R1+0x7c0], R123 ;  /* 0x0007c07b01007387 */ /* 0x0001e80000100800 */
[----:B------:R4:W-:Y:S01]  /*59e0*/  STL [R1+0x7bc], R122 ;  /* 0x0007bc7a01007387 */ /* 0x0009e20000100800 */
[----:B0-----:R-:W-:-:S04]  /*59f0*/  @!P1 LOP3.LUT R123, R123, R122, RZ, 0x3c, !PT ;  /* 0x0000007a7b7b9212 */ /* 0x001fc800078e3cff */
[----:B----4-:R-:W-:-:S04]  /*5a00*/  @!P1 LOP3.LUT R122, R123, R122, RZ, 0x3c, !PT ;  /* 0x0000007a7b7a9212 */ /* 0x010fc800078e3cff */
[----:B------:R-:W-:-:S05]  /*5a10*/  @!P1 LOP3.LUT R123, R123, R122, RZ, 0x3c, !PT ;  /* 0x0000007a7b7b9212 */ /* 0x000fca00078e3cff */
[----:B------:R0:W4:Y:S01]  /*5a20*/  @!P1 LDG.E.U16 R121, desc[UR40][R122.64] ;  /* 0x000000287a799981 */ /* 0x000122000c1e1500 */
[----:B------:R-:W-:Y:S01]  /*5a30*/  ISETP.GT.U32.AND P2, PT, R73, R116, PT ;  /* 0x000000744900720c */ /* 0x000fe20003f44070 */
[----:B-1----:R-:W-:-:S12]  /*5a40*/  VIADD R4, R4, 0xffffff8f ;  /* 0xffffff8f04047836 */ /* 0x002fd80000000000 */
[----:B------:R-:W-:Y:S01]  /*5a50*/  @!P2 IMAD.IADD R116, R116, 0x1, -R73 ;  /* 0x000000017474a824 */ /* 0x000fe200078e0a49 */
[----:B------:R-:W-:Y:S01]  /*5a60*/  ISETP.GE.U32.AND P2, PT, R4, 0x7fffff10, PT ;  /* 0x7fffff100400780c */ /* 0x000fe20003f46070 */
[C---:B------:R-:W-:Y:S02]  /*5a70*/  IMAD R4, R70.reuse, 0xe0, RZ ;  /* 0x000000e046047824 */ /* 0x040fe400078e02ff */
[----:B0-----:R-:W-:Y:S01]  /*5a80*/  IMAD R122, R70, 0x70, RZ ;  /* 0x00000070467a7824 */ /* 0x001fe200078e02ff */
[----:B--2---:R-:W-:-:S13]  /*5a90*/  ISETP.GT.U32.AND P3, PT, R73, R113, PT ;  /* 0x000000714900720c */ /* 0x004fda0003f64070 */
[----:B------:R-:W-:Y:S01]  /*5aa0*/  @!P3 IMAD.IADD R113, R113, 0x1, -R73 ;  /* 0x000000017171b824 */ /* 0x000fe200078e0a49 */
[----:B------:R-:W-:Y:S02]  /*5ab0*/  IADD3 R123, P3, PT, R4, R2, RZ ;  /* 0x00000002047b7210 */ /* 0x000fe40007f7e0ff */
[----:B---3--:R-:W-:Y:S01]  /*5ac0*/  PRMT R119, RZ, 0x7610, R119 ;  /* 0x00007610ff777816 */ /* 0x008fe20000000077 */
[----:B------:R-:W0:Y:S01]  /*5ad0*/  LDC R4, c[0x0][0x3a0] ;  /* 0x0000e800ff047b82 */ /* 0x000e220000000800 */
[----:B------:R-:W-:Y:S01]  /*5ae0*/  LEA.HI.X.SX32 R122, R122, R0, 0x1, P3 ;  /* 0x000000007a7a7211 */ /* 0x000fe200018f0eff */
[----:B----4-:R1:W-:Y:S04]  /*5af0*/  STL [R1+0x958], R121 ;  /* 0x0009587901007387 */ /* 0x0103e80000100800 */
[----:B-1----:R-:W2:Y:S04]  /*5b00*/  LDL.LU R121, [R1+0xac4] ;  /* 0x000ac40001797983 */ /* 0x002ea80000300800 */
[----:B------:R1:W-:Y:S04]  /*5b10*/  STL [R1+0x7b8], R123 ;  /* 0x0007b87b01007387 */ /* 0x0003e80000100800 */
[----:B------:R3:W-:Y:S01]  /*5b20*/  STL [R1+0x7b4], R122 ;  /* 0x0007b47a01007387 */ /* 0x0007e20000100800 */
[----:B-1----:R-:W-:-:S04]  /*5b30*/  @!P2 LOP3.LUT R123, R123, R122, RZ, 0x3c, !PT ;  /* 0x0000007a7b7ba212 */ /* 0x002fc800078e3cff */
[----:B---3--:R-:W-:-:S04]  /*5b40*/  @!P2 LOP3.LUT R122, R123, R122, RZ, 0x3c, !PT ;  /* 0x0000007a7b7aa212 */ /* 0x008fc800078e3cff */
[----:B------:R-:W-:-:S05]  /*5b50*/  @!P2 LOP3.LUT R123, R123, R122, RZ, 0x3c, !PT ;  /* 0x0000007a7b7ba212 */ /* 0x000fca00078e3cff */
[----:B------:R1:W3:Y:S01]  /*5b60*/  @!P2 LDG.E.U16 R119, desc[UR40][R122.64] ;  /* 0x000000287a77a981 */ /* 0x0002e2000c1e1500 */
[C---:B------:R-:W-:Y:S02]  /*5b70*/  ISETP.GT.U32.AND P1, PT, R73.reuse, R59, PT ;  /* 0x0000003b4900720c */ /* 0x040fe40003f24070 */
[----:B------:R-:W-:Y:S01]  /*5b80*/  ISETP.GT.U32.AND P3, PT, R73, R56, PT ;  /* 0x000000384900720c */ /* 0x000fe20003f64070 */
[----:B0-----:R-:W-:-:S10]  /*5b90*/  VIADD R4, R4, 0xffffff90 ;  /* 0xffffff9004047836 */ /* 0x001fd40000000000 */
[--C-:B------:R-:W-:Y:S01]  /*5ba0*/  @!P1 IMAD.IADD R59, R59, 0x1, -R73.reuse ;  /* 0x000000013b3b9824 */ /* 0x100fe200078e0a49 */
[----:B------:R-:W-:Y:S01]  /*5bb0*/  ISETP.GE.U32.AND P1, PT, R4, 0x7fffff11, PT ;  /* 0x7fffff110400780c */ /* 0x000fe20003f26070 */
[C---:B------:R-:W-:Y:S02]  /*5bc0*/  IMAD R4, R70.reuse, 0xde, RZ ;  /* 0x000000de46047824 */ /* 0x040fe400078e02ff */
[----:B-1----:R-:W-:Y:S02]  /*5bd0*/  IMAD R122, R70, 0x6f, RZ ;  /* 0x0000006f467a7824 */ /* 0x002fe400078e02ff */
[----:B------:R-:W-:Y:S01]  /*5be0*/  @!P3 IMAD.IADD R56, R56, 0x1, -R73 ;  /* 0x000000013838b824 */ /* 0x000fe200078e0a49 */
[----:B------:R-:W-:Y:S02]  /*5bf0*/  IADD3 R123, P3, PT, R4, R2, RZ ;  /* 0x00000002047b7210 */ /* 0x000fe40007f7e0ff */
[----:B------:R-:W0:Y:S02]  /*5c00*/  LDC R4, c[0x0][0x3a0] ;  /* 0x0000e800ff047b82 */ /* 0x000e240000000800 */
[----:B------:R-:W-:-:S02]  /*5c10*/  LEA.HI.X.SX32 R122, R122, R0, 0x1, P3 ;  /* 0x000000007a7a7211 */ /* 0x000fc400018f0eff */
[----:B--2---:R-:W-:Y:S01]  /*5c20*/  PRMT R121, RZ, 0x7610, R121 ;  /* 0x00007610ff797816 */ /* 0x004fe20000000079 */
[----:B---3--:R1:W-:Y:S04]  /*5c30*/  STL [R1+0x954], R119 ;  /* 0x0009547701007387 */ /* 0x0083e80000100800 */
        /* <DEDUP_REMOVED lines=74> */
[--C-:B------:R-:W-:Y:S01]  /*60e0*/  @!P3 IMAD.IADD R36, R36, 0x1, -R73.reuse ;  /* 0x000000012424b824 */ /* 0x100fe200078e0a49 */
[----:B------:R-:W-:Y:S01]  /*60f0*/  IADD3 R123, P3, PT, R4, R2, RZ ;  /* 0x00000002047b7210 */ /* 0x000fe20007f7e0ff */
[----:B------:R-:W-:Y:S01]  /*6100*/  @!P4 IMAD.IADD R14, R14, 0x1, -R73 ;  /* 0x000000010e0ec824 */ /* 0x000fe200078e0a49 */
[----:B------:R-:W0:Y:S02]  /*6110*/  LDC R4, c[0x0][0x3a0] ;  /* 0x0000e800ff047b82 */ /* 0x000e240000000800 */
[----:B------:R-:W-:-:S02]  /*6120*/  LEA.HI.X.SX32 R122, R122, R0, 0x1, P3 ;  /* 0x000000007a7a7211 */ /* 0x000fc400018f0eff */
[----:B------:R-:W-:-:S13]  /*6130*/  ISETP.GT.U32.AND P4, PT, R73, R9, PT ;  /* 0x000000094900720c */ /* 0x000fda0003f84070 */
[----:B------:R-:W-:Y:S01]  /*6140*/  @!P4 IMAD.IADD R9, R9, 0x1, -R73 ;  /* 0x000000010909c824 */ /* 0x000fe200078e0a49 */
        /* <DEDUP_REMOVED lines=12> */
[----:B------:R-:W-:Y:S02]  /*6210*/  ISETP.GT.U32.AND P4, PT, R73, R95, PT ;  /* 0x0000005f4900720c */ /* 0x000fe40003f84070 */
        /* <DEDUP_REMOVED lines=26> */
[C---:B------:R-:W-:Y:S02]  /*63c0*/  ISETP.GT.U32.AND P4, PT, R73.reuse, R40, PT ;  /* 0x000000284900720c */ /* 0x040fe40003f84070 */
[----:B------:R-:W-:-:S11]  /*63d0*/  ISETP.GT.U32.AND P2, PT, R73, R34, PT ;  /* 0x000000224900720c */ /* 0x000fd60003f44070 */
[--C-:B------:R-:W-:Y:S01]  /*63e0*/  @!P4 IMAD.IADD R40, R40, 0x1, -R73.reuse ;  /* 0x000000012828c824 */ /* 0x100fe200078e0a49 */
[C---:B------:R-:W-:Y:S02]  /*63f0*/  ISETP.GT.U32.AND P4, PT, R73.reuse, R35, PT ;  /* 0x000000234900720c */ /* 0x040fe40003f84070 */
[----:B------:R-:W-:Y:S01]  /*6400*/  ISETP.GT.U32.AND P3, PT, R73, R31, PT ;  /* 0x0000001f4900720c */ /* 0x000fe20003f64070 */
[----:B0-----:R-:W-:Y:S02]  /*6410*/  VIADD R4, R4, 0xffffff95 ;  /* 0xffffff9504047836 */ /* 0x001fe40000000000 */
[----:B------:R-:W-:-:S08]  /*6420*/  @!P2 IMAD.IADD R34, R34, 0x1, -R73 ;  /* 0x000000012222a824 */ /* 0x000fd000078e0a49 */
[--C-:B------:R-:W-:Y:S01]  /*6430*/  @!P4 IMAD.IADD R35, R35, 0x1, -R73.reuse ;  /* 0x000000012323c824 */ /* 0x100fe200078e0a49 */
[----:B------:R-:W-:Y:S02]  /*6440*/  ISETP.GT.U32.AND P4, PT, R73, R30, PT ;  /* 0x0000001e4900720c */ /* 0x000fe40003f84070 */
[----:B------:R-:W-:Y:S01]  /*6450*/  ISETP.GE.U32.AND P2, PT, R4, 0x7fffff16, PT ;  /* 0x7fffff160400780c */ /* 0x000fe20003f46070 */
[C---:B------:R-:W-:Y:S02]  /*6460*/  IMAD R4, R70.reuse, 0xd4, RZ ;  /* 0x000000d446047824 */ /* 0x040fe400078e02ff */
[----:B-1----:R-:W-:Y:S02]  /*6470*/  IMAD R122, R70, 0x6a, RZ ;  /* 0x0000006a467a7824 */ /* 0x002fe400078e02ff */
[--C-:B------:R-:W-:Y:S01]  /*6480*/  @!P3 IMAD.IADD R31, R31, 0x1, -R73.reuse ;  /* 0x000000011f1fb824 */ /* 0x100fe200078e0a49 */
[----:B------:R-:W-:Y:S02]  /*6490*/  IADD3 R123, P3, PT, R4, R2, RZ ;  /* 0x00000002047b7210 */ /* 0x000fe40007f7e0ff */
[----:B------:R-:W0:Y:S03]  /*64a0*/  LDC R4, c[0x0][0x3a0] ;  /* 0x0000e800ff047b82 */ /* 0x000e260000000800 */
[----:B------:R-:W-:Y:S01]  /*64b0*/  @!P4 IMAD.IADD R30, R30, 0x1, -R73 ;  /* 0x000000011e1ec824 */ /* 0x000fe200078e0a49 */
[----:B------:R-:W-:-:S02]  /*64c0*/  LEA.HI.X.SX32 R122, R122, R0, 0x1, P3 ;  /* 0x000000007a7a7211 */ /* 0x000fc400018f0eff */
[----:B--2---:R-:W-:Y:S01]  /*64d0*/  PRMT R119, RZ, 0x7610, R119 ;  /* 0x00007610ff777816 */ /* 0x004fe20000000077 */
[----:B---3--:R1:W-:Y:S04]  /*64e0*/  STL [R1+0x940], R121 ;  /* 0x0009407901007387 */ /* 0x0083e80000100800 */
[----:B-1----:R-:W2:Y:S04]  /*64f0*/  LDL.LU R121, [R1+0xaac] ;  /* 0x000aac0001797983 */ /* 0x002ea80000300800 */
[----:B------:R-:W-:Y:S04]  /*6500*/  STL [R1+0xa28], R31 ;  /* 0x000a281f01007387 */ /* 0x000fe80000100800 */
[----:B------:R-:W-:Y:S04]  /*6510*/  STL [R1+0xa2c], R30 ;  /* 0x000a2c1e01007387 */ /* 0x000fe80000100800 */
        /* <DEDUP_REMOVED lines=27> */
[C---:B------:R-:W-:Y:S01]  /*66d0*/  ISETP.GT.U32.AND P3, PT, R73.reuse, R21, PT ;  /* 0x000000154900720c */ /* 0x040fe20003f64070 */
[----:B0-----:R-:W-:Y:S01]  /*66e0*/  VIADD R4, R4, 0xffffff97 ;  /* 0xffffff9704047836 */ /* 0x001fe20000000000 */
[----:B------:R-:W-:-:S09]  /*66f0*/  ISETP.GT.U32.AND P1, PT, R73, R19, PT ;  /* 0x000000134900720c */ /* 0x000fd20003f24070 */
        /* <DEDUP_REMOVED lines=9> */
[----:B--2---:R-:W-:Y:S01]  /*6790*/  PRMT R119, RZ, 0x7610, R119 ;  /* 0x00007610ff777816 */ /* 0x004fe20000000077 */
[----:B---3--:R1:W-:Y:S04]  /*67a0*/  STL [R1+0x938], R121 ;  /* 0x0009387901007387 */ /* 0x0083e80000100800 */
[----:B-1----:R-:W2:Y:S04]  /*67b0*/  LDL.LU R121, [R1+0xaa4] ;  /* 0x000aa40001797983 */ /* 0x002ea80000300800 */
[----:B------:R1:W-:Y:S04]  /*67c0*/  STL [R1+0x778], R123 ;  /* 0x0007787b01007387 */ /* 0x0003e80000100800 */
[----:B------:R-:W-:Y:S01]  /*67d0*/  STL [R1+0xa14], R19 ;  /* 0x000a141301007387 */ /* 0x000fe20000100800 */
[----:B-1----:R-:W-:-:S03]  /*67e0*/  @!P2 LOP3.LUT R123, R123, R122, RZ, 0x3c, !PT ;  /* 0x0000007a7b7ba212 */ /* 0x002fc600078e3cff */
[----:B------:R1:W-:Y:S02]  /*67f0*/  STL [R1+0x774], R122 ;  /* 0x0007747a01007387 */ /* 0x0003e40000100800 */
[----:B-1----:R-:W-:-:S04]  /*6800*/  @!P2 LOP3.LUT R122, R123, R122, RZ, 0x3c, !PT ;  /* 0x0000007a7b7aa212 */ /* 0x002fc800078e3cff */
[----:B------:R-:W-:-:S05]  /*6810*/  @!P2 LOP3.LUT R123, R123, R122, RZ, 0x3c, !PT ;  /* 0x0000007a7b7ba212 */ /* 0x000fca00078e3cff */
[----:B------:R1:W3:Y:S01]  /*6820*/  @!P2 LDG.E.U16 R119, desc[UR40][R122.64] ;  /* 0x000000287a77a981 */ /* 0x0002e2000c1e1500 */
[----:B------:R-:W-:Y:S01]  /*6830*/  ISETP.GT.U32.AND P3, PT, R73, R16, PT ;  /* 0x000000104900720c */ /* 0x000fe20003f64070 */
[----:B0-----:R-:W-:-:S05]  /*6840*/  VIADD R4, R4, 0xffffff98 ;  /* 0xffffff9804047836 */ /* 0x001fca0000000000 */
[----:B------:R-:W-:Y:S01]  /*6850*/  ISETP.GE.U32.AND P1, PT, R4, 0x7fffff19, PT ;  /* 0x7fffff190400780c */ /* 0x000fe20003f26070 */
[C---:B------:R-:W-:Y:S02]  /*6860*/  IMAD R4, R70.reuse, 0xce, RZ ;  /* 0x000000ce46047824 */ /* 0x040fe400078e02ff */
[----:B-1----:R-:W-:-:S04]  /*6870*/  IMAD R122, R70, 0x67, RZ ;  /* 0x00000067467a7824 */ /* 0x002fc800078e02ff */
[----:B------:R-:W-:Y:S01]  /*6880*/  @!P3 IMAD.IADD R16, R16, 0x1, -R73 ;  /* 0x000000011010b824 */ /* 0x000fe200078e0a49 */
[----:B------:R-:W-:Y:S02]  /*6890*/  IADD3 R123, P3, PT, R4, R2, RZ ;  /* 0x00000002047b7210 */ /* 0x000fe40007f7e0ff */
[----:B------:R-:W-:Y:S01]  /*68a0*/  ISETP.GT.U32.AND P4, PT, R73, R25, PT ;  /* 0x000000194900720c */ /* 0x000fe20003f84070 */
[----:B------:R-:W0:Y:S01]  /*68b0*/  LDC R4, c[0x0][0x3a0] ;  /* 0x0000e800ff047b82 */ /* 0x000e220000000800 */
[----:B------:R-:W-:Y:S02]  /*68c0*/  LEA.HI.X.SX32 R122, R122, R0, 0x1, P3 ;  /* 0x000000007a7a7211 */ /* 0x000fe400018f0eff */
        /* <DEDUP_REMOVED lines=9> */
[--C-:B------:R-:W-:Y:S01]  /*6960*/  @!P4 IMAD.IADD R25, R25, 0x1, -R73.reuse ;  /* 0x000000011919c824 */ /* 0x100fe200078e0a49 */
[----:B------:R-:W-:Y:S01]  /*6970*/  ISETP.GT.U32.AND P4, PT, R73, R20, PT ;  /* 0x000000144900720c */ /* 0x000fe20003f84070 */
[----:B------:R-:W-:Y:S01]  /*6980*/  @!P5 IMAD.IADD R11, R11, 0x1, -R73 ;  /* 0x000000010b0bd824 */ /* 0x000fe200078e0a49 */
        /* <DEDUP_REMOVED lines=30> */
[----:B------:R-:W-:-:S05]  /*6b70*/  @!P5 IMAD.IADD R6, R6, 0x1, -R73 ;  /* 0x000000010606d824 */ /* 0x000fca00078e0a49 */
[----:B------:R-:W-:Y:S01]  /*6b80*/  ISETP.GT.U32.AND P3, PT, R73, R6, PT ;  /* 0x000000064900720c */ /* 0x000fe20003f64070 */
[----:B------:R-:W-:Y:S01]  /*6b90*/  @!P1 IMAD.IADD R9, R9, 0x1, -R73 ;  /* 0x0000000109099824 */ /* 0x000fe200078e0a49 */
[C---:B------:R-:W-:Y:S02]  /*6ba0*/  ISETP.GT.U32.AND P2, PT, R73.reuse, R61, PT ;  /* 0x0000003d4900720c */ /* 0x040fe40003f44070 */
[----:B------:R-:W-:Y:S01]  /*6bb0*/  ISETP.GE.U32.AND P1, PT, R4, 0x7fffff1b, PT ;  /* 0x7fffff1b0400780c */ /* 0x000fe20003f26070 */
[C---:B------:R-:W-:Y:S01]  /*6bc0*/  IMAD R4, R70.reuse, 0xca, RZ ;  /* 0x000000ca46047824 */ /* 0x040fe200078e02ff */
[----:B------:R-:W-:Y:S01]  /*6bd0*/  ISETP.GT.U32.AND P5, PT, R73, R64, PT ;  /* 0x000000404900720c */ /* 0x000fe20003fa4070 */
[----:B-1----:R-:W-:-:S06]  /*6be0*/  IMAD R122, R70, 0x65, RZ ;  /* 0x00000065467a7824 */ /* 0x002fcc00078e02ff */
[--C-:B------:R-:W-:Y:S01]  /*6bf0*/  @!P3 IMAD.IADD R6, R6, 0x1, -R73.reuse ;  /* 0x000000010606b824 */ /* 0x100fe200078e0a49 */
[----:B------:R-:W-:Y:S01]  /*6c00*/  IADD3 R123, P3, PT, R4, R2, RZ ;  /* 0x00000002047b7210 */ /* 0x000fe20007f7e0ff */
[--C-:B------:R-:W-:Y:S01]  /*6c10*/  @!P2 IMAD.IADD R61, R61, 0x1, -R73.reuse ;  /* 0x000000013d3da824 */ /* 0x100fe200078e0a49 */
[----:B------:R-:W0:Y:S02]  /*6c20*/  LDC R4, c[0x0][0x3a0] ;  /* 0x0000e800ff047b82 */ /* 0x000e240000000800 */
[----:B------:R-:W-:Y:S01]  /*6c30*/  LEA.HI.X.SX32 R122, R122, R0, 0x1, P3 ;  /* 0x000000007a7a7211 */ /* 0x000fe200018f0eff */
        /* <DEDUP_REMOVED lines=40> */
[--C-:B------:R-:W-:Y:S01]  /*6ec0*/  @!P5 IMAD.IADD R37, R37, 0x1, -R73.reuse ;  /* 0x000000012525d824 */ /* 0x100fe200078e0a49 */
[C---:B------:R-:W-:Y:S01]  /*6ed0*/  ISETP.GT.U32.AND P5, PT, R73.reuse, R32, PT ;  /* 0x000000204900720c */ /* 0x040fe20003fa4070 */
[----:B------:R-:W-:Y:S01]  /*6ee0*/  @!P6 IMAD.IADD R22, R22, 0x1, -R73 ;  /* 0x000000011616e824 */ /* 0x000fe200078e0a49 */
[----:B------:R-:W-:-:S11]  /*6ef0*/  ISETP.GT.U32.AND P6, PT, R73, R17, PT ;  /* 0x000000114900720c */ /* 0x000fd60003fc4070 */
[--C-:B------:R-:W-:Y:S01]  /*6f00*/  @!P5 IMAD.IADD R32, R32, 0x1, -R73.reuse ;  /* 0x000000012020d824 */ /* 0x100fe200078e0a49 */
[----:B------:R-:W-:Y:S01]  /*6f10*/  ISETP.GT.U32.AND P5, PT, R73, R27, PT ;  /* 0x0000001b4900720c */ /* 0x000fe20003fa4070 */
[----:B------:R-:W-:Y:S01]  /*6f20*/  @!P6 IMAD.IADD R17, R17, 0x1, -R73 ;  /* 0x000000011111e824 */ /* 0x000fe200078e0a49 */
[----:B------:R-:W-:-:S11]  /*6f30*/  ISETP.GT.U32.AND P6, PT, R73, R12, PT ;  /* 0x0000000c4900720c */ /* 0x000fd60003fc4070 */
        /* <DEDUP_REMOVED lines=9> */
[----:B------:R-:W-:Y:S01]  /*6fd0*/  ISETP.GT.U32.AND P5, PT, R73, R12, PT ;  /* 0x0000000c4900720c */ /* 0x000fe20003fa4070 */
[----:B------:R-:W-:-:S12]  /*6fe0*/  @!P6 IMAD.IADD R63, R63, 0x1, -R73 ;  /* 0x000000013f3fe824 */ /* 0x000fd800078e0a49 */
[----:B------:R-:W-:Y:S01]  /*6ff0*/  @!P5 IMAD.IADD R12, R12, 0x1, -R73 ;  /* 0x000000010c0cd824 */ /* 0x000fe200078e0a49 */
[C---:B------:R-:W-:Y:S02]  /*7000*/  ISETP.GT.U32.AND P5, PT, R73.reuse, R7, PT ;  /* 0x000000074900720c */ /* 0x040fe40003fa4070 */
[C---:B------:R-:W-:Y:S01]  /*7010*/  ISETP.GT.U32.AND P3, PT, R73.reuse, R64, PT ;  /* 0x000000404900720c */ /* 0x040fe20003f64070 */
[----:B0-----:R-:W-:Y:S01]  /*7020*/  VIADD R4, R4, 0xffffff9b ;  /* 0xffffff9b04047836 */ /* 0x001fe20000000000 */
[----:B------:R-:W-:-:S09]  /*7030*/  ISETP.GT.U32.AND P1, PT, R73, R66, PT ;  /* 0x000000424900720c */ /* 0x000fd20003f24070 */
[--C-:B------:R-:W-:Y:S01]  /*7040*/  @!P5 IMAD.IADD R7, R7, 0x1, -R73.reuse ;  /* 0x000000010707d824 */ /* 0x100fe200078e0a49 */
[C---:B------:R-:W-:Y:S02]  /*7050*/  ISETP.GT.U32.AND P5, PT, R73.reuse, R63, PT ;  /* 0x0000003f4900720c */ /* 0x040fe40003fa4070 */
[----:B------:R-:W-:Y:S01]  /*7060*/  ISETP.GE.U32.AND P2, PT, R4, 0x7fffff1c, PT ;  /* 0x7fffff1c0400780c */ /* 0x000fe20003f46070 */
[C---:B------:R-:W-:Y:S01]  /*7070*/  IMAD R4, R70.reuse, 0xc8, RZ ;  /* 0x000000c846047824 */ /* 0x040fe200078e02ff */
[C---:B------:R-:W-:Y:S01]  /*7080*/  ISETP.GT.U32.AND P6, PT, R73.reuse, R68, PT ;  /* 0x000000444900720c */ /* 0x040fe20003fc4070 */
[----:B-1----:R-:W-:Y:S02]  /*7090*/  IMAD R122, R70, 0x64, RZ ;  /* 0x00000064467a7824 */ /* 0x002fe400078e02ff */
[--C-:B------:R-:W-:Y:S01]  /*70a0*/  @!P3 IMAD.IADD R64, R64, 0x1, -R73.reuse ;  /* 0x000000014040b824 */ /* 0x100fe200078e0a49 */
[----:B------:R-:W-:Y:S01]  /*70b0*/  IADD3 R123, P3, PT, R4, R2, RZ ;  /* 0x00000002047b7210 */ /* 0x000fe20007f7e0ff */
[--C-:B------:R-:W-:Y:S01]  /*70c0*/  @!P1 IMAD.IADD R66, R66, 0x1, -R73.reuse ;  /* 0x0000000142429824 */ /* 0x100fe200078e0a49 */
[----:B------:R-:W-:Y:S01]  /*70d0*/  ISETP.GT.U32.AND P4, PT, R73, R60, PT ;  /* 0x0000003c4900720c */ /* 0x000fe20003f84070 */
[----:B------:R-:W0:Y:S02]  /*70e0*/  LDC R4, c[0x0][0x3a0] ;  /* 0x0000e800ff047b82 */ /* 0x000e240000000800 */
[----:B------:R-:W-:Y:S01]  /*70f0*/  @!P5 IMAD.IADD R63, R63, 0x1, -R73 ;  /* 0x000000013f3fd824 */ /* 0x000fe200078e0a49 */
[----:B------:R-:W-:-:S03]  /*7100*/  LEA.HI.X.SX32 R122, R122, R0, 0x1, P3 ;  /* 0x000000007a7a7211 */ /* 0x000fc600018f0eff */
[----:B------:R-:W-:Y:S01]  /*7110*/  @!P6 IMAD.IADD R68, R68, 0x1, -R73 ;  /* 0x000000014444e824 */ /* 0x000fe200078e0a49 */
[----:B------:R-:W-:-:S13]  /*7120*/  ISETP.GT.U32.AND P6, PT, R73, R77, PT ;  /* 0x0000004d4900720c */ /* 0x000fda0003fc4070 */
[----:B------:R-:W-:Y:S01]  /*7130*/  @!P6 IMAD.IADD R77, R77, 0x1, -R73 ;  /* 0x000000014d4de824 */ /* 0x000fe200078e0a49 */
[----:B------:R-:W-:-:S13]  /*7140*/  ISETP.GT.U32.AND P6, PT, R73, R82, PT ;  /* 0x000000524900720c */ /* 0x000fda0003fc4070 */
[----:B------:R-:W-:Y:S01]  /*7150*/  @!P6 IMAD.IADD R82, R82, 0x1, -R73 ;  /* 0x000000015252e824 */ /* 0x000fe200078e0a49 */
[----:B------:R-:W-:-:S13]  /*7160*/  ISETP.GT.U32.AND P6, PT, R73, R87, PT ;  /* 0x000000574900720c */ /* 0x000fda0003fc4070 */
[----:B------:R-:W-:Y:S01]  /*7170*/  @!P6 IMAD.IADD R87, R87, 0x1, -R73 ;  /* 0x000000015757e824 */ /* 0x000fe200078e0a49 */
[----:B--2---:R-:W-:Y:S01]  /*7180*/  PRMT R119, RZ, 0x7610, R119 ;  /* 0x00007610ff777816 */ /* 0x004fe20000000077 */
[----:B---3--:R1:W-:Y:S04]  /*7190*/  STL [R1+0x928], R121 ;  /* 0x0009287901007387 */ /* 0x0083e80000100800 */
[----:B-1----:R-:W2:Y:S04]  /*71a0*/  LDL.LU R121, [R1+0xa94] ;  /* 0x000a940001797983 */ /* 0x002ea80000300800 */
[----:B------:R-:W-:Y:S04]  /*71b0*/  STL [R1+0xa00], R63 ;  /* 0x000a003f01007387 */ /* 0x000fe80000100800 */
[----:B------:R1:W-:Y:S04]  /*71c0*/  STL [R1+0x758], R123 ;  /* 0x0007587b01007387 */ /* 0x0003e80000100800 */
[----:B------:R-:W-:Y:S01]  /*71d0*/  STL [R1+0x9fc], R66 ;  /* 0x0009fc4201007387 */ /* 0x000fe20000100800 */
[----:B-1----:R-:W-:-:S03]  /*71e0*/  @!P2 LOP3.LUT R123, R123, R122, RZ, 0x3c, !PT ;  /* 0x0000007a7b7ba212 */ /* 0x002fc600078e3cff */
[----:B------:R1:W-:Y:S02]  /*71f0*/  STL [R1+0x754], R122 ;  /* 0x0007547a01007387 */ /* 0x0003e40000100800 */
[----:B-1----:R-:W-:-:S04]  /*7200*/  @!P2 LOP3.LUT R122, R123, R122, RZ, 0x3c, !PT ;  /* 0x0000007a7b7aa212 */ /* 0x002fc800078e3cff */
[----:B------:R-:W-:-:S05]  /*7210*/  @!P2 LOP3.LUT R123, R123, R122, RZ, 0x3c, !PT ;  /* 0x0000007a7b7ba212 */ /* 0x000fca00078e3cff */
[----:B------:R1:W3:Y:S01]  /*7220*/  @!P2 LDG.E.U16 R119, desc[UR40][R122.64] ;  /* 0x000000287a77a981 */ /* 0x0002e2000c1e1500 */
        /* <DEDUP_REMOVED lines=38> */
[C---:B------:R-:W-:Y:S02]  /*7490*/  ISETP.GT.U32.AND P5, PT, R73.reuse, R68, PT ;  /* 0x000000444900720c */ /* 0x040fe40003fa4070 */
[C---:B------:R-:W-:Y:S01]  /*74a0*/  ISETP.GT.U32.AND P3, PT, R73.reuse, R69, PT ;  /* 0x000000454900720c */ /* 0x040fe20003f64070 */
[----:B0-----:R-:W-:Y:S01]  /*74b0*/  VIADD R4, R4, 0xffffff9c ;  /* 0xffffff9c04047836 */ /* 0x001fe20000000000 */
[----:B------:R-:W-:-:S07]  /*74c0*/  ISETP.GT.U32.AND P4, PT, R73, R72, PT ;  /* 0x000000484900720c */ /* 0x000fce0003f84070 */
[--C-:B------:R-:W-:Y:S01]  /*74d0*/  @!P6 IMAD.IADD R62, R62, 0x1, -R73.reuse ;  /* 0x000000013e3ee824 */ /* 0x100fe200078e0a49 */
[----:B------:R-:W-:Y:S02]  /*74e0*/  ISETP.GT.U32.AND P6, PT, R73, R67, PT ;  /* 0x000000434900720c */ /* 0x000fe40003fc4070 */
[----:B------:R-:W-:Y:S01]  /*74f0*/  ISETP.GE.U32.AND P1, PT, R4, 0x7fffff1d, PT ;  /* 0x7fffff1d0400780c */ /* 0x000fe20003f26070 */
[C---:B------:R-:W-:Y:S02]  /*7500*/  IMAD R4, R70.reuse, 0xc6, RZ ;  /* 0x000000c646047824 */ /* 0x040fe400078e02ff */
[----:B-1----:R-:W-:Y:S02]  /*7510*/  IMAD R122, R70, 0x63, RZ ;  /* 0x00000063467a7824 */ /* 0x002fe400078e02ff */
[--C-:B------:R-:W-:Y:S02]  /*7520*/  @!P5 IMAD.IADD R68, R68, 0x1, -R73.reuse ;  /* 0x000000014444d824 */ /* 0x100fe400078e0a49 */
[--C-:B------:R-:W-:Y:S01]  /*7530*/  @!P3 IMAD.IADD R69, R69, 0x1, -R73.reuse ;  /* 0x000000014545b824 */ /* 0x100fe200078e0a49 */
[----:B------:R-:W-:Y:S01]  /*7540*/  IADD3 R123, P3, PT, R4, R2, RZ ;  /* 0x00000002047b7210 */ /* 0x000fe20007f7e0ff */
[----:B------:R-:W-:Y:S01]  /*7550*/  @!P4 IMAD.IADD R72, R72, 0x1, -R73 ;  /* 0x000000014848c824 */ /* 0x000fe200078e0a49 */
[----:B--2---:R-:W-:Y:S01]  /*7560*/  PRMT R121, RZ, 0x7610, R121 ;  /* 0x00007610ff797816 */ /* 0x004fe20000000079 */
[----:B------:R-:W-:Y:S01]  /*7570*/  @!P6 IMAD.IADD R67, R67, 0x1, -R73 ;  /* 0x000000014343e824 */ /* 0x000fe200078e0a49 */
[----:B------:R-:W-:Y:S01]  /*7580*/  LEA.HI.X.SX32 R122, R122, R0, 0x1, P3 ;  /* 0x000000007a7a7211 */ /* 0x000fe200018f0eff */
[----:B------:R-:W0:Y:S01]  /*7590*/  LDC R4, c[0x0][0x3a0] ;  /* 0x0000e800ff047b82 */ /* 0x000e220000000800 */
[----:B---3--:R1:W-:Y:S04]  /*75a0*/  STL [R1+0x924], R119 ;  /* 0x0009247701007387 */ /* 0x0083e80000100800 */
[----:B-1----:R-:W2:Y:S04]  /*75b0*/  LDL.LU R119, [R1+0xa90] ;  /* 0x000a900001777983 */ /* 0x002ea80000300800 */
[----:B------:R-:W-:Y:S04]  /*75c0*/  STL [R1+0x9f4], R67 ;  /* 0x0009f44301007387 */ /* 0x000fe80000100800 */
[----:B------:R-:W-:Y:S04]  /*75d0*/  STL [R1+0x9f8], R68 ;  /* 0x0009f84401007387 */ /* 0x000fe80000100800 */
        /* <DEDUP_REMOVED lines=9> */
[C---:B------:R-:W-:Y:S02]  /*7670*/  ISETP.GT.U32.AND P6, PT, R73.reuse, R76, PT ;  /* 0x0000004c4900720c */ /* 0x040fe40003fc4070 */
[C---:B------:R-:W-:Y:S02]  /*7680*/  ISETP.GT.U32.AND P3, PT, R73.reuse, R78, PT ;  /* 0x0000004e4900720c */ /* 0x040fe40003f64070 */
[C---:B------:R-:W-:Y:S01]  /*7690*/  ISETP.GT.U32.AND P5, PT, R73.reuse, R77, PT ;  /* 0x0000004d4900720c */ /* 0x040fe20003fa4070 */
[----:B0-----:R-:W-:Y:S01]  /*76a0*/  VIADD R4, R4, 0xffffff9d ;  /* 0xffffff9d04047836 */ /* 0x001fe20000000000 */
[----:B------:R-:W-:-:S05]  /*76b0*/  ISETP.GT.U32.AND P1, PT, R73, R80, PT ;  /* 0x000000504900720c */ /* 0x000fca0003f24070 */
[--C-:B------:R-:W-:Y:S01]  /*76c0*/  @!P2 IMAD.IADD R75, R75, 0x1, -R73.reuse ;  /* 0x000000014b4ba824 */ /* 0x100fe200078e0a49 */
[----:B------:R-:W-:Y:S01]  /*76d0*/  ISETP.GE.U32.AND P2, PT, R4, 0x7fffff1e, PT ;  /* 0x7fffff1e0400780c */ /* 0x000fe20003f46070 */
[----:B------:R-:W-:Y:S02]  /*76e0*/  IMAD R4, R70, 0xc4, RZ ;  /* 0x000000c446047824 */ /* 0x000fe400078e02ff */
[--C-:B------:R-:W-:Y:S02]  /*76f0*/  @!P6 IMAD.IADD R76, R76, 0x1, -R73.reuse ;  /* 0x000000014c4ce824 */ /* 0x100fe400078e0a49 */
[----:B-1----:R-:W-:Y:S02]  /*7700*/  IMAD R122, R70, 0x62, RZ ;  /* 0x00000062467a7824 */ /* 0x002fe400078e02ff */
[--C-:B------:R-:W-:Y:S01]  /*7710*/  @!P3 IMAD.IADD R78, R78, 0x1, -R73.reuse ;  /* 0x000000014e4eb824 */ /* 0x100fe200078e0a49 */
[----:B------:R-:W-:Y:S01]  /*7720*/  IADD3 R123, P3, PT, R4, R2, RZ ;  /* 0x00000002047b7210 */ /* 0x000fe20007f7e0ff */
[--C-:B------:R-:W-:Y:S01]  /*7730*/  @!P5 IMAD.IADD R77, R77, 0x1, -R73.reuse ;  /* 0x000000014d4dd824 */ /* 0x100fe200078e0a49 */
[----:B------:R-:W0:Y:S01]  /*7740*/  LDC R4, c[0x0][0x3a0] ;  /* 0x0000e800ff047b82 */ /* 0x000e220000000800 */
[----:B------:R-:W-:Y:S01]  /*7750*/  @!P1 IMAD.IADD R80, R80, 0x1, -R73 ;  /* 0x0000000150509824 */ /* 0x000fe200078e0a49 */
[----:B------:R-:W-:-:S02]  /*7760*/  LEA.HI.X.SX32 R122, R122, R0, 0x1, P3 ;  /* 0x000000007a7a7211 */ /* 0x000fc400018f0eff */
[----:B--2---:R-:W-:Y:S01]  /*7770*/  PRMT R119, RZ, 0x7610, R119 ;  /* 0x00007610ff777816 */ /* 0x004fe20000000077 */
[----:B---3--:R1:W-:Y:S04]  /*7780*/  STL [R1+0x920], R121 ;  /* 0x0009207901007387 */ /* 0x0083e80000100800 */
[----:B-1----:R-:W2:Y:S04]  /*7790*/  LDL.LU R121, [R1+0xa8c] ;  /* 0x000a8c0001797983 */ /* 0x002ea80000300800 */
[----:B------:R-:W-:Y:S04]  /*77a0*/  STL [R1+0x9e4], R76 ;  /* 0x0009e44c01007387 */ /* 0x000fe80000100800 */
[----:B------:R-:W-:Y:S04]  /*77b0*/  STL [R1+0x9e0], R77 ;  /* 0x0009e04d01007387 */ /* 0x000fe80000100800 */
        /* <DEDUP_REMOVED lines=8> */
[C---:B------:R-:W-:Y:S01]  /*7840*/  ISETP.GT.U32.AND P3, PT, R73.reuse, R83, PT ;  /* 0x000000534900720c */ /* 0x040fe20003f64070 */
[----:B0-----:R-:W-:Y:S01]  /*7850*/  VIADD R4, R4, 0xffffff9e ;  /* 0xffffff9e04047836 */ /* 0x001fe20000000000 */
[----:B------:R-:W-:-:S04]  /*7860*/  ISETP.GT.U32.AND P5, PT, R73, R82, PT ;  /* 0x000000524900720c */ /* 0x000fc80003fa4070 */
[----:B------:R-:W-:Y:S01]  /*7870*/  ISETP.GE.U32.AND P1, PT, R4, 0x7fffff1f, PT ;  /* 0x7fffff1f0400780c */ /* 0x000fe20003f26070 */
[C---:B------:R-:W-:Y:S02]  /*7880*/  IMAD R4, R70.reuse, 0xc2, RZ ;  /* 0x000000c246047824 */ /* 0x040fe400078e02ff */
[----:B-1----:R-:W-:-:S04]  /*7890*/  IMAD R122, R70, 0x61, RZ ;  /* 0x00000061467a7824 */ /* 0x002fc800078e02ff */
[--C-:B------:R-:W-:Y:S01]  /*78a0*/  @!P3 IMAD.IADD R83, R83, 0x1, -R73.reuse ;  /* 0x000000015353b824 */ /* 0x100fe200078e0a49 */
[----:B------:R-:W-:Y:S01]  /*78b0*/  IADD3 R123, P3, PT, R4, R2, RZ ;  /* 0x00000002047b7210 */ /* 0x000fe20007f7e0ff */
[----:B------:R-:W-:Y:S01]  /*78c0*/  @!P5 IMAD.IADD R82, R82, 0x1, -R73 ;  /* 0x000000015252d824 */ /* 0x000fe200078e0a49 */
[----:B------:R-:W0:Y:S02]  /*78d0*/  LDC R4, c[0x0][0x3a0] ;  /* 0x0000e800ff047b82 */ /* 0x000e240000000800 */
[----:B------:R-:W-:Y:S02]  /*78e0*/  LEA.HI.X.SX32 R122, R122, R0, 0x1, P3 ;  /* 0x000000007a7a7211 */ /* 0x000fe400018f0eff */
[----:B--2---:R-:W-:Y:S01]  /*78f0*/  PRMT R121, RZ, 0x7610, R121 ;  /* 0x00007610ff797816 */ /* 0x004fe20000000079 */
[----:B---3--:R1:W-:Y:S04]  /*7900*/  STL [R1+0x91c], R119 ;  /* 0x00091c7701007387 */ /* 0x0083e80000100800 */
[----:B-1----:R-:W2:Y:S04]  /*7910*/  LDL.LU R119, [R1+0xa88] ;  /* 0x000a880001777983 */ /* 0x002ea80000300800 */
        /* <DEDUP_REMOVED lines=36> */
[----:B------:R-:W-:Y:S01]  /*7b60*/  PRMT R63, RZ, 0x7610, R63 ;  /* 0x00007610ff3f7816 */ /* 0x000fe2000000003f */
[----:B------:R-:W0:Y:S01]  /*7b70*/  LDC R4, c[0x0][0x3a0] ;  /* 0x0000e800ff047b82 */ /* 0x000e220000000800 */
[----:B------:R-:W-:Y:S01]  /*7b80*/  LEA.HI.X.SX32 R122, R122, R0, 0x1, P3 ;  /* 0x000000007a7a7211 */ /* 0x000fe200018f0eff */
[----:B---3--:R1:W-:Y:S04]  /*7b90*/  STL [R1+0x914], R119 ;  /* 0x0009147701007387 */ /* 0x0083e80000100800 */
[----:B-1----:R-:W3:Y:S04]  /*7ba0*/  LDL.LU R119, [R1+0xa80] ;  /* 0x000a800001777983 */ /* 0x002ee80000300800 */
[----:B------:R1:W-:Y:S04]  /*7bb0*/  STL [R1+0x730], R123 ;  /* 0x0007307b01007387 */ /* 0x0003e80000100800 */
[----:B------:R4:W-:Y:S01]  /*7bc0*/  STL [R1+0x72c], R122 ;  /* 0x00072c7a01007387 */ /* 0x0009e20000100800 */
[----:B-1----:R-:W-:-:S04]  /*7bd0*/  @!P1 LOP3.LUT R123, R123, R122, RZ, 0x3c, !PT ;  /* 0x0000007a7b7b9212 */ /* 0x002fc800078e3cff */
[----:B----4-:R-:W-:-:S04]  /*7be0*/  @!P1 LOP3.LUT R122, R123, R122, RZ, 0x3c, !PT ;  /* 0x0000007a7b7a9212 */ /* 0x010fc800078e3cff */
[----:B------:R-:W-:-:S05]  /*7bf0*/  @!P1 LOP3.LUT R123, R123, R122, RZ, 0x3c, !PT ;  /* 0x0000007a7b7b9212 */ /* 0x000fca00078e3cff */
[----:B------:R1:W4:Y:S01]  /*7c00*/  @!P1 LDG.E.U16 R63, desc[UR40][R122.64] ;  /* 0x000000287a3f9981 */ /* 0x000322000c1e1500 */
[C---:B------:R-:W-:Y:S01]  /*7c10*/  ISETP.GT.U32.AND P2, PT, R73.reuse, R95, PT ;  /* 0x0000005f4900720c */ /* 0x040fe20003f44070 */
[----:B-1----:R-:W1:Y:S01]  /*7c20*/  LDC R123, c[0x0][0x3a0] ;  /* 0x0000e800ff7b7b82 */ /* 0x002e620000000800 */
[C---:B------:R-:W-:Y:S01]  /*7c30*/  ISETP.GT.U32.AND P3, PT, R73.reuse, R98, PT ;  /* 0x000000624900720c */ /* 0x040fe20003f64070 */
[----:B0-----:R-:W-:Y:S01]  /*7c40*/  VIADD R4, R4, 0xffffffa1 ;  /* 0xffffffa104047836 */ /* 0x001fe20000000000 */
[----:B------:R-:W-:-:S09]  /*7c50*/  ISETP.GT.U32.AND P1, PT, R73, R100, PT ;  /* 0x000000644900720c */ /* 0x000fd20003f24070 */
[--C-:B------:R-:W-:Y:S01]  /*7c60*/  @!P2 IMAD.IADD R95, R95, 0x1, -R73.reuse ;  /* 0x000000015f5fa824 */ /* 0x100fe200078e0a49 */
[----:B------:R-:W-:Y:S01]  /*7c70*/  ISETP.GE.U32.AND P2, PT, R4, 0x7fffff22, PT ;  /* 0x7fffff220400780c */ /* 0x000fe20003f46070 */
[----:B------:R-:W-:Y:S02]  /*7c80*/  IMAD R4, R70, 0xbc, RZ ;  /* 0x000000bc46047824 */ /* 0x000fe400078e02ff */
[----:B------:R-:W-:-:S03]  /*7c90*/  @!P3 IMAD.IADD R98, R98, 0x1, -R73 ;  /* 0x000000016262b824 */ /* 0x000fc600078e0a49 */
[----:B------:R-:W-:Y:S01]  /*7ca0*/  IADD3 R4, P3, PT, R4, R2, RZ ;  /* 0x0000000204047210 */ /* 0x000fe20007f7e0ff */
[----:B------:R-:W-:Y:S02]  /*7cb0*/  @!P1 IMAD.IADD R100, R100, 0x1, -R73 ;  /* 0x0000000164649824 */ /* 0x000fe400078e0a49 */
[----:B-1----:R-:W-:-:S05]  /*7cc0*/  VIADD R122, R123, 0xffffffa2 ;  /* 0xffffffa27b7a7836 */ /* 0x002fca0000000000 */
[----:B------:R-:W-:Y:S01]  /*7cd0*/  ISETP.GE.U32.AND P1, PT, R122, 0x7fffff23, PT ;  /* 0x7fffff237a00780c */ /* 0x000fe20003f26070 */
[----:B------:R-:W-:Y:S01]  /*7ce0*/  @!P2 IMAD.MOV.U32 R122, RZ, RZ, R4 ;  /* 0x000000ffff7aa224 */ /* 0x000fe200078e0004 */
[----:B---3--:R-:W-:Y:S01]  /*7cf0*/  PRMT R119, RZ, 0x7610, R119 ;  /* 0x00007610ff777816 */ /* 0x008fe20000000077 */
[----:B----4-:R0:W-:Y:S02]  /*7d00*/  STL [R1+0x910], R63 ;  /* 0x0009103f01007387 */ /* 0x0101e40000100800 */
[----:B0-----:R-:W-:-:S05]  /*7d10*/  IMAD R63, R70, 0x5e, RZ ;  /* 0x0000005e463f7824 */ /* 0x001fca00078e02ff */
[----:B------:R-:W-:-:S05]  /*7d20*/  LEA.HI.X.SX32 R123, R63, R0, 0x1, P3 ;  /* 0x000000003f7b7211 */ /* 0x000fca00018f0eff */
[----:B------:R0:W3:Y:S01]  /*7d30*/  @!P2 LDG.E.U16 R119, desc[UR40][R122.64] ;  /* 0x000000287a77a981 */ /* 0x0000e2000c1e1500 */
[----:B------:R-:W-:-:S13]  /*7d40*/  ISETP.GT.U32.AND P5, PT, R73, R87, PT ;  /* 0x000000574900720c */ /* 0x000fda0003fa4070 */
[----:B------:R-:W-:Y:S01]  /*7d50*/  @!P5 IMAD.IADD R87, R87, 0x1, -R73 ;  /* 0x000000015757d824 */ /* 0x000fe200078e0a49 */
[----:B------:R-:W-:-:S13]  /*7d60*/  ISETP.GT.U32.AND P5, PT, R73, R92, PT ;  /* 0x0000005c4900720c */ /* 0x000fda0003fa4070 */
[----:B------:R-:W-:Y:S01]  /*7d70*/  @!P5 IMAD.IADD R92, R92, 0x1, -R73 ;  /* 0x000000015c5cd824 */ /* 0x000fe200078e0a49 */
[----:B------:R-:W-:Y:S01]  /*7d80*/  ISETP.GT.U32.AND P5, PT, R73, R97, PT ;  /* 0x000000614900720c */ /* 0x000fe20003fa4070 */
[----:B------:R1:W-:-:S12]  /*7d90*/  STL [R1+0x728], R4 ;  /* 0x0007280401007387 */ /* 0x0003d80000100800 */
[----:B------:R-:W-:Y:S01]  /*7da0*/  @!P5 IMAD.IADD R97, R97, 0x1, -R73 ;  /* 0x000000016161d824 */ /* 0x000fe200078e0a49 */
[----:B------:R-:W-:Y:S01]  /*7db0*/  ISETP.GT.U32.AND P5, PT, R73, R103, PT ;  /* 0x000000674900720c */ /* 0x000fe20003fa4070 */
[C---:B-1----:R-:W-:Y:S01]  /*7dc0*/  IMAD R4, R70.reuse, 0xba, RZ ;  /* 0x000000ba46047824 */ /* 0x042fe200078e02ff */
[----:B------:R1:W-:Y:S01]  /*7dd0*/  STL [R1+0x724], R123 ;  /* 0x0007247b01007387 */ /* 0x0003e20000100800 */
[----:B0-----:R-:W-:-:S10]  /*7de0*/  IMAD R122, R70, 0x5d, RZ ;  /* 0x0000005d467a7824 */ /* 0x001fd400078e02ff */
[----:B------:R-:W-:Y:S01]  /*7df0*/  @!P5 IMAD.IADD R103, R103, 0x1, -R73 ;  /* 0x000000016767d824 */ /* 0x000fe200078e0a49 */
[----:B-1----:R-:W-:Y:S02]  /*7e00*/  IADD3 R123, P5, PT, R4, R2, RZ ;  /* 0x00000002047b7210 */ /* 0x002fe40007fbe0ff */
[----:B--2---:R-:W-:Y:S01]  /*7e10*/  PRMT R121, RZ, 0x7610, R121 ;  /* 0x00007610ff797816 */ /* 0x004fe20000000079 */
[----:B------:R-:W0:Y:S01]  /*7e20*/  LDC R4, c[0x0][0x3a0] ;  /* 0x0000e800ff047b82 */ /* 0x000e220000000800 */
[----:B------:R-:W-:Y:S02]  /*7e30*/  LEA.HI.X.SX32 R122, R122, R0, 0x1, P5 ;  /* 0x000000007a7a7211 */ /* 0x000fe400028f0eff */
[----:B------:R-:W-:Y:S01]  /*7e40*/  ISETP.GT.U32.AND P4, PT, R73, R79, PT ;  /* 0x0000004f4900720c */ /* 0x000fe20003f84070 */
        /* <DEDUP_REMOVED lines=17> */
[----:B------:R-:W-:Y:S01]  /*7f60*/  ISETP.GT.U32.AND P4, PT, R73, R102, PT ;  /* 0x000000664900720c */ /* 0x000fe20003f84070 */
[----:B0-----:R-:W-:-:S12]  /*7f70*/  VIADD R4, R4, 0xffffffa3 ;  /* 0xffffffa304047836 */ /* 0x001fd80000000000 */
[----:B------:R-:W-:Y:S01]  /*7f80*/  @!P4 IMAD.IADD R102, R102, 0x1, -R73 ;  /* 0x000000016666c824 */ /* 0x000fe200078e0a49 */
[C---:B------:R-:W-:Y:S02]  /*7f90*/  ISETP.GT.U32.AND P4, PT, R73.reuse, R106, PT ;  /* 0x0000006a4900720c */ /* 0x040fe40003f84070 */
[----:B------:R-:W-:Y:S01]  /*7fa0*/  ISETP.GE.U32.AND P5, PT, R4, 0x7fffff24, PT ;  /* 0x7fffff240400780c */ /* 0x000fe20003fa6070 */
[C---:B------:R-:W-:Y:S01]  /*7fb0*/  IMAD R4, R70.reuse, 0xb8, RZ ;  /* 0x000000b846047824 */ /* 0x040fe200078e02ff */
[----:B------:R-:W-:Y:S01]  /*7fc0*/  ISETP.GT.U32.AND P3, PT, R73, R104, PT ;  /* 0x000000684900720c */ /* 0x000fe20003f64070 */
[----:B-1----:R-:W-:-:S08]  /*7fd0*/  IMAD R122, R70, 0x5c, RZ ;  /* 0x0000005c467a7824 */ /* 0x002fd000078e02ff */
[--C-:B------:R-:W-:Y:S01]  /*7fe0*/  @!P4 IMAD.IADD R106, R106, 0x1, -R73.reuse ;  /* 0x000000016a6ac824 */ /* 0x100fe200078e0a49 */
[----:B------:R-:W-:Y:S02]  /*7ff0*/  IADD3 R123, P4, PT, R4, R2, RZ ;  /* 0x00000002047b7210 */ /* 0x000fe40007f9e0ff */
[----:B------:R-:W-:Y:S01]  /*8000*/  ISETP.GT.U32.AND P6, PT, R73, R81, PT ;  /* 0x000000514900720c */ /* 0x000fe20003fc4070 */
[----:B------:R-:W-:Y:S01]  /*8010*/  @!P3 IMAD.IADD R104, R104, 0x1, -R73 ;  /* 0x000000016868b824 */ /* 0x000fe200078e0a49 */
[----:B------:R-:W-:Y:S01]  /*8020*/  LEA.HI.X.SX32 R122, R122, R0, 0x1, P4 ;  /* 0x000000007a7a7211 */ /* 0x000fe200020f0eff */
[----:B------:R-:W0:Y:S01]  /*8030*/  LDC R4, c[0x0][0x3a0] ;  /* 0x0000e800ff047b82 */ /* 0x000e220000000800 */
[----:B--2---:R-:W-:Y:S02]  /*8040*/  ISETP.GE.AND P3, PT, R119, RZ, PT ;  /* 0x000000ff7700720c */ /* 0x004fe40003f66270 */
[----:B------:R-:W-:Y:S01]  /*8050*/  PRMT R119, RZ, 0x7610, R119 ;  /* 0x00007610ff777816 */ /* 0x000fe20000000077 */
        /* <DEDUP_REMOVED lines=9> */
[C---:B------:R-:W-:Y:S02]  /*80f0*/  ISETP.GT.U32.AND P6, PT, R73.reuse, R86, PT ;  /* 0x000000564900720c */ /* 0x040fe40003fc4070 */
[C---:B------:R-:W-:Y:S01]  /*8100*/  ISETP.GT.U32.AND P2, PT, R73.reuse, R105, PT ;  /* 0x000000694900720c */ /* 0x040fe20003f44070 */
[----:B-1----:R-:W1:Y:S10]  /*8110*/  LDC R123, c[0x0][0x3a0] ;  /* 0x0000e800ff7b7b82 */ /* 0x002e740000000800 */
[----:B------:R-:W-:Y:S01]  /*8120*/  @!P6 IMAD.IADD R86, R86, 0x1, -R73 ;  /* 0x000000015656e824 */ /* 0x000fe200078e0a49 */
[----:B------:R-:W-:-:S13]  /*8130*/  ISETP.GT.U32.AND P6, PT, R73, R91, PT ;  /* 0x0000005b4900720c */ /* 0x000fda0003fc4070 */
[--C-:B------:R-:W-:Y:S01]  /*8140*/  @!P6 IMAD.IADD R91, R91, 0x1, -R73.reuse ;  /* 0x000000015b5be824 */ /* 0x100fe200078e0a49 */
[----:B------:R-:W-:Y:S01]  /*8150*/  ISETP.GT.U32.AND P6, PT, R73, R96, PT ;  /* 0x000000604900720c */ /* 0x000fe20003fc4070 */
[----:B------:R-:W-:Y:S01]  /*8160*/  @!P2 IMAD.IADD R105, R105, 0x1, -R73 ;  /* 0x000000016969a824 */ /* 0x000fe200078e0a49 */
[----:B------:R-:W-:Y:S01]  /*8170*/  ISETP.GT.U32.AND P2, PT, R73, R108, PT ;  /* 0x0000006c4900720c */ /* 0x000fe20003f44070 */
[----:B0-----:R-:W-:-:S10]  /*8180*/  VIADD R4, R4, 0xffffffa4 ;  /* 0xffffffa404047836 */ /* 0x001fd40000000000 */
[--C-:B------:R-:W-:Y:S01]  /*8190*/  @!P6 IMAD.IADD R96, R96, 0x1, -R73.reuse ;  /* 0x000000016060e824 */ /* 0x100fe200078e0a49 */
[----:B------:R-:W-:Y:S01]  /*81a0*/  ISETP.GT.U32.AND P6, PT, R73, R101, PT ;  /* 0x000000654900720c */ /* 0x000fe20003fc4070 */
[----:B------:R-:W-:Y:S01]  /*81b0*/  @!P2 IMAD.IADD R108, R108, 0x1, -R73 ;  /* 0x000000016c6ca824 */ /* 0x000fe200078e0a49 */
[----:B------:R-:W-:Y:S01]  /*81c0*/  ISETP.GE.U32.AND P2, PT, R4, 0x7fffff25, PT ;  /* 0x7fffff250400780c */ /* 0x000fe20003f46070 */
[----:B------:R-:W-:Y:S02]  /*81d0*/  IMAD R4, R70, 0xb6, RZ ;  /* 0x000000b646047824 */ /* 0x000fe400078e02ff */
[----:B-1----:R-:W-:-:S08]  /*81e0*/  VIADD R122, R123, 0xffffffa5 ;  /* 0xffffffa57b7a7836 */ /* 0x002fd00000000000 */
[----:B------:R-:W-:Y:S01]  /*81f0*/  @!P6 IMAD.IADD R101, R101, 0x1, -R73 ;  /* 0x000000016565e824 */ /* 0x000fe200078e0a49 */
[C---:B------:R-:W-:Y:S02]  /*8200*/  ISETP.GT.U32.AND P6, PT, R73.reuse, R107, PT ;  /* 0x0000006b4900720c */ /* 0x040fe40003fc4070 */
[----:B------:R-:W-:Y:S02]  /*8210*/  IADD3 R123, P5, PT, R4, R2, RZ ;  /* 0x00000002047b7210 */ /* 0x000fe40007fbe0ff */
[----:B------:R-:W0:Y:S01]  /*8220*/  LDC R4, c[0x0][0x3a0] ;  /* 0x0000e800ff047b82 */ /* 0x000e220000000800 */
[----:B------:R-:W-:-:S08]  /*8230*/  ISETP.GT.U32.AND P1, PT, R73, R110, PT ;  /* 0x0000006e4900720c */ /* 0x000fd00003f24070 */
[----:B------:R-:W-:Y:S01]  /*8240*/  @!P6 IMAD.IADD R107, R107, 0x1, -R73 ;  /* 0x000000016b6be824 */ /* 0x000fe200078e0a49 */
[----:B------:R-:W-:-:S04]  /*8250*/  ISETP.GT.U32.AND P6, PT, R73, R109, PT ;  /* 0x0000006d4900720c */ /* 0x000fc80003fc4070 */
[----:B------:R-:W-:Y:S01]  /*8260*/  @!P1 IMAD.IADD R110, R110, 0x1, -R73 ;  /* 0x000000016e6e9824 */ /* 0x000fe200078e0a49 */
[----:B------:R-:W-:-:S08]  /*8270*/  ISETP.GE.U32.AND P1, PT, R122, 0x7fffff26, PT ;  /* 0x7fffff267a00780c */ /* 0x000fd00003f26070 */
[----:B------:R-:W-:Y:S01]  /*8280*/  @!P6 IMAD.IADD R109, R109, 0x1, -R73 ;  /* 0x000000016d6de824 */ /* 0x000fe200078e0a49 */
[----:B------:R-:W-:Y:S01]  /*8290*/  ISETP.GT.U32.AND P6, PT, R73, R112, PT ;  /* 0x000000704900720c */ /* 0x000fe20003fc4070 */
[----:B0-----:R-:W-:Y:S02]  /*82a0*/  VIADD R4, R4, 0xffffffa6 ;  /* 0xffffffa604047836 */ /* 0x001fe40000000000 */
[----:B------:R-:W-:-:S10]  /*82b0*/  @!P2 IMAD.MOV.U32 R122, RZ, RZ, R123 ;  /* 0x000000ffff7aa224 */ /* 0x000fd400078e007b */
[----:B------:R-:W-:Y:S01]  /*82c0*/  @!P6 IMAD.IADD R112, R112, 0x1, -R73 ;  /* 0x000000017070e824 */ /* 0x000fe200078e0a49 */
[----:B---3--:R0:W-:Y:S02]  /*82d0*/  STL [R1+0x904], R119 ;  /* 0x0009047701007387 */ /* 0x0081e40000100800 */
[----:B0-----:R-:W-:Y:S02]  /*82e0*/  IMAD R119, R70, 0x5b, RZ ;  /* 0x0000005b46777824 */ /* 0x001fe400078e02ff */
[----:B------:R0:W-:Y:S03]  /*82f0*/  STL [R1+0x710], R123 ;  /* 0x0007107b01007387 */ /* 0x0001e60000100800 */
[----:B------:R-:W-:Y:S02]  /*8300*/  LEA.HI.X.SX32 R119, R119, R0, 0x1, P5 ;  /* 0x0000000077777211 */ /* 0x000fe400028f0eff */
[----:B------:R-:W-:Y:S01]  /*8310*/  ISETP.GE.U32.AND P5, PT, R4, 0x7fffff27, PT ;  /* 0x7fffff270400780c */ /* 0x000fe20003fa6070 */
[----:B------:R-:W-:-:S02]  /*8320*/  IMAD R4, R70, 0xb4, RZ ;  /* 0x000000b446047824 */ /* 0x000fc400078e02ff */
[----:B0-----:R-:W-:Y:S01]  /*8330*/  @!P2 IMAD.MOV.U32 R123, RZ, RZ, R119 ;  /* 0x000000ffff7ba224 */ /* 0x001fe200078e0077 */
[----:B------:R0:W-:Y:S04]  /*8340*/  STL [R1+0x70c], R119 ;  /* 0x00070c7701007387 */ /* 0x0001e80000100800 */
[----:B------:R1:W3:Y:S01]  /*8350*/  @!P2 LDG.E.U16 R124, desc[UR40][R122.64] ;  /* 0x000000287a7ca981 */ /* 0x0002e2000c1e1500 */
[----:B0-----:R-:W-:Y:S01]  /*8360*/  IMAD R119, R70, 0x5a, RZ ;  /* 0x0000005a46777824 */ /* 0x001fe200078e02ff */
[----:B-1----:R-:W-:-:S04]  /*8370*/  IADD3 R123, P6, PT, R4, R2, RZ ;  /* 0x00000002047b7210 */ /* 0x002fc80007fde0ff */
[----:B------:R-:W-:Y:S01]  /*8380*/  LEA.HI.X.SX32 R122, R119, R0, 0x1, P6 ;  /* 0x00000000777a7211 */ /* 0x000fe200030f0eff */
[----:B------:R0:W-:Y:S04]  /*8390*/  STL [R1+0x708], R123 ;  /* 0x0007087b01007387 */ /* 0x0001e80000100800 */
[----:B------:R1:W-:Y:S01]  /*83a0*/  STL [R1+0x704], R122 ;  /* 0x0007047a01007387 */ /* 0x0003e20000100800 */
[----:B0-----:R-:W-:-:S04]  /*83b0*/  @!P1 LOP3.LUT R123, R123, R122, RZ, 0x3c, !PT ;  /* 0x0000007a7b7b9212 */ /* 0x001fc800078e3cff */
[C---:B-1----:R-:W-:Y:S02]  /*83c0*/  @!P1 LOP3.LUT R122, R123.reuse, R122, RZ, 0x3c, !PT ;  /* 0x0000007a7b7a9212 */ /* 0x042fe400078e3cff */
[----:B--2---:R-:W-:Y:S02]  /*83d0*/  PRMT R121, RZ, 0x7610, R121 ;  /* 0x00007610ff797816 */ /* 0x004fe40000000079 */
[----:B------:R-:W-:-:S05]  /*83e0*/  @!P1 LOP3.LUT R123, R123, R122, RZ, 0x3c, !PT ;  /* 0x0000007a7b7b9212 */ /* 0x000fca00078e3cff */
[----:B------:R0:W2:Y:S01]  /*83f0*/  @!P1 LDG.E.U16 R121, desc[UR40][R122.64] ;  /* 0x000000287a799981 */ /* 0x0000a2000c1e1500 */
[----:B------:R-:W-:Y:S01]  /*8400*/  ISETP.GT.U32.AND P4, PT, R73, R111, PT ;  /* 0x0000006f4900720c */ /* 0x000fe20003f84070 */
[----:B------:R-:W-:-:S12]  /*8410*/  IMAD R4, R70, 0xb2, RZ ;  /* 0x000000b246047824 */ /* 0x000fd800078e02ff */
[----:B------:R-:W-:Y:S01]  /*8420*/  @!P4 IMAD.IADD R111, R111, 0x1, -R73 ;  /* 0x000000016f6fc824 */ /* 0x000fe200078e0a49 */
[----:B------:R-:W-:Y:S01]  /*8430*/  ISETP.GT.U32.AND P4, PT, R73, R118, PT ;  /* 0x000000764900720c */ /* 0x000fe20003f84070 */
[----:B------:R-:W-:-:S12]  /*8440*/  IMAD R119, R70, 0x59, RZ ;  /* 0x0000005946777824 */ /* 0x000fd800078e02ff */
[----:B------:R-:W-:Y:S01]  /*8450*/  @!P4 IMAD.IADD R118, R118, 0x1, -R73 ;  /* 0x000000017676c824 */ /* 0x000fe200078e0a49 */
[----:B---3--:R1:W-:Y:S02]  /*8460*/  STL [R1+0x900], R124 ;  /* 0x0009007c01007387 */ /* 0x0083e40000100800 */
[----:B-1----:R-:W-:Y:S02]  /*8470*/  IADD3 R124, P4, PT, R4, R2, RZ ;  /* 0x00000002047c7210 */ /* 0x002fe40007f9e0ff */
[----:B------:R-:W1:Y:S02]  /*8480*/  LDC R4, c[0x0][0x3a0] ;  /* 0x0000e800ff047b82 */ /* 0x000e640000000800 */
[----:B0-----:R-:W-:Y:S02]  /*8490*/  LEA.HI.X.SX32 R122, R119, R0, 0x1, P4 ;  /* 0x00000000777a7211 */ /* 0x001fe400020f0eff */
[----:B------:R-:W-:-:S03]  /*84a0*/  PRMT R119, RZ, 0x7610, R119 ;  /* 0x00007610ff777816 */ /* 0x000fc60000000077 */
[----:B------:R-:W-:Y:S01]  /*84b0*/  @!P5 IMAD.MOV.U32 R123, RZ, RZ, R122 ;  /* 0x000000ffff7bd224 */ /* 0x000fe200078e007a */
[----:B--2---:R0:W-:Y:S04]  /*84c0*/  STL [R1+0x8fc], R121 ;  /* 0x0008fc7901007387 */ /* 0x0041e80000100800 */
[----:B0-----:R-:W2:Y:S04]  /*84d0*/  LDL.LU R121, [R1+0xa74] ;  /* 0x000a740001797983 */ /* 0x001ea80000300800 */
[----:B------:R-:W-:Y:S04]  /*84e0*/  STL [R1+0x700], R124 ;  /* 0x0007007c01007387 */ /* 0x000fe80000100800 */
[----:B------:R0:W-:Y:S02]  /*84f0*/  STL [R1+0x6fc], R122 ;  /* 0x0006fc7a01007387 */ /* 0x0001e40000100800 */
[----:B0-----:R-:W-:Y:S01]  /*8500*/  @!P5 IMAD.MOV.U32 R122, RZ, RZ, R124 ;  /* 0x000000ffff7ad224 */ /* 0x001fe200078e007c */
[----:B------:R-:W-:Y:S01]  /*8510*/  ISETP.GT.U32.AND P6, PT, R73, R116, PT ;  /* 0x000000744900720c */ /* 0x000fe20003fc4070 */
[----:B-1----:R-:W-:Y:S01]  /*8520*/  VIADD R4, R4, 0xffffffa7 ;  /* 0xffffffa704047836 */ /* 0x002fe20000000000 */
[----:B------:R-:W3:Y:S04]  /*8530*/  LDL.LU R124, [R1+0xa70] ;  /* 0x000a7000017c7983 */ /* 0x000ee80000300800 */
[----:B------:R0:W4:Y:S02]  /*8540*/  @!P5 LDG.E.U16 R119, desc[UR40][R122.64] ;  /* 0x000000287a77d981 */ /* 0x000124000c1e1500 */
[----:B0-----:R-:W0:Y:S01]  /*8550*/  LDC R122, c[0x0][0x3a0] ;  /* 0x0000e800ff7a7b82 */ /* 0x001e220000000800 */
[----:B------:R-:W-:Y:S01]  /*8560*/  ISETP.GE.U32.AND P4, PT, R4, 0x7fffff28, PT ;  /* 0x7fffff280400780c */ /* 0x000fe20003f86070 */
[----:B------:R-:W-:-:S03]  /*8570*/  IMAD R4, R70, 0xb0, RZ ;  /* 0x000000b046047824 */ /* 0x000fc600078e02ff */
[----:B------:R-:W-:Y:S02]  /*8580*/  @!P6 IMAD.IADD R116, R116, 0x1, -R73 ;  /* 0x000000017474e824 */ /* 0x000fe400078e0a49 */
[----:B------:R-:W-:Y:S01]  /*8590*/  IADD3 R123, P6, PT, R4, R2, RZ ;  /* 0x00000002047b7210 */ /* 0x000fe20007fde0ff */
[----:B0-----:R-:W-:Y:S01]  /*85a0*/  VIADD R4, R122, 0xffffffa8 ;  /* 0xffffffa87a047836 */ /* 0x001fe20000000000 */
[----:B----4-:R0:W-:Y:S02]  /*85b0*/  STL [R1+0x8f8], R119 ;  /* 0x0008f87701007387 */ /* 0x0101e40000100800 */
[----:B0-----:R-:W-:Y:S02]  /*85c0*/  IMAD R119, R70, 0x58, RZ ;  /* 0x0000005846777824 */ /* 0x001fe400078e02ff */
[----:B------:R0:W-:Y:S03]  /*85d0*/  STL [R1+0x6f8], R123 ;  /* 0x0006f87b01007387 */ /* 0x0001e60000100800 */
[----:B------:R-:W-:-:S04]  /*85e0*/  LEA.HI.X.SX32 R122, R119, R0, 0x1, P6 ;  /* 0x00000000777a7211 */ /* 0x000fc800030f0eff */
[-C--:B0-----:R-:W-:Y:S01]  /*85f0*/  @!P4 LOP3.LUT R123, R123, R122.reuse, RZ, 0x3c, !PT ;  /* 0x0000007a7b7bc212 */ /* 0x081fe200078e3cff */
[----:B------:R0:W-:Y:S03]  /*8600*/  STL [R1+0x6f4], R122 ;  /* 0x0006f47a01007387 */ /* 0x0001e60000100800 */
[----:B0-----:R-:W-:-:S04]  /*8610*/  @!P4 LOP3.LUT R122, R123, R122, RZ, 0x3c, !PT ;  /* 0x0000007a7b7ac212 */ /* 0x001fc800078e3cff */
[----:B------:R-:W-:-:S05]  /*8620*/  @!P4 LOP3.LUT R123, R123, R122, RZ, 0x3c, !PT ;  /* 0x0000007a7b7bc212 */ /* 0x000fca00078e3cff */
[----:B------:R0:W4:Y:S01]  /*8630*/  @!P4 LDG.E.U16 R125, desc[UR40][R122.64] ;  /* 0x000000287a7dc981 */ /* 0x000122000c1e1500 */
[C---:B------:R-:W-:Y:S02]  /*8640*/  ISETP.GT.U32.AND P1, PT, R73.reuse, R115, PT ;  /* 0x000000734900720c */ /* 0x040fe40003f24070 */
[C---:B------:R-:W-:Y:S01]  /*8650*/  ISETP.GT.U32.AND P2, PT, R73.reuse, R117, PT ;  /* 0x000000754900720c */ /* 0x040fe20003f44070 */
[----:B0-----:R-:W0:Y:S01]  /*8660*/  LDC R122, c[0x0][0x3a0] ;  /* 0x0000e800ff7a7b82 */ /* 0x001e220000000800 */
[----:B------:R-:W-:-:S09]  /*8670*/  ISETP.GT.U32.AND P5, PT, R73, R113, PT ;  /* 0x000000714900720c */ /* 0x000fd20003fa4070 */
[--C-:B------:R-:W-:Y:S01]  /*8680*/  @!P1 IMAD.IADD R115, R115, 0x1, -R73.reuse ;  /* 0x0000000173739824 */ /* 0x100fe200078e0a49 */
[----:B------:R-:W-:Y:S01]  /*8690*/  ISETP.GT.U32.AND P1, PT, R73, R120, PT ;  /* 0x000000784900720c */ /* 0x000fe20003f24070 */
[----:B------:R-:W-:Y:S01]  /*86a0*/  IMAD R119, R70, 0xae, RZ ;  /* 0x000000ae46777824 */ /* 0x000fe200078e02ff */
[----:B------:R-:W-:Y:S01]  /*86b0*/  ISETP.GE.U32.AND P6, PT, R4, 0x7fffff29, PT ;  /* 0x7fffff290400780c */ /* 0x000fe20003fc6070 */
[--C-:B------:R-:W-:Y:S01]  /*86c0*/  @!P2 IMAD.IADD R117, R117, 0x1, -R73.reuse ;  /* 0x000000017575a824 */ /* 0x100fe200078e0a49 */
[----:B------:R-:W-:Y:S01]  /*86d0*/  ISETP.GT.U32.AND P2, PT, R73, R114, PT ;  /* 0x000000724900720c */ /* 0x000fe20003f44070 */
[----:B------:R-:W-:Y:S02]  /*86e0*/  IMAD R4, R70, 0x57, RZ ;  /* 0x0000005746047824 */ /* 0x000fe400078e02ff */
[----:B------:R-:W-:Y:S01]  /*86f0*/  @!P5 IMAD.IADD R113, R113, 0x1, -R73 ;  /* 0x000000017171d824 */ /* 0x000fe200078e0a49 */
[----:B------:R-:W-:-:S05]  /*8700*/  IADD3 R123, P5, PT, R119, R2, RZ ;  /* 0x00000002777b7210 */ /* 0x000fca0007fbe0ff */
[--C-:B------:R-:W-:Y:S02]  /*8710*/  @!P1 IMAD.IADD R120, R120, 0x1, -R73.reuse ;  /* 0x0000000178789824 */ /* 0x100fe400078e0a49 */
[----:B0-----:R-:W-:Y:S01]  /*8720*/  VIADD R119, R122, 0xffffffa9 ;  /* 0xffffffa97a777836 */ /* 0x001fe20000000000 */
[----:B------:R-:W-:Y:S01]  /*8730*/  LEA.HI.X.SX32 R122, R4, R0, 0x1, P5 ;  /* 0x00000000047a7211 */ /* 0x000fe200028f0eff */
[----:B------:R-:W-:Y:S01]  /*8740*/  @!P2 IMAD.IADD R114, R114, 0x1, -R73 ;  /* 0x000000017272a824 */ /* 0x000fe200078e0a49 */
[----:B--2---:R-:W-:Y:S02]  /*8750*/  ISETP.GE.AND P2, PT, R121, RZ, PT ;  /* 0x000000ff7900720c */ /* 0x004fe40003f46270 */
[----:B------:R-:W-:Y:S01]  /*8760*/  PRMT R121, RZ, 0x7610, R121 ;  /* 0x00007610ff797816 */ /* 0x000fe20000000079 */
[----:B----4-:R0:W-:Y:S04]  /*8770*/  STL [R1+0x8f4], R125 ;  /* 0x0008f47d01007387 */ /* 0x0101e80000100800 */
[----:B0-----:R-:W2:Y:S04]  /*8780*/  LDL.LU R125, [R1+0xa6c] ;  /* 0x000a6c00017d7983 */ /* 0x001ea80000300800 */
[----:B------:R0:W-:Y:S04]  /*8790*/  STL [R1+0x6f0], R123 ;  /* 0x0006f07b01007387 */ /* 0x0001e80000100800 */
[----:B------:R1:W-:Y:S01]  /*87a0*/  STL [R1], R120 ;  /* 0x0000007801007387 */ /* 0x0003e20000100800 */
[----:B0-----:R-:W-:-:S03]  /*87b0*/  @!P6 LOP3.LUT R123, R123, R122, RZ, 0x3c, !PT ;  /* 0x0000007a7b7be212 */ /* 0x001fc600078e3cff */
[----:B-1----:R-:W4:Y:S04]  /*87c0*/  LDL.LU R120, [R1+0xa68] ;  /* 0x000a680001787983 */ /* 0x002f280000300800 */
[----:B------:R0:W-:Y:S02]  /*87d0*/  STL [R1+0x6ec], R122 ;  /* 0x0006ec7a01007387 */ /* 0x0001e40000100800 */
[----:B0-----:R-:W-:-:S04]  /*87e0*/  @!P6 LOP3.LUT R122, R123, R122, RZ, 0x3c, !PT ;  /* 0x0000007a7b7ae212 */ /* 0x001fc800078e3cff */
[----:B------:R-:W-:-:S05]  /*87f0*/  @!P6 LOP3.LUT R123, R123, R122, RZ, 0x3c, !PT ;  /* 0x0000007a7b7be212 */ /* 0x000fca00078e3cff */
[----:B------:R0:W2:Y:S04]  /*8800*/  @!P6 LDG.E.U16 R121, desc[UR40][R122.64] ;  /* 0x000000287a79e981 */ /* 0x0000a8000c1e1500 */
[----:B------:R-:W4:Y:S01]  /*8810*/  LDL.LU R123, [R1+0x4] ;  /* 0x00000400017b7983 */ /* 0x000f220000300800 */
[C---:B------:R-:W-:Y:S01]  /*8820*/  IMAD R4, R70.reuse, 0xac, RZ ;  /* 0x000000ac46047824 */ /* 0x040fe200078e02ff */
[----:B------:R-:W-:Y:S01]  /*8830*/  ISETP.GE.U32.AND P5, PT, R119, 0x7fffff2a, PT ;  /* 0x7fffff2a7700780c */ /* 0x000fe20003fa6070 */
[----:B0-----:R-:W-:Y:S01]  /*8840*/  IMAD R122, R70, 0x56, RZ ;  /* 0x00000056467a7824 */ /* 0x001fe200078e02ff */
[----:B---3--:R-:W-:Y:S01]  /*8850*/  ISETP.GE.AND P4, PT, R124, RZ, PT ;  /* 0x000000ff7c00720c */ /* 0x008fe20003f86270 */
[----:B------:R-:W-:Y:S01]  /*8860*/  IMAD.MOV.U32 R124, RZ, RZ, R59 ;  /* 0x000000ffff7c7224 */ /* 0x000fe200078e003b */
[----:B------:R-:W-:-:S03]  /*8870*/  PRMT R74, RZ, 0x7610, R74 ;  /* 0x00007610ff4a7816 */ /* 0x000fc6000000004a */
[----:B------:R-:W-:Y:S01]  /*8880*/  @!P3 IMAD.MOV R124, RZ, RZ, -R124 ;  /* 0x000000ffff7cb224 */ /* 0x000fe200078e0a7c */
[----:B--2---:R0:W-:Y:S02]  /*8890*/  STL [R1+0x8f0], R121 ;  /* 0x0008f07901007387 */ /* 0x0041e40000100800 */
[----:B0-----:R-:W-:-:S04]  /*88a0*/  IADD3 R121, P6, PT, R4, R2, RZ ;  /* 0x0000000204797210 */ /* 0x001fc80007fde0ff */
[----:B------:R-:W-:Y:S01]  /*88b0*/  LEA.HI.X.SX32 R122, R122, R0, 0x1, P6 ;  /* 0x000000007a7a7211 */ /* 0x000fe200030f0eff */
[----:B------:R-:W-:Y:S01]  /*88c0*/  STL [R1+0x6e8], R121 ;  /* 0x0006e87901007387 */ /* 0x000fe20000100800 */
[----:B----4-:R-:W-:-:S03]  /*88d0*/  ISETP.GE.AND P3, PT, R123, RZ, PT ;  /* 0x000000ff7b00720c */ /* 0x010fc60003f66270 */
[----:B------:R0:W-:Y:S01]  /*88e0*/  STL [R1+0x6e4], R122 ;  /* 0x0006e47a01007387 */ /* 0x0001e20000100800 */
[----:B------:R-:W-:Y:S02]  /*88f0*/  @!P5 IMAD.MOV.U32 R123, RZ, RZ, R122 ;  /* 0x000000ffff7bd224 */ /* 0x000fe400078e007a */
[----:B0-----:R-:W-:-:S05]  /*8900*/  @!P5 IMAD.MOV.U32 R122, RZ, RZ, R121 ;  /* 0x000000ffff7ad224 */ /* 0x001fca00078e0079 */
[----:B------:R-:W2:Y:S01]  /*8910*/  @!P5 LDG.E.U16 R74, desc[UR40][R122.64] ;  /* 0x000000287a4ad981 */ /* 0x000ea2000c1e1500 */
[----:B------:R-:W-:Y:S02]  /*8920*/  ISETP.GE.AND P1, PT, R125, RZ, PT ;  /* 0x000000ff7d00720c */ /* 0x000fe40003f26270 */
[----:B------:R-:W0:Y:S01]  /*8930*/  LDC R125, c[0x0][0x3a0] ;  /* 0x0000e800ff7d7b82 */ /* 0x000e220000000800 */
[----:B------:R-:W-:Y:S02]  /*8940*/  IMAD R4, R70, 0xaa, RZ ;  /* 0x000000aa46047824 */ /* 0x000fe400078e02ff */
[----:B------:R-:W-:Y:S01]  /*8950*/  IMAD.MOV.U32 R121, RZ, RZ, R58 ;  /* 0x000000ffff797224 */ /* 0x000fe200078e003a */
[----:B------:R-:W-:Y:S01]  /*8960*/  PRMT R119, RZ, 0x7610, R119 ;  /* 0x00007610ff777816 */ /* 0x000fe20000000077 */
[----:B0-----:R-:W-:-:S05]  /*8970*/  VIADD R59, R125, 0xffffffaa ;  /* 0xffffffaa7d3b7836 */ /* 0x001fca0000000000 */
[----:B------:R-:W-:Y:S01]  /*8980*/  ISETP.GE.U32.AND P6, PT, R59, 0x7fffff2b, PT ;  /* 0x7fffff2b3b00780c */ /* 0x000fe20003fc6070 */
[----:B------:R-:W-:Y:S02]  /*8990*/  IMAD R59, R70, 0x55, RZ ;  /* 0x00000055463b7824 */ /* 0x000fe400078e02ff */
[----:B------:R-:W-:Y:S01]  /*89a0*/  VIADD R58, R125, 0xffffffab ;  /* 0xffffffab7d3a7836 */ /* 0x000fe20000000000 */
[----:B--2---:R0:W-:Y:S02]  /*89b0*/  STL [R1+0x8ec], R74 ;  /* 0x0008ec4a01007387 */ /* 0x0041e40000100800 */
[----:B0-----:R-:W-:Y:S02]  /*89c0*/  IADD3 R74, P5, PT, R4, R2, RZ ;  /* 0x00000002044a7210 */ /* 0x001fe40007fbe0ff */
[----:B------:R-:W2:Y:S02]  /*89d0*/  LDL.LU R4, [R1+0x8] ;  /* 0x0000080001047983 */ /* 0x000ea40000300800 */
[----:B------:R-:W-:-:S02]  /*89e0*/  LEA.HI.X.SX32 R59, R59, R0, 0x1, P5 ;  /* 0x000000003b3b7211 */ /* 0x000fc400028f0eff */
[----:B------:R-:W-:Y:S01]  /*89f0*/  ISETP.GE.U32.AND P5, PT, R58, 0x7fffff2c, PT ;  /* 0x7fffff2c3a00780c */ /* 0x000fe20003fa6070 */
[----:B------:R-:W-:-:S05]  /*8a00*/  @!P6 IMAD.MOV.U32 R58, RZ, RZ, R74 ;  /* 0x000000ffff3ae224 */ /* 0x000fca00078e004a */
[----:B------:R0:W3:Y:S01]  /*8a10*/  @!P6 LDG.E.U16 R119, desc[UR40][R58.64] ;  /* 0x000000283a77e981 */ /* 0x0000e2000c1e1500 */
[----:B------:R-:W-:-:S03]  /*8a20*/  @!P2 IMAD.MOV R121, RZ, RZ, -R121 ;  /* 0x000000ffff79a224 */ /* 0x000fc600078e0a79 */
[----:B------:R1:W-:Y:S04]  /*8a30*/  STL [R1+0x6e0], R74 ;  /* 0x0006e04a01007387 */ /* 0x0003e80000100800 */
[----:B------:R4:W-:Y:S01]  /*8a40*/  STL [R1+0x6dc], R59 ;  /* 0x0006dc3b01007387 */ /* 0x0009e20000100800 */
[----:B0-----:R-:W-:-:S03]  /*8a50*/  IMAD R58, R70, 0x54, RZ ;  /* 0x00000054463a7824 */ /* 0x001fc600078e02ff */
[----:B-1----:R-:W3:Y:S01]  /*8a60*/  LDL.LU R74, [R1+0xa64] ;  /* 0x000a6400014a7983 */ /* 0x002ee20000300800 */
[----:B------:R-:W-:Y:S02]  /*8a70*/  PRMT R120, RZ, 0x7610, R120 ;  /* 0x00007610ff787816 */ /* 0x000fe40000000078 */
[----:B--2---:R-:W-:Y:S01]  /*8a80*/  ISETP.GE.AND P2, PT, R4, RZ, PT ;  /* 0x000000ff0400720c */ /* 0x004fe20003f46270 */
[----:B------:R-:W-:-:S05]  /*8a90*/  IMAD R4, R70, 0xa8, RZ ;  /* 0x000000a846047824 */ /* 0x000fca00078e02ff */
[----:B----4-:R-:W-:Y:S02]  /*8aa0*/  IADD3 R59, P6, PT, R4, R2, RZ ;  /* 0x00000002043b7210 */ /* 0x010fe40007fde0ff */
[----:B------:R-:W2:Y:S02]  /*8ab0*/  LDL.LU R4, [R1+0xc] ;  /* 0x00000c0001047983 */ /* 0x000ea40000300800 */
[----:B------:R-:W-:Y:S02]  /*8ac0*/  LEA.HI.X.SX32 R58, R58, R0, 0x1, P6 ;  /* 0x000000003a3a7211 */ /* 0x000fe400030f0eff */
[----:B---3--:R-:W-:Y:S04]  /*8ad0*/  STL [R1+0x8e8], R119 ;  /* 0x0008e87701007387 */ /* 0x008fe80000100800 */
[----:B------:R0:W-:Y:S04]  /*8ae0*/  STL [R1+0x6d8], R59 ;  /* 0x0006d83b01007387 */ /* 0x0001e80000100800 */
[----:B------:R1:W-:Y:S01]  /*8af0*/  STL [R1+0x6d4], R58 ;  /* 0x0006d43a01007387 */ /* 0x0003e20000100800 */
[----:B0-----:R-:W-:-:S04]  /*8b00*/  @!P5 LOP3.LUT R59, R59, R58, RZ, 0x3c, !PT ;  /* 0x0000003a3b3bd212 */ /* 0x001fc800078e3cff */
[----:B-1----:R-:W-:-:S04]  /*8b10*/  @!P5 LOP3.LUT R58, R59, R58, RZ, 0x3c, !PT ;  /* 0x0000003a3b3ad212 */ /* 0x002fc800078e3cff */
[----:B------:R-:W-:-:S05]  /*8b20*/  @!P5 LOP3.LUT R59, R59, R58, RZ, 0x3c, !PT ;  /* 0x0000003a3b3bd212 */ /* 0x000fca00078e3cff */
[----:B------:R0:W3:Y:S01]  /*8b30*/  @!P5 LDG.E.U16 R120, desc[UR40][R58.64] ;  /* 0x000000283a78d981 */ /* 0x0000e2000c1e1500 */
[----:B------:R-:W-:Y:S02]  /*8b40*/  IMAD.MOV.U32 R119, RZ, RZ, R57 ;  /* 0x000000ffff777224 */ /* 0x000fe400078e0039 */
[----:B------:R-:W-:Y:S02]  /*8b50*/  VIADD R57, R125, 0xffffffac ;  /* 0xffffffac7d397836 */ /* 0x000fe40000000000 */
[----:B------:R-:W-:-:S03]  /*8b60*/  @!P4 IMAD.MOV R119, RZ, RZ, -R119 ;  /* 0x000000ffff77c224 */ /* 0x000fc600078e0a77 */
[----:B------:R-:W-:Y:S01]  /*8b70*/  ISETP.GE.U32.AND P6, PT, R57, 0x7fffff2d, PT ;  /* 0x7fffff2d3900780c */ /* 0x000fe20003fc6070 */
[----:B------:R-:W-:Y:S02]  /*8b80*/  IMAD R57, R70, 0x53, RZ ;  /* 0x0000005346397824 */ /* 0x000fe400078e02ff */
[----:B0-----:R-:W-:Y:S02]  /*8b90*/  IMAD.MOV.U32 R59, RZ, RZ, R56 ;  /* 0x000000ffff3b7224 */ /* 0x001fe400078e0038 */
[----:B------:R-:W-:Y:S01]  /*8ba0*/  VIADD R56, R125, 0xffffffad ;  /* 0xffffffad7d387836 */ /* 0x000fe20000000000 */
[----:B------:R-:W-:Y:S02]  /*8bb0*/  PRMT R122, RZ, 0x7610, R122 ;  /* 0x00007610ff7a7816 */ /* 0x000fe4000000007a */
[----:B--2---:R-:W-:Y:S01]  /*8bc0*/  ISETP.GE.AND P4, PT, R4, RZ, PT ;  /* 0x000000ff0400720c */ /* 0x004fe20003f86270 */
[----:B------:R-:W-:-:S05]  /*8bd0*/  IMAD R4, R70, 0xa6, RZ ;  /* 0x000000a646047824 */ /* 0x000fca00078e02ff */
[----:B------:R-:W-:-:S04]  /*8be0*/  IADD3 R58, P5, PT, R4, R2, RZ ;  /* 0x00000002043a7210 */ /* 0x000fc80007fbe0ff */
[----:B------:R-:W-:Y:S02]  /*8bf0*/  LEA.HI.X.SX32 R57, R57, R0, 0x1, P5 ;  /* 0x0000000039397211 */ /* 0x000fe400028f0eff */
[----:B------:R-:W-:Y:S01]  /*8c00*/  ISETP.GE.U32.AND P5, PT, R56, 0x7fffff2e, PT ;  /* 0x7fffff2e3800780c */ /* 0x000fe20003fa6070 */
[----:B------:R-:W-:-:S05]  /*8c10*/  @!P6 IMAD.MOV.U32 R56, RZ, RZ, R58 ;  /* 0x000000ffff38e224 */ /* 0x000fca00078e003a */
[----:B------:R-:W2:Y:S04]  /*8c20*/  @!P6 LDG.E.U16 R122, desc[UR40][R56.64] ;  /* 0x00000028387ae981 */ /* 0x000ea8000c1e1500 */
[----:B---3--:R0:W-:Y:S04]  /*8c30*/  STL [R1+0x8e4], R120 ;  /* 0x0008e47801007387 */ /* 0x0081e80000100800 */
[----:B0-----:R-:W3:Y:S04]  /*8c40*/  LDL.LU R120, [R1+0xa60] ;  /* 0x000a600001787983 */ /* 0x001ee80000300800 */
[----:B------:R-:W4:Y:S01]  /*8c50*/  LDL.LU R4, [R1+0x14] ;  /* 0x0000140001047983 */ /* 0x000f220000300800 */
[----:B------:R-:W-:-:S03]  /*8c60*/  @!P1 IMAD.MOV R59, RZ, RZ, -R59 ;  /* 0x000000ffff3b9224 */ /* 0x000fc600078e0a3b */
[----:B------:R-:W-:Y:S04]  /*8c70*/  STL [R1+0x6d0], R58 ;  /* 0x0006d03a01007387 */ /* 0x000fe80000100800 */
[----:B------:R-:W-:Y:S01]  /*8c80*/  STL [R1+0x6cc], R57 ;  /* 0x0006cc3901007387 */ /* 0x000fe20000100800 */
[----:B------:R-:W-:-:S03]  /*8c90*/  PRMT R71, RZ, 0x7610, R71 ;  /* 0x00007610ff477816 */ /* 0x000fc60000000047 */
[----:B--2---:R0:W-:Y:S02]  /*8ca0*/  STL [R1+0x8e0], R122 ;  /* 0x0008e07a01007387 */ /* 0x0041e40000100800 */
[----:B0-----:R-:W-:Y:S01]  /*8cb0*/  IMAD R122, R70, 0x52, RZ ;  /* 0x00000052467a7824 */ /* 0x001fe200078e02ff */
[----:B----4-:R-:W-:Y:S01]  /*8cc0*/  ISETP.GE.AND P1, PT, R4, RZ, PT ;  /* 0x000000ff0400720c */ /* 0x010fe20003f26270 */
[----:B------:R-:W-:-:S05]  /*8cd0*/  IMAD R4, R70, 0xa4, RZ ;  /* 0x000000a446047824 */ /* 0x000fca00078e02ff */
[----:B------:R-:W-:Y:S02]  /*8ce0*/  IADD3 R57, P6, PT, R4, R2, RZ ;  /* 0x0000000204397210 */ /* 0x000fe40007fde0ff */
[----:B------:R-:W2:Y:S02]  /*8cf0*/  LDL.LU R4, [R1+0x18] ;  /* 0x0000180001047983 */ /* 0x000ea40000300800 */
[----:B------:R-:W-:Y:S02]  /*8d00*/  LEA.HI.X.SX32 R56, R122, R0, 0x1, P6 ;  /* 0x000000007a387211 */ /* 0x000fe400030f0eff */
[----:B------:R0:W-:Y:S04]  /*8d10*/  STL [R1+0x6c8], R57 ;  /* 0x0006c83901007387 */ /* 0x0001e80000100800 */
[----:B------:R1:W-:Y:S01]  /*8d20*/  STL [R1+0x6c4], R56 ;  /* 0x0006c43801007387 */ /* 0x0003e20000100800 */
[----:B0-----:R-:W-:-:S04]  /*8d30*/  @!P5 LOP3.LUT R57, R57, R56, RZ, 0x3c, !PT ;  /* 0x000000383939d212 */ /* 0x001fc800078e3cff */
[----:B-1----:R-:W-:-:S04]  /*8d40*/  @!P5 LOP3.LUT R56, R57, R56, RZ, 0x3c, !PT ;  /* 0x000000383938d212 */ /* 0x002fc800078e3cff */
[----:B------:R-:W-:-:S05]  /*8d50*/  @!P5 LOP3.LUT R57, R57, R56, RZ, 0x3c, !PT ;  /* 0x000000383939d212 */ /* 0x000fca00078e3cff */
[----:B------:R0:W4:Y:S01]  /*8d60*/  @!P5 LDG.E.U16 R71, desc[UR40][R56.64] ;  /* 0x000000283847d981 */ /* 0x000122000c1e1500 */
        /* <DEDUP_REMOVED lines=9> */
[----:B------:R-:W-:Y:S01]  /*8e00*/  IMAD R4, R70, 0xa2, RZ ;  /* 0x000000a246047824 */ /* 0x000fe200078e02ff */
[----:B----4-:R0:W-:Y:S04]  /*8e10*/  STL [R1+0x8dc], R71 ;  /* 0x0008dc4701007387 */ /* 0x0101e80000100800 */
[----:B0-----:R-:W-:-:S02]  /*8e20*/  IADD3 R71, P5, PT, R4, R2, RZ ;  /* 0x0000000204477210 */ /* 0x001fc40007fbe0ff */
[----:B------:R-:W2:Y:S02]  /*8e30*/  LDL.LU R4, [R1+0x1c] ;  /* 0x00001c0001047983 */ /* 0x000ea40000300800 */
[----:B------:R-:W-:Y:S02]  /*8e40*/  LEA.HI.X.SX32 R55, R55, R0, 0x1, P5 ;  /* 0x0000000037377211 */ /* 0x000fe400028f0eff */
[----:B------:R-:W-:Y:S01]  /*8e50*/  ISETP.GE.U32.AND P5, PT, R54, 0x7fffff30, PT ;  /* 0x7fffff303600780c */ /* 0x000fe20003fa6070 */
[----:B------:R-:W-:-:S05]  /*8e60*/  @!P6 IMAD.MOV.U32 R54, RZ, RZ, R71 ;  /* 0x000000ffff36e224 */ /* 0x000fca00078e0047 */
[----:B------:R0:W4:Y:S01]  /*8e70*/  @!P6 LDG.E.U16 R74, desc[UR40][R54.64] ;  /* 0x00000028364ae981 */ /* 0x000122000c1e1500 */
[----:B------:R-:W-:-:S03]  /*8e80*/  @!P2 IMAD.MOV R56, RZ, RZ, -R56 ;  /* 0x000000ffff38a224 */ /* 0x000fc600078e0a38 */
[----:B------:R1:W-:Y:S04]  /*8e90*/  STL [R1+0x6c0], R71 ;  /* 0x0006c04701007387 */ /* 0x0003e80000100800 */
[----:B------:R2:W-:Y:S01]  /*8ea0*/  STL [R1+0x6bc], R55 ;  /* 0x0006bc3701007387 */ /* 0x0005e20000100800 */
[----:B0-----:R-:W-:-:S03]  /*8eb0*/  IMAD R54, R70, 0x50, RZ ;  /* 0x0000005046367824 */ /* 0x001fc600078e02ff */
[----:B-1----:R-:W4:Y:S01]  /*8ec0*/  LDL.LU R71, [R1+0xa5c] ;  /* 0x000a5c0001477983 */ /* 0x002f220000300800 */
[----:B---3--:R-:W-:Y:S02]  /*8ed0*/  PRMT R120, RZ, 0x7610, R120 ;  /* 0x00007610ff787816 */ /* 0x008fe40000000078 */
[----:B--2---:R-:W-:Y:S01]  /*8ee0*/  ISETP.GE.AND P2, PT, R4, RZ, PT ;  /* 0x000000ff0400720c */ /* 0x004fe20003f46270 */
[----:B------:R-:W-:-:S05]  /*8ef0*/  IMAD R4, R70, 0xa0, RZ ;  /* 0x000000a046047824 */ /* 0x000fca00078e02ff */
[----:B------:R-:W-:Y:S02]  /*8f00*/  IADD3 R55, P6, PT, R4, R2, RZ ;  /* 0x0000000204377210 */ /* 0x000fe40007fde0ff */
[----:B------:R-:W2:Y:S04]  /*8f10*/  LDL.LU R4, [R1+0x20] ;  /* 0x0000200001047983 */ /* 0x000ea80000300800 */
[----:B----4-:R0:W-:Y:S01]  /*8f20*/  STL [R1+0x8d8], R74 ;  /* 0x0008d84a01007387 */ /* 0x0101e20000100800 */
[----:B------:R-:W-:Y:S01]  /*8f30*/  LEA.HI.X.SX32 R54, R54, R0, 0x1, P6 ;  /* 0x0000000036367211 */ /* 0x000fe200030f0eff */
[----:B0-----:R-:W-:Y:S02]  /*8f40*/  IMAD.MOV.U32 R74, RZ, RZ, R53 ;  /* 0x000000ffff4a7224 */ /* 0x001fe400078e0035 */
[----:B------:R0:W-:Y:S02]  /*8f50*/  STL [R1+0x6b8], R55 ;  /* 0x0006b83701007387 */ /* 0x0001e40000100800 */
[----:B------:R-:W-:-:S05]  /*8f60*/  @!P4 IMAD.MOV R74, RZ, RZ, -R74 ;  /* 0x000000ffff4ac224 */ /* 0x000fca00078e0a4a */
[----:B------:R1:W-:Y:S01]  /*8f70*/  STL [R1+0x894], R74 ;  /* 0x0008944a01007387 */ /* 0x0003e20000100800 */
[----:B0-----:R-:W-:-:S03]  /*8f80*/  @!P5 LOP3.LUT R55, R55, R54, RZ, 0x3c, !PT ;  /* 0x000000363737d212 */ /* 0x001fc600078e3cff */
[----:B-1----:R-:W3:Y:S04]  /*8f90*/  LDL.LU R74, [R1+0xa58] ;  /* 0x000a5800014a7983 */ /* 0x002ee80000300800 */
[----:B------:R0:W-:Y:S02]  /*8fa0*/  STL [R1+0x6b4], R54 ;  /* 0x0006b43601007387 */ /* 0x0001e40000100800 */
[----:B0-----:R-:W-:-:S04]  /*8fb0*/  @!P5 LOP3.LUT R54, R55, R54, RZ, 0x3c, !PT ;  /* 0x000000363736d212 */ /* 0x001fc800078e3cff */
[----:B------:R-:W-:-:S05]  /*8fc0*/  @!P5 LOP3.LUT R55, R55, R54, RZ, 0x3c, !PT ;  /* 0x000000363737d212 */ /* 0x000fca00078e3cff */
[----:B------:R0:W4:Y:S01]  /*8fd0*/  @!P5 LDG.E.U16 R120, desc[UR40][R54.64] ;  /* 0x000000283678d981 */ /* 0x000122000c1e1500 */
[----:B------:R-:W-:-:S05]  /*8fe0*/  VIADD R53, R125, 0xffffffb0 ;  /* 0xffffffb07d357836 */ /* 0x000fca0000000000 */
        /* <DEDUP_REMOVED lines=12> */
[----:B----4-:R0:W-:Y:S04]  /*90b0*/  STL [R1+0x8d4], R120 ;  /* 0x0008d47801007387 */ /* 0x0101e80000100800 */
[----:B0-----:R-:W4:Y:S04]  /*90c0*/  LDL.LU R120, [R1+0xa54] ;  /* 0x000a540001787983 */ /* 0x001f280000300800 */
[----:B------:R-:W3:Y:S01]  /*90d0*/  LDL.LU R4, [R1+0x24] ;  /* 0x0000240001047983 */ /* 0x000ee20000300800 */
[----:B------:R-:W-:-:S03]  /*90e0*/  @!P1 IMAD.MOV R55, RZ, RZ, -R55 ;  /* 0x000000ffff379224 */ /* 0x000fc600078e0a37 */
[----:B------:R-:W-:Y:S04]  /*90f0*/  STL [R1+0x6b0], R54 ;  /* 0x0006b03601007387 */ /* 0x000fe80000100800 */
[----:B------:R-:W-:Y:S04]  /*9100*/  STL [R1+0x6ac], R53 ;  /* 0x0006ac3501007387 */ /* 0x000fe80000100800 */
[----:B--2---:R0:W-:Y:S02]  /*9110*/  STL [R1+0x8d0], R72 ;  /* 0x0008d04801007387 */ /* 0x0041e40000100800 */
[----:B0-----:R-:W-:Y:S01]  /*9120*/  IMAD R72, R70, 0x4e, RZ ;  /* 0x0000004e46487824 */ /* 0x001fe200078e02ff */
[----:B---3--:R-:W-:Y:S01]  /*9130*/  ISETP.GE.AND P1, PT, R4, RZ, PT ;  /* 0x000000ff0400720c */ /* 0x008fe20003f26270 */
[----:B------:R-:W-:-:S05]  /*9140*/  IMAD R4, R70, 0x9c, RZ ;  /* 0x0000009c46047824 */ /* 0x000fca00078e02ff */
[----:B------:R-:W-:Y:S02]  /*9150*/  IADD3 R53, P6, PT, R4, R2, RZ ;  /* 0x0000000204357210 */ /* 0x000fe40007fde0ff */
[----:B------:R-:W2:Y:S02]  /*9160*/  LDL.LU R4, [R1+0x28] ;  /* 0x0000280001047983 */ /* 0x000ea40000300800 */
[----:B------:R-:W-:Y:S02]  /*9170*/  LEA.HI.X.SX32 R52, R72, R0, 0x1, P6 ;  /* 0x0000000048347211 */ /* 0x000fe400030f0eff */
[----:B------:R0:W-:Y:S04]  /*9180*/  STL [R1+0x6a8], R53 ;  /* 0x0006a83501007387 */ /* 0x0001e80000100800 */
[----:B------:R1:W-:Y:S01]  /*9190*/  STL [R1+0x6a4], R52 ;  /* 0x0006a43401007387 */ /* 0x0003e20000100800 */
[----:B0-----:R-:W-:-:S04]  /*91a0*/  @!P5 LOP3.LUT R53, R53, R52, RZ, 0x3c, !PT ;  /* 0x000000343535d212 */ /* 0x001fc800078e3cff */
[C---:B-1----:R-:W-:Y:S02]  /*91b0*/  @!P5 LOP3.LUT R52, R53.reuse, R52, RZ, 0x3c, !PT ;  /* 0x000000343534d212 */ /* 0x042fe400078e3cff */
[----:B----4-:R-:W-:Y:S02]  /*91c0*/  PRMT R120, RZ, 0x7610, R120 ;  /* 0x00007610ff787816 */ /* 0x010fe40000000078 */
        /* <DEDUP_REMOVED lines=44> */
[----:B---3--:R-:W-:Y:S02]  /*9490*/  PRMT R120, RZ, 0x7610, R120 ;  /* 0x00007610ff787816 */ /* 0x008fe40000000078 */
[----:B--2---:R-:W-:Y:S01]  /*94a0*/  ISETP.GE.AND P4, PT, R4, RZ, PT ;  /* 0x000000ff0400720c */ /* 0x004fe20003f86270 */
[----:B------:R-:W-:-:S05]  /*94b0*/  IMAD R4, R70, 0x96, RZ ;  /* 0x0000009646047824 */ /* 0x000fca00078e02ff */
[----:B------:R-:W-:-:S04]  /*94c0*/  IADD3 R50, P5, PT, R4, R2, RZ ;  /* 0x0000000204327210 */ /* 0x000fc80007fbe0ff */
[----:B------:R-:W-:Y:S02]  /*94d0*/  LEA.HI.X.SX32 R49, R49, R0, 0x1, P5 ;  /* 0x0000000031317211 */ /* 0x000fe400028f0eff */
[----:B------:R-:W-:Y:S01]  /*94e0*/  ISETP.GE.U32.AND P5, PT, R48, 0x7fffff36, PT ;  /* 0x7fffff363000780c */ /* 0x000fe20003fa6070 */
[----:B------:R-:W-:-:S05]  /*94f0*/  @!P6 IMAD.MOV.U32 R48, RZ, RZ, R50 ;  /* 0x000000ffff30e224 */ /* 0x000fca00078e0032 */
[----:B------:R0:W2:Y:S04]  /*9500*/  @!P6 LDG.E.U16 R120, desc[UR40][R48.64] ;  /* 0x000000283078e981 */ /* 0x0000a8000c1e1500 */
[----:B----4-:R1:W-:Y:S04]  /*9510*/  STL [R1+0x8c4], R74 ;  /* 0x0008c44a01007387 */ /* 0x0103e80000100800 */
[----:B-1----:R-:W3:Y:S04]  /*9520*/  LDL.LU R74, [R1+0xa4c] ;  /* 0x000a4c00014a7983 */ /* 0x002ee80000300800 */
[----:B------:R-:W4:Y:S04]  /*9530*/  LDL.LU R4, [R1+0x34] ;  /* 0x0000340001047983 */ /* 0x000f280000300800 */
[----:B------:R-:W-:Y:S04]  /*9540*/  STL [R1+0x690], R50 ;  /* 0x0006903201007387 */ /* 0x000fe80000100800 */
[----:B------:R1:W-:Y:S04]  /*9550*/  STL [R1+0x68c], R49 ;  /* 0x00068c3101007387 */ /* 0x0003e80000100800 */
[----:B-1----:R-:W3:Y:S01]  /*9560*/  LDL.LU R49, [R1+0x38] ;  /* 0x0000380001317983 */ /* 0x002ee20000300800 */
[----:B------:R-:W-:-:S02]  /*9570*/  @!P1 IMAD.MOV R51, RZ, RZ, -R51 ;  /* 0x000000ffff339224 */ /* 0x000fc400078e0a33 */
[----:B0-----:R-:W-:Y:S02]  /*9580*/  IMAD R48, R70, 0x4a, RZ ;  /* 0x0000004a46307824 */ /* 0x001fe400078e02ff */
[----:B------:R-:W-:Y:S01]  /*9590*/  IMAD.MOV.U32 R50, RZ, RZ, R47 ;  /* 0x000000ffff327224 */ /* 0x000fe200078e002f */
[----:B------:R-:W-:-:S03]  /*95a0*/  PRMT R71, RZ, 0x7610, R71 ;  /* 0x00007610ff477816 */ /* 0x000fc60000000047 */
[----:B------:R-:W-:Y:S01]  /*95b0*/  @!P3 IMAD.MOV R50, RZ, RZ, -R50 ;  /* 0x000000ffff32b224 */ /* 0x000fe200078e0a32 */
[----:B--2---:R0:W-:Y:S01]  /*95c0*/  STL [R1+0x8c0], R120 ;  /* 0x0008c07801007387 */ /* 0x0041e20000100800 */
[----:B----4-:R-:W-:Y:S01]  /*95d0*/  ISETP.GE.AND P1, PT, R4, RZ, PT ;  /* 0x000000ff0400720c */ /* 0x010fe20003f26270 */
[----:B------:R-:W-:-:S05]  /*95e0*/  IMAD R4, R70, 0x94, RZ ;  /* 0x0000009446047824 */ /* 0x000fca00078e02ff */
[----:B0-----:R-:W-:-:S04]  /*95f0*/  IADD3 R120, P6, PT, R4, R2, RZ ;  /* 0x0000000204787210 */ /* 0x001fc80007fde0ff */
[----:B------:R-:W-:Y:S01]  /*9600*/  LEA.HI.X.SX32 R48, R48, R0, 0x1, P6 ;  /* 0x0000000030307211 */ /* 0x000fe200030f0eff */
[----:B------:R-:W-:Y:S04]  /*9610*/  STL [R1+0x688], R120 ;  /* 0x0006887801007387 */ /* 0x000fe80000100800 */
[----:B------:R0:W-:Y:S01]  /*9620*/  STL [R1+0x684], R48 ;  /* 0x0006843001007387 */ /* 0x0001e20000100800 */
[----:B---3--:R-:W-:Y:S01]  /*9630*/  ISETP.GE.AND P3, PT, R49, RZ, PT ;  /* 0x000000ff3100720c */ /* 0x008fe20003f66270 */
[----:B------:R-:W-:Y:S02]  /*9640*/  @!P5 IMAD.MOV.U32 R49, RZ, RZ, R48 ;  /* 0x000000ffff31d224 */ /* 0x000fe400078e0030 */
[----:B0-----:R-:W-:-:S05]  /*9650*/  @!P5 IMAD.MOV.U32 R48, RZ, RZ, R120 ;  /* 0x000000ffff30d224 */ /* 0x001fca00078e0078 */
[----:B------:R-:W2:Y:S01]  /*9660*/  @!P5 LDG.E.U16 R71, desc[UR40][R48.64] ;  /* 0x000000283047d981 */ /* 0x000ea2000c1e1500 */
[----:B------:R-:W-:Y:S02]  /*9670*/  VIADD R4, R125, 0xffffffb6 ;  /* 0xffffffb67d047836 */ /* 0x000fe40000000000 */
[----:B------:R-:W-:-:S03]  /*9680*/  IMAD R47, R70, 0x92, RZ ;  /* 0x00000092462f7824 */ /* 0x000fc600078e02ff */
[----:B------:R-:W-:Y:S02]  /*9690*/  ISETP.GE.U32.AND P6, PT, R4, 0x7fffff37, PT ;  /* 0x7fffff370400780c */ /* 0x000fe40003fc6070 */
[----:B------:R-:W-:Y:S01]  /*96a0*/  IADD3 R47, P5, PT, R47, R2, RZ ;  /* 0x000000022f2f7210 */ /* 0x000fe20007fbe0ff */
[----:B------:R-:W-:Y:S02]  /*96b0*/  IMAD R4, R70, 0x49, RZ ;  /* 0x0000004946047824 */ /* 0x000fe400078e02ff */
[----:B------:R-:W-:Y:S02]  /*96c0*/  IMAD.MOV.U32 R120, RZ, RZ, R46 ;  /* 0x000000ffff787224 */ /* 0x000fe400078e002e */
[----:B------:R-:W-:Y:S01]  /*96d0*/  VIADD R46, R125, 0xffffffb7 ;  /* 0xffffffb77d2e7836 */ /* 0x000fe20000000000 */
[----:B------:R-:W-:Y:S01]  /*96e0*/  STL [R1+0x680], R47 ;  /* 0x0006802f01007387 */ /* 0x000fe20000100800 */
[----:B------:R-:W-:Y:S01]  /*96f0*/  PRMT R74, RZ, 0x7610, R74 ;  /* 0x00007610ff4a7816 */ /* 0x000fe2000000004a */
[----:B------:R-:W-:-:S02]  /*9700*/  @!P2 IMAD.MOV R120, RZ, RZ, -R120 ;  /* 0x000000ffff78a224 */ /* 0x000fc400078e0a78 */
[----:B--2---:R0:W-:Y:S02]  /*9710*/  STL [R1+0x8bc], R71 ;  /* 0x0008bc4701007387 */ /* 0x0041e40000100800 */
[----:B0-----:R-:W-:Y:S02]  /*9720*/  LEA.HI.X.SX32 R71, R4, R0, 0x1, P5 ;  /* 0x0000000004477211 */ /* 0x001fe400028f0eff */
[----:B------:R-:W-:Y:S01]  /*9730*/  ISETP.GE.U32.AND P5, PT, R46, 0x7fffff38, PT ;  /* 0x7fffff382e00780c */ /* 0x000fe20003fa6070 */
[----:B------:R-:W-:Y:S01]  /*9740*/  @!P6 IMAD.MOV.U32 R46, RZ, RZ, R47 ;  /* 0x000000ffff2ee224 */ /* 0x000fe200078e002f */
[----:B------:R-:W2:Y:S01]  /*9750*/  LDL.LU R4, [R1+0x3c] ;  /* 0x00003c0001047983 */ /* 0x000ea20000300800 */
[----:B------:R-:W-:-:S05]  /*9760*/  @!P6 IMAD.MOV.U32 R47, RZ, RZ, R71 ;  /* 0x000000ffff2fe224 */ /* 0x000fca00078e0047 */
[----:B------:R0:W3:Y:S04]  /*9770*/  @!P6 LDG.E.U16 R74, desc[UR40][R46.64] ;  /* 0x000000282e4ae981 */ /* 0x0000e8000c1e1500 */
[----:B------:R1:W-:Y:S04]  /*9780*/  STL [R1+0x880], R120 ;  /* 0x0008807801007387 */ /* 0x0003e80000100800 */
[----:B-1----:R-:W4:Y:S04]  /*9790*/  LDL.LU R120, [R1+0xa48] ;  /* 0x000a480001787983 */ /* 0x002f280000300800 */
[----:B------:R1:W-:Y:S01]  /*97a0*/  STL [R1+0x67c], R71 ;  /* 0x00067c4701007387 */ /* 0x0003e20000100800 */
[----:B0-----:R-:W-:-:S03]  /*97b0*/  VIADD R46, R125, 0xffffffb8 ;  /* 0xffffffb87d2e7836 */ /* 0x001fc60000000000 */
[----:B-1----:R-:W4:Y:S01]  /*97c0*/  LDL.LU R71, [R1+0xa44] ;  /* 0x000a440001477983 */ /* 0x002f220000300800 */
[----:B--2---:R-:W-:Y:S01]  /*97d0*/  ISETP.GE.AND P2, PT, R4, RZ, PT ;  /* 0x000000ff0400720c */ /* 0x004fe20003f46270 */
[----:B------:R-:W-:Y:S02]  /*97e0*/  IMAD R4, R70, 0x90, RZ ;  /* 0x0000009046047824 */ /* 0x000fe400078e02ff */
[----:B---3--:R0:W-:Y:S03]  /*97f0*/  STL [R1+0x8b8], R74 ;  /* 0x0008b84a01007387 */ /* 0x0081e60000100800 */
[----:B------:R-:W-:Y:S02]  /*9800*/  IADD3 R47, P6, PT, R4, R2, RZ ;  /* 0x00000002042f7210 */ /* 0x000fe40007fde0ff */
[----:B------:R-:W2:Y:S01]  /*9810*/  LDL.LU R4, [R1+0x40] ;  /* 0x0000400001047983 */ /* 0x000ea20000300800 */
[----:B0-----:R-:W-:-:S03]  /*9820*/  IMAD R74, R70, 0x48, RZ ;  /* 0x00000048464a7824 */ /* 0x001fc600078e02ff */
[----:B------:R0:W-:Y:S02]  /*9830*/  STL [R1+0x678], R47 ;  /* 0x0006782f01007387 */ /* 0x0001e40000100800 */
[----:B------:R-:W-:Y:S02]  /*9840*/  LEA.HI.X.SX32 R74, R74, R0, 0x1, P6 ;  /* 0x000000004a4a7211 */ /* 0x000fe400030f0eff */
[----:B------:R-:W-:Y:S01]  /*9850*/  ISETP.GE.U32.AND P6, PT, R46, 0x7fffff39, PT ;  /* 0x7fffff392e00780c */ /* 0x000fe20003fc6070 */
[----:B------:R-:W-:Y:S01]  /*9860*/  @!P5 IMAD.MOV.U32 R46, RZ, RZ, R47 ;  /* 0x000000ffff2ed224 */ /* 0x000fe200078e002f */
[----:B----4-:R-:W-:Y:S01]  /*9870*/  PRMT R120, RZ, 0x7610, R120 ;  /* 0x00007610ff787816 */ /* 0x010fe20000000078 */
[----:B0-----:R-:W-:-:S05]  /*9880*/  @!P5 IMAD.MOV.U32 R47, RZ, RZ, R74 ;  /* 0x000000ffff2fd224 */ /* 0x001fca00078e004a */
[----:B------:R0:W3:Y:S01]  /*9890*/  @!P5 LDG.E.U16 R120, desc[UR40][R46.64] ;  /* 0x000000282e78d981 */ /* 0x0000e2000c1e1500 */
[----:B------:R-:W-:-:S03]  /*98a0*/  @!P4 IMAD.MOV R45, RZ, RZ, -R45 ;  /* 0x000000ffff2dc224 */ /* 0x000fc600078e0a2d */
[----:B------:R1:W-:Y:S01]  /*98b0*/  STL [R1+0x674], R74 ;  /* 0x0006744a01007387 */ /* 0x0003e20000100800 */
[----:B0-----:R-:W-:-:S03]  /*98c0*/  IMAD R46, R70, 0x47, RZ ;  /* 0x00000047462e7824 */ /* 0x001fc600078e02ff */
[----:B-1----:R-:W4:Y:S01]  /*98d0*/  LDL.LU R74, [R1+0xa40] ;  /* 0x000a4000014a7983 */ /* 0x002f220000300800 */
[----:B------:R-:W-:Y:S01]  /*98e0*/  VIADD R47, R125, 0xffffffb9 ;  /* 0xffffffb97d2f7836 */ /* 0x000fe20000000000 */
[----:B------:R-:W-:Y:S02]  /*98f0*/  PRMT R5, RZ, 0x7610, R5 ;  /* 0x00007610ff057816 */ /* 0x000fe40000000005 */
[----:B--2---:R-:W-:Y:S01]  /*9900*/  ISETP.GE.AND P4, PT, R4, RZ, PT ;  /* 0x000000ff0400720c */ /* 0x004fe20003f86270 */
[----:B------:R-:W-:Y:S01]  /*9910*/  IMAD R4, R70, 0x8e, RZ ;  /* 0x0000008e46047824 */ /* 0x000fe200078e02ff */
[----:B---3--:R0:W-:Y:S04]  /*9920*/  STL [R1+0x8b4], R120 ;  /* 0x0008b47801007387 */ /* 0x0081e80000100800 */
[----:B0-----:R-:W-:-:S02]  /*9930*/  IADD3 R120, P5, PT, R4, R2, RZ ;  /* 0x0000000204787210 */ /* 0x001fc40007fbe0ff */
[----:B------:R-:W2:Y:S02]  /*9940*/  LDL.LU R4, [R1+0x44] ;  /* 0x0000440001047983 */ /* 0x000ea40000300800 */
[----:B------:R-:W-:Y:S02]  /*9950*/  LEA.HI.X.SX32 R46, R46, R0, 0x1, P5 ;  /* 0x000000002e2e7211 */ /* 0x000fe400028f0eff */
[----:B------:R-:W-:Y:S01]  /*9960*/  STL [R1+0x670], R120 ;  /* 0x0006707801007387 */ /* 0x000fe20000100800 */
[----:B------:R-:W-:Y:S02]  /*9970*/  ISETP.GE.U32.AND P5, PT, R47, 0x7fffff3a, PT ;  /* 0x7fffff3a2f00780c */ /* 0x000fe40003fa6070 */
[----:B------:R-:W-:Y:S01]  /*9980*/  @!P6 IMAD.MOV.U32 R47, RZ, RZ, R46 ;  /* 0x000000ffff2fe224 */ /* 0x000fe200078e002e */
[----:B------:R0:W-:Y:S02]  /*9990*/  STL [R1+0x66c], R46 ;  /* 0x00066c2e01007387 */ /* 0x0001e40000100800 */
[----:B0-----:R-:W-:-:S05]  /*99a0*/  @!P6 IMAD.MOV.U32 R46, RZ, RZ, R120 ;  /* 0x000000ffff2ee224 */ /* 0x001fca00078e0078 */
[----:B------:R0:W3:Y:S01]  /*99b0*/  @!P6 LDG.E.U16 R5, desc[UR40][R46.64] ;  /* 0x000000282e05e981 */ /* 0x0000e2000c1e1500 */
[----:B------:R-:W-:Y:S02]  /*99c0*/  @!P1 IMAD.MOV R44, RZ, RZ, -R44 ;  /* 0x000000ffff2c9224 */ /* 0x000fe400078e0a2c */
[----:B------:R-:W-:Y:S01]  /*99d0*/  IMAD R120, R70, 0x46, RZ ;  /* 0x0000004646787824 */ /* 0x000fe200078e02ff */
[----:B----4-:R-:W-:Y:S01]  /*99e0*/  PRMT R74, RZ, 0x7610, R74 ;  /* 0x00007610ff4a7816 */ /* 0x010fe2000000004a */
[----:B0-----:R-:W-:Y:S01]  /*99f0*/  VIADD R46, R125, 0xffffffba ;  /* 0xffffffba7d2e7836 */ /* 0x001fe20000000000 */
[----:B--2---:R-:W-:Y:S01]  /*9a00*/  ISETP.GE.AND P1, PT, R4, RZ, PT ;  /* 0x000000ff0400720c */ /* 0x004fe20003f26270 */
[----:B------:R-:W-:-:S05]  /*9a10*/  IMAD R4, R70, 0x8c, RZ ;  /* 0x0000008c46047824 */ /* 0x000fca00078e02ff */
[----:B------:R-:W-:Y:S02]  /*9a20*/  IADD3 R47, P6, PT, R4, R2, RZ ;  /* 0x00000002042f7210 */ /* 0x000fe40007fde0ff */
[----:B------:R-:W2:Y:S04]  /*9a30*/  LDL.LU R4, [R1+0x48] ;  /* 0x0000480001047983 */ /* 0x000ea80000300800 */
[----:B------:R-:W-:Y:S04]  /*9a40*/  STL [R1+0x668], R47 ;  /* 0x0006682f01007387 */ /* 0x000fe80000100800 */
[----:B---3--:R0:W-:Y:S02]  /*9a50*/  STL [R1+0x8b0], R5 ;  /* 0x0008b00501007387 */ /* 0x0081e40000100800 */
[----:B0-----:R-:W-:-:S02]  /*9a60*/  LEA.HI.X.SX32 R5, R120, R0, 0x1, P6 ;  /* 0x0000000078057211 */ /* 0x001fc400030f0eff */
[----:B------:R-:W-:Y:S01]  /*9a70*/  ISETP.GE.U32.AND P6, PT, R46, 0x7fffff3b, PT ;  /* 0x7fffff3b2e00780c */ /* 0x000fe20003fc6070 */
[----:B------:R-:W-:Y:S02]  /*9a80*/  @!P5 IMAD.MOV.U32 R46, RZ, RZ, R47 ;  /* 0x000000ffff2ed224 */ /* 0x000fe400078e002f */
[----:B------:R-:W-:-:S05]  /*9a90*/  @!P5 IMAD.MOV.U32 R47, RZ, RZ, R5 ;  /* 0x000000ffff2fd224 */ /* 0x000fca00078e0005 */
        /* <DEDUP_REMOVED lines=17> */
[----:B0-----:R-:W-:-:S02]  /*9bb0*/  @!P6 IMAD.MOV.U32 R46, RZ, RZ, R74 ;  /* 0x000000ffff2ee224 */ /* 0x001fc400078e004a */
[----:B------:R-:W-:Y:S01]  /*9bc0*/  @!P2 IMAD.MOV R42, RZ, RZ, -R42 ;  /* 0x000000ffff2aa224 */ /* 0x000fe200078e0a2a */
[----:B------:R-:W3:Y:S04]  /*9bd0*/  LDL.LU R74, [R1+0xa38] ;  /* 0x000a3800014a7983 */ /* 0x000ee80000300800 */
[----:B------:R0:W3:Y:S01]  /*9be0*/  @!P6 LDG.E.U16 R71, desc[UR40][R46.64] ;  /* 0x000000282e47e981 */ /* 0x0000e2000c1e1500 */
[----:B----4-:R-:W-:Y:S01]  /*9bf0*/  PRMT R5, RZ, 0x7610, R5 ;  /* 0x00007610ff057816 */ /* 0x010fe20000000005 */
[----:B0-----:R-:W-:Y:S02]  /*9c00*/  IMAD R47, R70, 0x44, RZ ;  /* 0x00000044462f7824 */ /* 0x001fe400078e02ff */
[----:B------:R-:W-:Y:S01]  /*9c10*/  VIADD R46, R125, 0xffffffbc ;  /* 0xffffffbc7d2e7836 */ /* 0x000fe20000000000 */
[----:B--2---:R-:W-:Y:S01]  /*9c20*/  ISETP.GE.AND P2, PT, R4, RZ, PT ;  /* 0x000000ff0400720c */ /* 0x004fe20003f46270 */
[----:B------:R-:W-:Y:S01]  /*9c30*/  IMAD R4, R70, 0x88, RZ ;  /* 0x0000008846047824 */ /* 0x000fe200078e02ff */
[----:B---3--:R0:W-:Y:S04]  /*9c40*/  STL [R1+0x8a8], R71 ;  /* 0x0008a84701007387 */ /* 0x0081e80000100800 */
[----:B0-----:R-:W-:-:S02]  /*9c50*/  IADD3 R71, P6, PT, R4, R2, RZ ;  /* 0x0000000204477210 */ /* 0x001fc40007fde0ff */
[----:B------:R-:W2:Y:S02]  /*9c60*/  LDL.LU R4, [R1+0x50] ;  /* 0x0000500001047983 */ /* 0x000ea40000300800 */
[----:B------:R-:W-:Y:S02]  /*9c70*/  LEA.HI.X.SX32 R47, R47, R0, 0x1, P6 ;  /* 0x000000002f2f7211 */ /* 0x000fe400030f0eff */
[----:B------:R-:W-:Y:S01]  /*9c80*/  ISETP.GE.U32.AND P6, PT, R46, 0x7fffff3d, PT ;  /* 0x7fffff3d2e00780c */ /* 0x000fe20003fc6070 */
[----:B------:R-:W-:-:S05]  /*9c90*/  @!P5 IMAD.MOV.U32 R46, RZ, RZ, R71 ;  /* 0x000000ffff2ed224 */ /* 0x000fca00078e0047 */
[----:B------:R0:W3:Y:S01]  /*9ca0*/  @!P5 LDG.E.U16 R5, desc[UR40][R46.64] ;  /* 0x000000282e05d981 */ /* 0x0000e2000c1e1500 */
[----:B------:R-:W-:-:S03]  /*9cb0*/  @!P4 IMAD.MOV R41, RZ, RZ, -R41 ;  /* 0x000000ffff29c224 */ /* 0x000fc600078e0a29 */
[----:B------:R-:W-:Y:S04]  /*9cc0*/  STL [R1+0x658], R71 ;  /* 0x0006584701007387 */ /* 0x000fe80000100800 */
[----:B------:R1:W-:Y:S01]  /*9cd0*/  STL [R1+0x654], R47 ;  /* 0x0006542f01007387 */ /* 0x0003e20000100800 */
[----:B0-----:R-:W-:Y:S01]  /*9ce0*/  IMAD R46, R70, 0x43, RZ ;  /* 0x00000043462e7824 */ /* 0x001fe200078e02ff */
[----:B------:R-:W-:Y:S01]  /*9cf0*/  PRMT R3, RZ, 0x7610, R3 ;  /* 0x00007610ff037816 */ /* 0x000fe20000000003 */
[----:B-1----:R-:W-:Y:S01]  /*9d00*/  VIADD R47, R125, 0xffffffbd ;  /* 0xffffffbd7d2f7836 */ /* 0x002fe20000000000 */
[----:B--2---:R-:W-:Y:S01]  /*9d10*/  ISETP.GE.AND P4, PT, R4, RZ, PT ;  /* 0x000000ff0400720c */ /* 0x004fe20003f86270 */
[----:B------:R-:W-:Y:S01]  /*9d20*/  IMAD R4, R70, 0x86, RZ ;  /* 0x0000008646047824 */ /* 0x000fe200078e02ff */
[----:B---3--:R0:W-:Y:S04]  /*9d30*/  STL [R1+0x8a4], R5 ;  /* 0x0008a40501007387 */ /* 0x0081e80000100800 */
[----:B0-----:R-:W-:-:S02]  /*9d40*/  IADD3 R5, P5, PT, R4, R2, RZ ;  /* 0x0000000204057210 */ /* 0x001fc40007fbe0ff */
[----:B------:R-:W2:Y:S02]  /*9d50*/  LDL.LU R4, [R1+0x54] ;  /* 0x0000540001047983 */ /* 0x000ea40000300800 */
[----:B------:R-:W-:Y:S01]  /*9d60*/  LEA.HI.X.SX32 R71, R46, R0, 0x1, P5 ;  /* 0x000000002e477211 */ /* 0x000fe200028f0eff */
[----:B------:R-:W-:Y:S01]  /*9d70*/  @!P6 IMAD.MOV.U32 R46, RZ, RZ, R5 ;  /* 0x000000ffff2ee224 */ /* 0x000fe200078e0005 */
[----:B------:R-:W-:-:S03]  /*9d80*/  ISETP.GE.U32.AND P5, PT, R47, 0x7fffff3e, PT ;  /* 0x7fffff3e2f00780c */ /* 0x000fc60003fa6070 */
[----:B------:R-:W-:-:S05]  /*9d90*/  @!P6 IMAD.MOV.U32 R47, RZ, RZ, R71 ;  /* 0x000000ffff2fe224 */ /* 0x000fca00078e0047 */
[----:B------:R0:W3:Y:S01]  /*9da0*/  @!P6 LDG.E.U16 R3, desc[UR40][R46.64] ;  /* 0x000000282e03e981 */ /* 0x0000e2000c1e1500 */
[----:B------:R-:W-:-:S03]  /*9db0*/  @!P1 IMAD.MOV R40, RZ, RZ, -R40 ;  /* 0x000000ffff289224 */ /* 0x000fc600078e0a28 */
[----:B------:R1:W-:Y:S04]  /*9dc0*/  STL [R1+0x650], R5 ;  /* 0x0006500501007387 */ /* 0x0003e80000100800 */
[----:B------:R4:W-:Y:S04]  /*9dd0*/  STL [R1+0x64c], R71 ;  /* 0x00064c4701007387 */ /* 0x0009e80000100800 */
[----:B-1----:R-:W3:Y:S01]  /*9de0*/  LDL.LU R5, [R1+0x60] ;  /* 0x0000600001057983 */ /* 0x002ee20000300800 */
[----:B----4-:R-:W-:Y:S01]  /*9df0*/  IMAD R71, R70, 0x42, RZ ;  /* 0x0000004246477824 */ /* 0x010fe200078e02ff */
[----:B------:R-:W-:-:S02]  /*9e00*/  PRMT R74, RZ, 0x7610, R74 ;  /* 0x00007610ff4a7816 */ /* 0x000fc4000000004a */
[----:B--2---:R-:W-:Y:S01]  /*9e10*/  ISETP.GE.AND P1, PT, R4, RZ, PT ;  /* 0x000000ff0400720c */ /* 0x004fe20003f26270 */
[----:B------:R-:W-:-:S05]  /*9e20*/  IMAD R4, R70, 0x84, RZ ;  /* 0x0000008446047824 */ /* 0x000fca00078e02ff */
[----:B0-----:R-:W-:Y:S02]  /*9e30*/  IADD3 R47, P6, PT, R4, R2, RZ ;  /* 0x00000002042f7210 */ /* 0x001fe40007fde0ff */
[----:B------:R-:W2:Y:S04]  /*9e40*/  LDL.LU R4, [R1+0x58] ;  /* 0x0000580001047983 */ /* 0x000ea80000300800 */
[----:B---3--:R0:W-:Y:S01]  /*9e50*/  STL [R1+0x8a0], R3 ;  /* 0x0008a00301007387 */ /* 0x0081e20000100800 */
        /* <DEDUP_REMOVED lines=10> */
[----:B------:R-:W4:Y:S04]  /*9f00*/  @!P5 LDG.E.U16 R74, desc[UR40][R46.64] ;  /* 0x000000282e4ad981 */ /* 0x000f28000c1e1500 */
[----:B------:R-:W3:Y:S01]  /*9f10*/  LDL.LU R46, [R1+0x5c] ;  /* 0x00005c00012e7983 */ /* 0x000ee20000300800 */
[----:B------:R-:W-:-:S05]  /*9f20*/  VIADD R39, R125, 0xffffffbe ;  /* 0xffffffbe7d277836 */ /* 0x000fca0000000000 */
[----:B------:R-:W-:Y:S01]  /*9f30*/  ISETP.GE.U32.AND P6, PT, R39, 0x7fffff3f, PT ;  /* 0x7fffff3f2700780c */ /* 0x000fe20003fc6070 */
[----:B------:R-:W-:Y:S01]  /*9f40*/  IMAD R39, R70, 0x41, RZ ;  /* 0x0000004146277824 */ /* 0x000fe200078e02ff */
[----:B------:R-:W-:Y:S01]  /*9f50*/  PRMT R31, RZ, 0x7610, R31 ;  /* 0x00007610ff1f7816 */ /* 0x000fe2000000001f */
[----:B------:R-:W-:Y:S01]  /*9f60*/  @!P2 IMAD.MOV R38, RZ, RZ, -R38 ;  /* 0x000000ffff26a224 */ /* 0x000fe200078e0a26 */
[----:B--2---:R-:W-:Y:S01]  /*9f70*/  ISETP.GE.AND P3, PT, R4, RZ, PT ;  /* 0x000000ff0400720c */ /* 0x004fe20003f66270 */
[----:B------:R-:W-:Y:S01]  /*9f80*/  IMAD R4, R70, 0x82, RZ ;  /* 0x0000008246047824 */ /* 0x000fe200078e02ff */
[----:B----4-:R0:W-:Y:S04]  /*9f90*/  STL [R1+0x89c], R74 ;  /* 0x00089c4a01007387 */ /* 0x0101e80000100800 */
[----:B0-----:R-:W-:-:S02]  /*9fa0*/  IADD3 R74, P5, PT, R4, R2, RZ ;  /* 0x00000002044a7210 */ /* 0x001fc40007fbe0ff */
[----:B---3--:R-:W-:Y:S02]  /*9fb0*/  ISETP.GE.AND P2, PT, R46, RZ, PT ;  /* 0x000000ff2e00720c */ /* 0x008fe40003f46270 */
[----:B------:R-:W-:Y:S01]  /*9fc0*/  LEA.HI.X.SX32 R47, R39, R0, 0x1, P5 ;  /* 0x00000000272f7211 */ /* 0x000fe200028f0eff */
[----:B------:R-:W-:-:S05]  /*9fd0*/  @!P6 IMAD.MOV.U32 R46, RZ, RZ, R74 ;  /* 0x000000ffff2ee224 */ /* 0x000fca00078e004a */
[----:B------:R-:W2:Y:S04]  /*9fe0*/  @!P6 LDG.E.U16 R31, desc[UR40][R46.64] ;  /* 0x000000282e1fe981 */ /* 0x000ea8000c1e1500 */
[----:B------:R-:W-:Y:S04]  /*9ff0*/  STL [R1+0x640], R74 ;  /* 0x0006404a01007387 */ /* 0x000fe80000100800 */
[----:B------:R0:W-:Y:S04]  /*a000*/  STL [R1+0x63c], R47 ;  /* 0x00063c2f01007387 */ /* 0x0001e80000100800 */
[----:B0-----:R-:W3:Y:S01]  /*a010*/  LDL.LU R47, [R1+0x64] ;  /* 0x00006400012f7983 */ /* 0x001ee20000300800 */
[----:B------:R-:W-:-:S03]  /*a020*/  VIADD R4, R125, 0xffffffbf ;  /* 0xffffffbf7d047836 */ /* 0x000fc60000000000 */
[----:B------:R-:W4:Y:S02]  /*a030*/  LDL.LU R74, [R1+0x6c] ;  /* 0x00006c00014a7983 */ /* 0x000f240000300800 */
[----:B------:R-:W-:Y:S01]  /*a040*/  ISETP.GE.U32.AND P5, PT, R4, 0x7fffff40, PT ;  /* 0x7fffff400400780c */ /* 0x000fe20003fa6070 */
[C---:B------:R-:W-:Y:S02]  /*a050*/  IMAD.SHL.U32 R4, R70.reuse, 0x40, RZ ;  /* 0x0000004046047824 */ /* 0x040fe400078e00ff */
[----:B------:R-:W-:Y:S01]  /*a060*/  @!P4 IMAD.MOV R37, RZ, RZ, -R37 ;  /* 0x000000ffff25c224 */ /* 0x000fe200078e0a25 */
[----:B------:R-:W-:Y:S01]  /*a070*/  ISETP.GE.AND P4, PT, R5, RZ, PT ;  /* 0x000000ff0500720c */ /* 0x000fe20003f86270 */
[----:B------:R-:W-:Y:S01]  /*a080*/  @!P1 IMAD.MOV R36, RZ, RZ, -R36 ;  /* 0x000000ffff249224 */ /* 0x000fe200078e0a24 */
[----:B--2---:R0:W-:Y:S04]  /*a090*/  STL [R1+0x898], R31 ;  /* 0x0008981f01007387 */ /* 0x0041e80000100800 */
[----:B------:R-:W2:Y:S01]  /*a0a0*/  LDL.LU R5, [R1+0x70] ;  /* 0x0000700001057983 */ /* 0x000ea20000300800 */
[----:B0-----:R-:W-:-:S04]  /*a0b0*/  LEA R31, P6, R70, R2, 0x7 ;  /* 0x00000002461f7211 */ /* 0x001fc800078c38ff */
[----:B------:R-:W-:Y:S01]  /*a0c0*/  LEA.HI.X.SX32 R46, R4, R0, 0x1, P6 ;  /* 0x00000000042e7211 */ /* 0x000fe200030f0eff */
[----:B------:R-:W-:Y:S01]  /*a0d0*/  STL [R1+0x638], R31 ;  /* 0x0006381f01007387 */ /* 0x000fe20000100800 */
[----:B------:R-:W-:Y:S02]  /*a0e0*/  PRMT R4, RZ, 0x7610, R4 ;  /* 0x00007610ff047816 */ /* 0x000fe40000000004 */
[----:B---3--:R-:W-:Y:S01]  /*a0f0*/  ISETP.GE.AND P1, PT, R47, RZ, PT ;  /* 0x000000ff2f00720c */ /* 0x008fe20003f26270 */
[----:B------:R0:W-:Y:S01]  /*a100*/  STL [R1+0x634], R46 ;  /* 0x0006342e01007387 */ /* 0x0001e20000100800 */
[----:B------:R-:W-:Y:S02]  /*a110*/  @!P5 IMAD.MOV.U32 R47, RZ, RZ, R46 ;  /* 0x000000ffff2fd224 */ /* 0x000fe400078e002e */
[----:B0-----:R-:W-:-:S05]  /*a120*/  @!P5 IMAD.MOV.U32 R46, RZ, RZ, R31 ;  /* 0x000000ffff2ed224 */ /* 0x001fca00078e001f */
[----:B------:R0:W3:Y:S04]  /*a130*/  @!P5 LDG.E.U16 R4, desc[UR40][R46.64] ;  /* 0x000000282e04d981 */ /* 0x0000e8000c1e1500 */
[----:B------:R-:W2:Y:S01]  /*a140*/  LDL.LU R46, [R1+0x68] ;  /* 0x00006800012e7983 */ /* 0x000ea20000300800 */
[----:B------:R-:W-:Y:S02]  /*a150*/  VIADD R39, R125, 0xffffffc0 ;  /* 0xffffffc07d277836 */ /* 0x000fe40000000000 */
[----:B------:R-:W-:-:S03]  /*a160*/  IMAD R31, R70, 0x7e, RZ ;  /* 0x0000007e461f7824 */ /* 0x000fc600078e02ff */
[----:B------:R-:W-:Y:S02]  /*a170*/  ISETP.GE.U32.AND P6, PT, R39, 0x7fffff41, PT ;  /* 0x7fffff412700780c */ /* 0x000fe40003fc6070 */
[----:B0-----:R-:W-:Y:S01]  /*a180*/  IADD3 R47, P5, PT, R31, R2, RZ ;  /* 0x000000021f2f7210 */ /* 0x001fe20007fbe0ff */
[----:B------:R-:W-:Y:S01]  /*a190*/  @!P3 IMAD.MOV R35, RZ, RZ, -R35 ;  /* 0x000000ffff23b224 */ /* 0x000fe200078e0a23 */
[----:B------:R-:W-:Y:S01]  /*a1a0*/  PRMT R48, RZ, 0x7610, R48 ;  /* 0x00007610ff307816 */ /* 0x000fe20000000030 */
[----:B---3--:R0:W-:Y:S04]  /*a1b0*/  STL [R1+0x890], R4 ;  /* 0x0008900401007387 */ /* 0x0081e80000100800 */
[----:B------:R-:W3:Y:S01]  /*a1c0*/  LDL.LU R31, [R1+0x74] ;  /* 0x00007400011f7983 */ /* 0x000ee20000300800 */
[----:B0-----:R-:W-:Y:S01]  /*a1d0*/  IMAD R4, R70, 0x3f, RZ ;  /* 0x0000003f46047824 */ /* 0x001fe200078e02ff */
[----:B--2---:R-:W-:-:S04]  /*a1e0*/  ISETP.GE.AND P3, PT, R46, RZ, PT ;  /* 0x000000ff2e00720c */ /* 0x004fc80003f66270 */
[----:B------:R-:W-:Y:S01]  /*a1f0*/  LEA.HI.X.SX32 R4, R4, R0, 0x1, P5 ;  /* 0x0000000004047211 */ /* 0x000fe200028f0eff */
[----:B------:R0:W-:Y:S01]  /*a200*/  STL [R1+0x630], R47 ;  /* 0x0006302f01007387 */ /* 0x0001e20000100800 */
[----:B------:R-:W-:-:S03]  /*a210*/  @!P6 IMAD.MOV.U32 R46, RZ, RZ, R47 ;  /* 0x000000ffff2ee224 */ /* 0x000fc600078e002f */
[----:B0-----:R-:W-:-:S05]  /*a220*/  @!P6 IMAD.MOV.U32 R47, RZ, RZ, R4 ;  /* 0x000000ffff2fe224 */ /* 0x001fca00078e0004 */
[----:B------:R0:W2:Y:S01]  /*a230*/  @!P6 LDG.E.U16 R48, desc[UR40][R46.64] ;  /* 0x000000282e30e981 */ /* 0x0000a2000c1e1500 */
[----:B------:R-:W-:-:S03]  /*a240*/  VIADD R39, R125, 0xffffffc1 ;  /* 0xffffffc17d277836 */ /* 0x000fc60000000000 */
[----:B------:R1:W-:Y:S02]  /*a250*/  STL [R1+0x62c], R4 ;  /* 0x00062c0401007387 */ /* 0x0003e40000100800 */
[----:B------:R-:W-:Y:S01]  /*a260*/  ISETP.GE.U32.AND P5, PT, R39, 0x7fffff42, PT ;  /* 0x7fffff422700780c */ /* 0x000fe20003fa6070 */
[----:B-1----:R-:W-:-:S05]  /*a270*/  IMAD R4, R70, 0x7c, RZ ;  /* 0x0000007c46047824 */ /* 0x002fca00078e02ff */
[----:B0-----:R-:W-:Y:S01]  /*a280*/  IADD3 R47, P6, PT, R4, R2, RZ ;  /* 0x00000002042f7210 */ /* 0x001fe20007fde0ff */
[----:B------:R-:W-:Y:S01]  /*a290*/  @!P2 IMAD.MOV R34, RZ, RZ, -R34 ;  /* 0x000000ffff22a224 */ /* 0x000fe200078e0a22 */
[----:B----4-:R-:W-:Y:S01]  /*a2a0*/  ISETP.GE.AND P2, PT, R74, RZ, PT ;  /* 0x000000ff4a00720c */ /* 0x010fe20003f46270 */
[----:B------:R-:W-:Y:S01]  /*a2b0*/  @!P4 IMAD.MOV R33, RZ, RZ, -R33 ;  /* 0x000000ffff21c224 */ /* 0x000fe200078e0a21 */
[----:B------:R-:W-:Y:S02]  /*a2c0*/  ISETP.GE.AND P4, PT, R5, RZ, PT ;  /* 0x000000ff0500720c */ /* 0x000fe40003f86270 */
[----:B------:R-:W-:Y:S01]  /*a2d0*/  PRMT R30, RZ, 0x7610, R30 ;  /* 0x00007610ff1e7816 */ /* 0x000fe2000000001e */
[----:B--2---:R0:W-:Y:S04]  /*a2e0*/  STL [R1+0x88c], R48 ;  /* 0x00088c3001007387 */ /* 0x0041e80000100800 */
[----:B------:R-:W2:Y:S01]  /*a2f0*/  LDL.LU R74, [R1+0x7c] ;  /* 0x00007c00014a7983 */ /* 0x000ea20000300800 */
[----:B0-----:R-:W-:-:S03]  /*a300*/  IMAD R48, R70, 0x3e, RZ ;  /* 0x0000003e46307824 */ /* 0x001fc600078e02ff */
[----:B------:R0:W-:Y:S02]  /*a310*/  STL [R1+0x628], R47 ;  /* 0x0006282f01007387 */ /* 0x0001e40000100800 */
[----:B------:R-:W-:Y:S02]  /*a320*/  LEA.HI.X.SX32 R46, R48, R0, 0x1, P6 ;  /* 0x00000000302e7211 */ /* 0x000fe400030f0eff */
[----:B------:R-:W4:Y:S02]  /*a330*/  LDL.LU R5, [R1+0xa30] ;  /* 0x000a300001057983 */ /* 0x000f240000300800 */
[-C--:B0-----:R-:W-:Y:S02]  /*a340*/  @!P5 LOP3.LUT R47, R47, R46.reuse, RZ, 0x3c, !PT ;  /* 0x0000002e2f2fd212 */ /* 0x081fe400078e3cff */
[----:B------:R0:W-:Y:S02]  /*a350*/  STL [R1+0x624], R46 ;  /* 0x0006242e01007387 */ /* 0x0001e40000100800 */
[----:B0-----:R-:W-:-:S04]  /*a360*/  @!P5 LOP3.LUT R46, R47, R46, RZ, 0x3c, !PT ;  /* 0x0000002e2f2ed212 */ /* 0x001fc800078e3cff */
[----:B------:R-:W-:-:S05]  /*a370*/  @!P5 LOP3.LUT R47, R47, R46, RZ, 0x3c, !PT ;  /* 0x0000002e2f2fd212 */ /* 0x000fca00078e3cff */
[----:B------:R4:W2:Y:S01]  /*a380*/  @!P5 LDG.E.U16 R30, desc[UR40][R46.64] ;  /* 0x000000282e1ed981 */ /* 0x0008a2000c1e1500 */
[----:B------:R-:W-:-:S05]  /*a390*/  VIADD R4, R125, 0xffffffc2 ;  /* 0xffffffc27d047836 */ /* 0x000fca0000000000 */
[----:B------:R-:W-:Y:S01]  /*a3a0*/  ISETP.GE.U32.AND P6, PT, R4, 0x7fffff43, PT ;  /* 0x7fffff430400780c */ /* 0x000fe20003fc6070 */
[----:B------:R-:W-:Y:S01]  /*a3b0*/  IMAD R4, R70, 0x3d, RZ ;  /* 0x0000003d46047824 */ /* 0x000fe200078e02ff */
[----:B------:R-:W-:Y:S02]  /*a3c0*/  PRMT R3, RZ, 0x7610, R3 ;  /* 0x00007610ff037816 */ /* 0x000fe40000000003 */
[----:B----4-:R-:W-:Y:S02]  /*a3d0*/  IADD3 R47, P5, PT, R5, R2, RZ ;  /* 0x00000002052f7210 */ /* 0x010fe40007fbe0ff */
[----:B------:R-:W4:Y:S02]  /*a3e0*/  LDL.LU R5, [R1+0x80] ;  /* 0x0000800001057983 */ /* 0x000f240000300800 */
[----:B------:R-:W-:Y:S02]  /*a3f0*/  LEA.HI.X.SX32 R46, R4, R0, 0x1, P5 ;  /* 0x00000000042e7211 */ /* 0x000fe400028f0eff */
[----:B--2---:R0:W-:Y:S02]  /*a400*/  STL [R1+0x888], R30 ;  /* 0x0008881e01007387 */ /* 0x0041e40000100800 */
[----:B0-----:R-:W-:-:S02]  /*a410*/  IMAD.MOV.U32 R30, RZ, RZ, R32 ;  /* 0x000000ffff1e7224 */ /* 0x001fc400078e0020 */
[----:B------:R0:W-:Y:S02]  /*a420*/  STL [R1+0x620], R47 ;  /* 0x0006202f01007387 */ /* 0x0001e40000100800 */
[----:B------:R-:W-:Y:S02]  /*a430*/  @!P1 IMAD.MOV R30, RZ, RZ, -R30 ;  /* 0x000000ffff1e9224 */ /* 0x000fe400078e0a1e */
[----:B------:R-:W2:Y:S01]  /*a440*/  LDL.LU R4, [R1+0x78] ;  /* 0x0000780001047983 */ /* 0x000ea20000300800 */
[----:B---3--:R-:W-:-:S03]  /*a450*/  ISETP.GE.AND P1, PT, R31, RZ, PT ;  /* 0x000000ff1f00720c */ /* 0x008fc60003f26270 */
[----:B------:R1:W-:Y:S01]  /*a460*/  STL [R1+0x878], R30 ;  /* 0x0008781e01007387 */ /* 0x0003e20000100800 */
[----:B0-----:R-:W-:-:S03]  /*a470*/  @!P6 LOP3.LUT R47, R47, R46, RZ, 0x3c, !PT ;  /* 0x0000002e2f2fe212 */ /* 0x001fc600078e3cff */
[----:B-1----:R-:W3:Y:S04]  /*a480*/  LDL.LU R30, [R1+0xa2c] ;  /* 0x000a2c00011e7983 */ /* 0x002ee80000300800 */
[----:B------:R-:W2:Y:S04]  /*a490*/  LDL.LU R31, [R1+0xa28] ;  /* 0x000a2800011f7983 */ /* 0x000ea80000300800 */
[----:B------:R0:W-:Y:S02]  /*a4a0*/  STL [R1+0x61c], R46 ;  /* 0x00061c2e01007387 */ /* 0x0001e40000100800 */
[----:B0-----:R-:W-:-:S04]  /*a4b0*/  @!P6 LOP3.LUT R46, R47, R46, RZ, 0x3c, !PT ;  /* 0x0000002e2f2ee212 */ /* 0x001fc800078e3cff */
[----:B------:R-:W-:-:S05]  /*a4c0*/  @!P6 LOP3.LUT R47, R47, R46, RZ, 0x3c, !PT ;  /* 0x0000002e2f2fe212 */ /* 0x000fca00078e3cff */
[----:B------:R0:W2:Y:S01]  /*a4d0*/  @!P6 LDG.E.U16 R3, desc[UR40][R46.64] ;  /* 0x000000282e03e981 */ /* 0x0000a2000c1e1500 */
[----:B------:R-:W-:-:S05]  /*a4e0*/  VIADD R32, R125, 0xffffffc3 ;  /* 0xffffffc37d207836 */ /* 0x000fca0000000000 */
[----:B------:R-:W-:Y:S01]  /*a4f0*/  ISETP.GE.U32.AND P5, PT, R32, 0x7fffff44, PT ;  /* 0x7fffff442000780c */ /* 0x000fe20003fa6070 */
[C---:B0-----:R-:W-:Y:S02]  /*a500*/  IMAD R47, R70.reuse, 0x78, RZ ;  /* 0x00000078462f7824 */ /* 0x041fe400078e02ff */
[----:B------:R-:W-:-:S03]  /*a510*/  IMAD R46, R70, 0x3c, RZ ;  /* 0x0000003c462e7824 */ /* 0x000fc600078e02ff */
[----:B------:R-:W-:-:S04]  /*a520*/  IADD3 R47, P6, PT, R47, R2, RZ ;  /* 0x000000022f2f7210 */ /* 0x000fc80007fde0ff */
[----:B------:R-:W-:Y:S02]  /*a530*/  LEA.HI.X.SX32 R46, R46, R0, 0x1, P6 ;  /* 0x000000002e2e7211 */ /* 0x000fe400030f0eff */
[----:B------:R-:W-:Y:S01]  /*a540*/  PRMT R32, RZ, 0x7610, R32 ;  /* 0x00007610ff207816 */ /* 0x000fe20000000020 */
[----:B---3--:R-:W-:Y:S01]  /*a550*/  @!P2 IMAD.MOV R30, RZ, RZ, -R30 ;  /* 0x000000ffff1ea224 */ /* 0x008fe200078e0a1e */
[----:B------:R-:W-:Y:S01]  /*a560*/  ISETP.GE.AND P2, PT, R74, RZ, PT ;  /* 0x000000ff4a00720c */ /* 0x000fe20003f46270 */
[----:B--2---:R0:W-:Y:S04]  /*a570*/  STL [R1+0x884], R3 ;  /* 0x0008840301007387 */ /* 0x0041e80000100800 */
[----:B0-----:R-:W2:Y:S04]  /*a580*/  LDL.LU R3, [R1+0xa24] ;  /* 0x000a240001037983 */ /* 0x001ea80000300800 */
[----:B------:R0:W-:Y:S04]  /*a590*/  STL [R1+0x618], R47 ;  /* 0x0006182f01007387 */ /* 0x0001e80000100800 */
[----:B------:R-:W3:Y:S01]  /*a5a0*/  LDL.LU R74, [R1+0xa20] ;  /* 0x000a2000014a7983 */ /* 0x000ee20000300800 */
[----:B0-----:R-:W-:-:S03]  /*a5b0*/  @!P5 LOP3.LUT R47, R47, R46, RZ, 0x3c, !PT ;  /* 0x0000002e2f2fd212 */ /* 0x001fc600078e3cff */
[----:B------:R0:W-:Y:S02]  /*a5c0*/  STL [R1+0x614], R46 ;  /* 0x0006142e01007387 */ /* 0x0001e40000100800 */
[----:B0-----:R-:W-:-:S04]  /*a5d0*/  @!P5 LOP3.LUT R46, R47, R46, RZ, 0x3c, !PT ;  /* 0x0000002e2f2ed212 */ /* 0x001fc800078e3cff */
[----:B------:R-:W-:-:S05]  /*a5e0*/  @!P5 LOP3.LUT R47, R47, R46, RZ, 0x3c, !PT ;  /* 0x0000002e2f2fd212 */ /* 0x000fca00078e3cff */
[----:B------:R2:W3:Y:S01]  /*a5f0*/  @!P5 LDG.E.U16 R32, desc[UR40][R46.64] ;  /* 0x000000282e20d981 */ /* 0x0004e2000c1e1500 */
[----:B------:R-:W-:Y:S01]  /*a600*/  @!P3 IMAD.MOV R31, RZ, RZ, -R31 ;  /* 0x000000ffff1fb224 */ /* 0x000fe200078e0a1f */
[----:B------:R-:W-:Y:S01]  /*a610*/  ISETP.GE.AND P3, PT, R4, RZ, PT ;  /* 0x000000ff0400720c */ /* 0x000fe20003f66270 */
[----:B------:R-:W-:-:S05]  /*a620*/  VIADD R4, R125, 0xffffffc4 ;  /* 0xffffffc47d047836 */ /* 0x000fca0000000000 */
[----:B------:R-:W-:Y:S01]  /*a630*/  ISETP.GE.U32.AND P6, PT, R4, 0x7fffff45, PT ;  /* 0x7fffff450400780c */ /* 0x000fe20003fc6070 */
[----:B------:R-:W-:Y:S02]  /*a640*/  IMAD R4, R70, 0x3b, RZ ;  /* 0x0000003b46047824 */ /* 0x000fe400078e02ff */
[----:B------:R-:W-:Y:S01]  /*a650*/  @!P4 IMAD.MOV R29, RZ, RZ, -R29 ;  /* 0x000000ffff1dc224 */ /* 0x000fe200078e0a1d */
[----:B----4-:R-:W-:Y:S02]  /*a660*/  ISETP.GE.AND P4, PT, R5, RZ, PT ;  /* 0x000000ff0500720c */ /* 0x010fe40003f86270 */
[----:B--2---:R-:W-:Y:S02]  /*a670*/  IADD3 R47, P5, PT, R3, R2, RZ ;  /* 0x00000002032f7210 */ /* 0x004fe40007fbe0ff */
[----:B------:R-:W2:Y:S02]  /*a680*/  LDL.LU R3, [R1+0x8c] ;  /* 0x00008c0001037983 */ /* 0x000ea40000300800 */
[----:B------:R-:W-:-:S02]  /*a690*/  LEA.HI.X.SX32 R46, R4, R0, 0x1, P5 ;  /* 0x00000000042e7211 */ /* 0x000fc400028f0eff */
[----:B------:R0:W-:Y:S01]  /*a6a0*/  STL [R1+0x610], R47 ;  /* 0x0006102f01007387 */ /* 0x0001e20000100800 */
[----:B---3--:R-:W-:Y:S02]  /*a6b0*/  PRMT R74, RZ, 0x7610, R74 ;  /* 0x00007610ff4a7816 */ /* 0x008fe4000000004a */
[-C--:B0-----:R-:W-:Y:S01]  /*a6c0*/  @!P6 LOP3.LUT R47, R47, R46.reuse, RZ, 0x3c, !PT ;  /* 0x0000002e2f2fe212 */ /* 0x081fe200078e3cff */
[----:B------:R-:W-:Y:S04]  /*a6d0*/  STL [R1+0x870], R32 ;  /* 0x0008702001007387 */ /* 0x000fe80000100800 */
[----:B------:R-:W3:Y:S04]  /*a6e0*/  LDL.LU R4, [R1+0x84] ;  /* 0x0000840001047983 */ /* 0x000ee80000300800 */
[----:B------:R-:W4:Y:S04]  /*a6f0*/  LDL.LU R5, [R1+0xa1c] ;  /* 0x000a1c0001057983 */ /* 0x000f280000300800 */
[----:B------:R0:W-:Y:S02]  /*a700*/  STL [R1+0x60c], R46 ;  /* 0x00060c2e01007387 */ /* 0x0001e40000100800 */
[----:B0-----:R-:W-:-:S04]  /*a710*/  @!P6 LOP3.LUT R46, R47, R46, RZ, 0x3c, !PT ;  /* 0x0000002e2f2ee212 */ /* 0x001fc800078e3cff */
[----:B------:R-:W-:-:S05]  /*a720*/  @!P6 LOP3.LUT R47, R47, R46, RZ, 0x3c, !PT ;  /* 0x0000002e2f2fe212 */ /* 0x000fca00078e3cff */
[----:B------:R0:W2:Y:S01]  /*a730*/  @!P6 LDG.E.U16 R74, desc[UR40][R46.64] ;  /* 0x000000282e4ae981 */ /* 0x0000a2000c1e1500 */
[----:B------:R-:W-:-:S05]  /*a740*/  VIADD R32, R125, 0xffffffc5 ;  /* 0xffffffc57d207836 */ /* 0x000fca0000000000 */
[----:B------:R-:W-:Y:S02]  /*a750*/  ISETP.GE.U32.AND P5, PT, R32, 0x7fffff46, PT ;  /* 0x7fffff462000780c */ /* 0x000fe40003fa6070 */
[----:B------:R-:W3:Y:S01]  /*a760*/  LDL.LU R32, [R1+0x88] ;  /* 0x0000880001207983 */ /* 0x000ee20000300800 */
[----:B0-----:R-:W-:-:S05]  /*a770*/  IMAD R47, R70, 0x74, RZ ;  /* 0x00000074462f7824 */ /* 0x001fca00078e02ff */
[----:B------:R-:W-:Y:S02]  /*a780*/  IADD3 R47, P6, PT, R47, R2, RZ ;  /* 0x000000022f2f7210 */ /* 0x000fe40007fde0ff */
[----:B----4-:R-:W-:Y:S01]  /*a790*/  PRMT R5, RZ, 0x7610, R5 ;  /* 0x00007610ff057816 */ /* 0x010fe20000000005 */
[----:B--2---:R0:W-:Y:S02]  /*a7a0*/  STL [R1+0x86c], R74 ;  /* 0x00086c4a01007387 */ /* 0x0041e40000100800 */
[----:B0-----:R-:W-:Y:S02]  /*a7b0*/  IMAD R74, R70, 0x3a, RZ ;  /* 0x0000003a464a7824 */ /* 0x001fe400078e02ff */
[----:B------:R0:W-:Y:S03]  /*a7c0*/  STL [R1+0x608], R47 ;  /* 0x0006082f01007387 */ /* 0x0001e60000100800 */
[----:B------:R-:W-:-:S04]  /*a7d0*/  LEA.HI.X.SX32 R46, R74, R0, 0x1, P6 ;  /* 0x000000004a2e7211 */ /* 0x000fc800030f0eff */
[-C--:B0-----:R-:W-:Y:S01]  /*a7e0*/  @!P5 LOP3.LUT R47, R47, R46.reuse, RZ, 0x3c, !PT ;  /* 0x0000002e2f2fd212 */ /* 0x081fe200078e3cff */
[----:B------:R0:W-:Y:S03]  /*a7f0*/  STL [R1+0x604], R46 ;  /* 0x0006042e01007387 */ /* 0x0001e60000100800 */
[----:B0-----:R-:W-:-:S04]  /*a800*/  @!P5 LOP3.LUT R46, R47, R46, RZ, 0x3c, !PT ;  /* 0x0000002e2f2ed212 */ /* 0x001fc800078e3cff */
[----:B------:R-:W-:-:S05]  /*a810*/  @!P5 LOP3.LUT R47, R47, R46, RZ, 0x3c, !PT ;  /* 0x0000002e2f2fd212 */ /* 0x000fca00078e3cff */
[----:B------:R0:W2:Y:S01]  /*a820*/  @!P5 LDG.E.U16 R5, desc[UR40][R46.64] ;  /* 0x000000282e05d981 */ /* 0x0000a2000c1e1500 */
[----:B------:R-:W-:Y:S01]  /*a830*/  @!P1 IMAD.MOV R28, RZ, RZ, -R28 ;  /* 0x000000ffff1c9224 */ /* 0x000fe200078e0a1c */
[----:B---3--:R-:W-:Y:S01]  /*a840*/  ISETP.GE.AND P1, PT, R4, RZ, PT ;  /* 0x000000ff0400720c */ /* 0x008fe20003f26270 */
[----:B------:R-:W-:Y:S02]  /*a850*/  VIADD R4, R125, 0xffffffc6 ;  /* 0xffffffc67d047836 */ /* 0x000fe40000000000 */
[----:B------:R-:W-:Y:S01]  /*a860*/  @!P3 IMAD.MOV R27, RZ, RZ, -R27 ;  /* 0x000000ffff1bb224 */ /* 0x000fe200078e0a1b */
[----:B------:R-:W-:Y:S01]  /*a870*/  ISETP.GE.AND P3, PT, R32, RZ, PT ;  /* 0x000000ff2000720c */ /* 0x000fe20003f66270 */
[----:B------:R-:W-:Y:S01]  /*a880*/  IMAD R32, R70, 0x72, RZ ;  /* 0x0000007246207824 */ /* 0x000fe200078e02ff */
[----:B------:R-:W-:Y:S01]  /*a890*/  ISETP.GE.U32.AND P6, PT, R4, 0x7fffff47, PT ;  /* 0x7fffff470400780c */ /* 0x000fe20003fc6070 */
[----:B------:R-:W-:-:S03]  /*a8a0*/  IMAD R4, R70, 0x39, RZ ;  /* 0x0000003946047824 */ /* 0x000fc600078e02ff */
[----:B0-----:R-:W-:-:S04]  /*a8b0*/  IADD3 R47, P5, PT, R32, R2, RZ ;  /* 0x00000002202f7210 */ /* 0x001fc80007fbe0ff */
[----:B------:R-:W-:Y:S02]  /*a8c0*/  LEA.HI.X.SX32 R46, R4, R0, 0x1, P5 ;  /* 0x00000000042e7211 */ /* 0x000fe400028f0eff */
[----:B------:R-:W-:Y:S01]  /*a8d0*/  PRMT R123, RZ, 0x7610, R123 ;  /* 0x00007610ff7b7816 */ /* 0x000fe2000000007b */
[----:B------:R-:W-:Y:S01]  /*a8e0*/  @!P2 IMAD.MOV R26, RZ, RZ, -R26 ;  /* 0x000000ffff1aa224 */ /* 0x000fe200078e0a1a */
[----:B------:R-:W-:Y:S01]  /*a8f0*/  ISETP.GE.AND P2, PT, R3, RZ, PT ;  /* 0x000000ff0300720c */ /* 0x000fe20003f46270 */
[----:B------:R-:W-:Y:S01]  /*a900*/  IMAD.MOV.U32 R3, RZ, RZ, R25 ;  /* 0x000000ffff037224 */ /* 0x000fe200078e0019 */
        /* <DEDUP_REMOVED lines=8> */
[----:B------:R0:W4:Y:S04]  /*a990*/  @!P6 LDG.E.U16 R123, desc[UR40][R46.64] ;  /* 0x000000282e7be981 */ /* 0x000128000c1e1500 */
[----:B------:R1:W-:Y:S04]  /*a9a0*/  STL [R1+0x874], R3 ;  /* 0x0008740301007387 */ /* 0x0003e80000100800 */
[----:B------:R-:W2:Y:S01]  /*a9b0*/  LDL.LU R47, [R1+0x94] ;  /* 0x00009400012f7983 */ /* 0x000ea20000300800 */
[----:B------:R-:W-:Y:S02]  /*a9c0*/  VIADD R32, R125, 0xffffffc7 ;  /* 0xffffffc77d207836 */ /* 0x000fe40000000000 */
[----:B0-----:R-:W-:-:S03]  /*a9d0*/  IMAD.MOV.U32 R46, RZ, RZ, R3 ;  /* 0x000000ffff2e7224 */ /* 0x001fc600078e0003 */
[----:B------:R-:W-:Y:S01]  /*a9e0*/  ISETP.GE.U32.AND P5, PT, R32, 0x7fffff48, PT ;  /* 0x7fffff482000780c */ /* 0x000fe20003fa6070 */
[C---:B------:R-:W-:Y:S02]  /*a9f0*/  IMAD R32, R70.reuse, 0x70, RZ ;  /* 0x0000007046207824 */ /* 0x040fe400078e02ff */
[----:B------:R-:W-:Y:S02]  /*aa00*/  @!P4 IMAD.MOV R46, RZ, RZ, -R46 ;  /* 0x000000ffff2ec224 */ /* 0x000fe400078e0a2e */
[----:B-1----:R-:W-:Y:S01]  /*aa10*/  IMAD R3, R70, 0x38, RZ ;  /* 0x0000003846037824 */ /* 0x002fe200078e02ff */
[----:B------:R-:W-:Y:S01]  /*aa20*/  IADD3 R32, P6, PT, R32, R2, RZ ;  /* 0x0000000220207210 */ /* 0x000fe20007fde0ff */
[----:B------:R-:W-:Y:S01]  /*aa30*/  @!P1 IMAD.MOV R24, RZ, RZ, -R24 ;  /* 0x000000ffff189224 */ /* 0x000fe200078e0a18 */
[----:B------:R-:W-:Y:S01]  /*aa40*/  PRMT R25, RZ, 0x7610, R25 ;  /* 0x00007610ff197816 */ /* 0x000fe20000000019 */
[----:B----4-:R0:W-:Y:S04]  /*aa50*/  STL [R1+0x864], R123 ;  /* 0x0008647b01007387 */ /* 0x0101e80000100800 */
[----:B0-----:R-:W4:Y:S04]  /*aa60*/  LDL.LU R123, [R1+0x9c] ;  /* 0x00009c00017b7983 */ /* 0x001f280000300800 */
[----:B------:R0:W-:Y:S01]  /*aa70*/  @!P4 STL [R1+0x874], R46 ;  /* 0x0008742e0100c387 */ /* 0x0001e20000100800 */
[----:B--2---:R-:W-:-:S03]  /*aa80*/  ISETP.GE.AND P1, PT, R47, RZ, PT ;  /* 0x000000ff2f00720c */ /* 0x004fc60003f26270 */
[----:B------:R-:W-:Y:S01]  /*aa90*/  STL [R1+0x5f8], R32 ;  /* 0x0005f82001007387 */ /* 0x000fe20000100800 */
[----:B0-----:R-:W-:-:S05]  /*aaa0*/  LEA.HI.X.SX32 R46, R3, R0, 0x1, P6 ;  /* 0x00000000032e7211 */ /* 0x001fca00030f0eff */
[----:B------:R0:W-:Y:S01]  /*aab0*/  STL [R1+0x5f4], R46 ;  /* 0x0005f42e01007387 */ /* 0x0001e20000100800 */
[----:B------:R-:W-:Y:S02]  /*aac0*/  @!P5 IMAD.MOV.U32 R47, RZ, RZ, R46 ;  /* 0x000000ffff2fd224 */ /* 0x000fe400078e002e */
[----:B0-----:R-:W-:-:S05]  /*aad0*/  @!P5 IMAD.MOV.U32 R46, RZ, RZ, R32 ;  /* 0x000000ffff2ed224 */ /* 0x001fca00078e0020 */
[----:B------:R0:W2:Y:S04]  /*aae0*/  @!P5 LDG.E.U16 R25, desc[UR40][R46.64] ;  /* 0x000000282e19d981 */ /* 0x0000a8000c1e1500 */
[----:B------:R-:W4:Y:S01]  /*aaf0*/  LDL.LU R47, [R1+0x98] ;  /* 0x00009800012f7983 */ /* 0x000f220000300800 */
[----:B---3--:R-:W-:Y:S01]  /*ab00*/  ISETP.GE.AND P4, PT, R4, RZ, PT ;  /* 0x000000ff0400720c */ /* 0x008fe20003f86270 */
[----:B------:R-:W-:Y:S02]  /*ab10*/  VIADD R4, R125, 0xffffffc8 ;  /* 0xffffffc87d047836 */ /* 0x000fe40000000000 */
[----:B------:R-:W-:-:S03]  /*ab20*/  IMAD R32, R70, 0x6e, RZ ;  /* 0x0000006e46207824 */ /* 0x000fc600078e02ff */
[----:B------:R-:W-:Y:S01]  /*ab30*/  ISETP.GE.U32.AND P6, PT, R4, 0x7fffff49, PT ;  /* 0x7fffff490400780c */ /* 0x000fe20003fc6070 */
[----:B------:R-:W-:Y:S01]  /*ab40*/  IMAD R4, R70, 0x37, RZ ;  /* 0x0000003746047824 */ /* 0x000fe200078e02ff */
[----:B------:R-:W-:Y:S01]  /*ab50*/  IADD3 R32, P5, PT, R32, R2, RZ ;  /* 0x0000000220207210 */ /* 0x000fe20007fbe0ff */
[----:B------:R-:W-:-:S03]  /*ab60*/  @!P3 IMAD.MOV R23, RZ, RZ, -R23 ;  /* 0x000000ffff17b224 */ /* 0x000fc600078e0a17 */
[----:B------:R-:W-:Y:S02]  /*ab70*/  LEA.HI.X.SX32 R4, R4, R0, 0x1, P5 ;  /* 0x0000000004047211 */ /* 0x000fe400028f0eff */
[----:B------:R-:W-:-:S05]  /*ab80*/  PRMT R5, RZ, 0x7610, R5 ;  /* 0x00007610ff057816 */ /* 0x000fca0000000005 */
[----:B0-----:R-:W-:Y:S01]  /*ab90*/  @!P6 IMAD.MOV.U32 R46, RZ, RZ, R32 ;  /* 0x000000ffff2ee224 */ /* 0x001fe200078e0020 */
[----:B--2---:R0:W-:Y:S01]  /*aba0*/  STL [R1+0x860], R25 ;  /* 0x0008601901007387 */ /* 0x0041e20000100800 */
[----:B----4-:R-:W-:Y:S01]  /*abb0*/  ISETP.GE.AND P3, PT, R47, RZ, PT ;  /* 0x000000ff2f00720c */ /* 0x010fe20003f66270 */
[----:B------:R-:W-:Y:S02]  /*abc0*/  @!P6 IMAD.MOV.U32 R47, RZ, RZ, R4 ;  /* 0x000000ffff2fe224 */ /* 0x000fe400078e0004 */
[----:B------:R-:W-:Y:S04]  /*abd0*/  STL [R1+0x5f0], R32 ;  /* 0x0005f02001007387 */ /* 0x000fe80000100800 */
[----:B------:R1:W2:Y:S04]  /*abe0*/  @!P6 LDG.E.U16 R5, desc[UR40][R46.64] ;  /* 0x000000282e05e981 */ /* 0x0002a8000c1e1500 */
[----:B------:R3:W-:Y:S04]  /*abf0*/  STL [R1+0x5ec], R4 ;  /* 0x0005ec0401007387 */ /* 0x0007e80000100800 */
[----:B------:R-:W4:Y:S01]  /*ac00*/  LDL.LU R47, [R1+0xa0] ;  /* 0x0000a000012f7983 */ /* 0x000f220000300800 */
[----:B0-----:R-:W-:-:S02]  /*ac10*/  VIADD R25, R125, 0xffffffc9 ;  /* 0xffffffc97d197836 */ /* 0x001fc40000000000 */
[----:B---3--:R-:W-:-:S03]  /*ac20*/  IMAD R4, R70, 0x6c, RZ ;  /* 0x0000006c46047824 */ /* 0x008fc600078e02ff */
[----:B------:R-:W-:Y:S01]  /*ac30*/  ISETP.GE.U32.AND P5, PT, R25, 0x7fffff4a, PT ;  /* 0x7fffff4a1900780c */ /* 0x000fe20003fa6070 */
[----:B------:R-:W-:Y:S01]  /*ac40*/  IMAD R32, R70, 0x36, RZ ;  /* 0x0000003646207824 */ /* 0x000fe200078e02ff */
[----:B------:R-:W-:Y:S01]  /*ac50*/  IADD3 R25, P6, PT, R4, R2, RZ ;  /* 0x0000000204197210 */ /* 0x000fe20007fde0ff */
[----:B------:R-:W-:Y:S01]  /*ac60*/  @!P2 IMAD.MOV R22, RZ, RZ, -R22 ;  /* 0x000000ffff16a224 */ /* 0x000fe200078e0a16 */
[----:B------:R-:W-:Y:S02]  /*ac70*/  ISETP.GE.AND P2, PT, R123, RZ, PT ;  /* 0x000000ff7b00720c */ /* 0x000fe40003f46270 */
[----:B-1----:R-:W-:Y:S01]  /*ac80*/  LEA.HI.X.SX32 R46, R32, R0, 0x1, P6 ;  /* 0x00000000202e7211 */ /* 0x002fe200030f0eff */
[----:B------:R-:W-:Y:S01]  /*ac90*/  @!P4 IMAD.MOV R21, RZ, RZ, -R21 ;  /* 0x000000ffff15c224 */ /* 0x000fe200078e0a15 */
[----:B------:R-:W-:Y:S01]  /*aca0*/  PRMT R19, RZ, 0x7610, R19 ;  /* 0x00007610ff137816 */ /* 0x000fe20000000013 */
[----:B--2---:R0:W-:Y:S04]  /*acb0*/  STL [R1+0x858], R5 ;  /* 0x0008580501007387 */ /* 0x0041e80000100800 */
[----:B0-----:R-:W2:Y:S01]  /*acc0*/  LDL.LU R5, [R1+0xa8] ;  /* 0x0000a80001057983 */ /* 0x001ea20000300800 */
[----:B----4-:R-:W-:Y:S01]  /*acd0*/  ISETP.GE.AND P4, PT, R47, RZ, PT ;  /* 0x000000ff2f00720c */ /* 0x010fe20003f86270 */
[----:B------:R-:W-:-:S02]  /*ace0*/  @!P5 IMAD.MOV.U32 R47, RZ, RZ, R46 ;  /* 0x000000ffff2fd224 */ /* 0x000fc400078e002e */
[----:B------:R-:W3:Y:S04]  /*acf0*/  LDL.LU R123, [R1+0xac] ;  /* 0x0000ac00017b7983 */ /* 0x000ee80000300800 */
[----:B------:R-:W-:Y:S04]  /*ad00*/  STL [R1+0x5e8], R25 ;  /* 0x0005e81901007387 */ /* 0x000fe80000100800 */
[----:B------:R0:W-:Y:S02]  /*ad10*/  STL [R1+0x5e4], R46 ;  /* 0x0005e42e01007387 */ /* 0x0001e40000100800 */
[----:B0-----:R-:W-:-:S05]  /*ad20*/  @!P5 IMAD.MOV.U32 R46, RZ, RZ, R25 ;  /* 0x000000ffff2ed224 */ /* 0x001fca00078e0019 */
[----:B------:R-:W4:Y:S01]  /*ad30*/  @!P5 LDG.E.U16 R19, desc[UR40][R46.64] ;  /* 0x000000282e13d981 */ /* 0x000f22000c1e1500 */
[----:B------:R-:W-:Y:S02]  /*ad40*/  VIADD R4, R125, 0xffffffca ;  /* 0xffffffca7d047836 */ /* 0x000fe40000000000 */
[----:B------:R-:W-:-:S03]  /*ad50*/  IMAD R25, R70, 0x6a, RZ ;  /* 0x0000006a46197824 */ /* 0x000fc600078e02ff */
[----:B------:R-:W-:Y:S01]  /*ad60*/  ISETP.GE.U32.AND P6, PT, R4, 0x7fffff4b, PT ;  /* 0x7fffff4b0400780c */ /* 0x000fe20003fc6070 */
[----:B----4-:R0:W-:Y:S04]  /*ad70*/  STL [R1+0x854], R19 ;  /* 0x0008541301007387 */ /* 0x0101e80000100800 */
[----:B0-----:R-:W4:Y:S04]  /*ad80*/  LDL.LU R19, [R1+0xa14] ;  /* 0x000a140001137983 */ /* 0x001f280000300800 */
[----:B------:R-:W2:Y:S01]  /*ad90*/  LDL.LU R46, [R1+0xa4] ;  /* 0x0000a400012e7983 */ /* 0x000ea20000300800 */
[----:B------:R-:W-:Y:S01]  /*ada0*/  IMAD R4, R70, 0x35, RZ ;  /* 0x0000003546047824 */ /* 0x000fe200078e02ff */
[----:B------:R-:W-:Y:S01]  /*adb0*/  IADD3 R47, P5, PT, R25, R2, RZ ;  /* 0x00000002192f7210 */ /* 0x000fe20007fbe0ff */
[----:B------:R-:W-:-:S03]  /*adc0*/  @!P1 IMAD.MOV R20, RZ, RZ, -R20 ;  /* 0x000000ffff149224 */ /* 0x000fc600078e0a14 */
[----:B------:R-:W-:Y:S01]  /*add0*/  LEA.HI.X.SX32 R4, R4, R0, 0x1, P5 ;  /* 0x0000000004047211 */ /* 0x000fe200028f0eff */
[----:B------:R0:W-:Y:S01]  /*ade0*/  STL [R1+0x5e0], R47 ;  /* 0x0005e02f01007387 */ /* 0x0001e20000100800 */
[----:B------:R-:W-:Y:S02]  /*adf0*/  PRMT R11, RZ, 0x7610, R11 ;  /* 0x00007610ff0b7816 */ /* 0x000fe4000000000b */
[----:B--2---:R-:W-:Y:S01]  /*ae00*/  ISETP.GE.AND P1, PT, R46, RZ, PT ;  /* 0x000000ff2e00720c */ /* 0x004fe20003f26270 */
[----:B------:R-:W-:Y:S02]  /*ae10*/  @!P6 IMAD.MOV.U32 R46, RZ, RZ, R47 ;  /* 0x000000ffff2ee224 */ /* 0x000fe400078e002f */
[----:B0-----:R-:W-:-:S05]  /*ae20*/  @!P6 IMAD.MOV.U32 R47, RZ, RZ, R4 ;  /* 0x000000ffff2fe224 */ /* 0x001fca00078e0004 */
[----:B------:R0:W2:Y:S01]  /*ae30*/  @!P6 LDG.E.U16 R11, desc[UR40][R46.64] ;  /* 0x000000282e0be981 */ /* 0x0000a2000c1e1500 */
[----:B------:R-:W-:-:S03]  /*ae40*/  VIADD R25, R125, 0xffffffcb ;  /* 0xffffffcb7d197836 */ /* 0x000fc60000000000 */
[----:B------:R-:W3:Y:S01]  /*ae50*/  LDL.LU R125, [R1+0xb0] ;  /* 0x0000b000017d7983 */ /* 0x000ee20000300800 */
[----:B----4-:R-:W-:Y:S01]  /*ae60*/  @!P3 IMAD.MOV R19, RZ, RZ, -R19 ;  /* 0x000000ffff13b224 */ /* 0x010fe200078e0a13 */
[----:B------:R-:W-:Y:S02]  /*ae70*/  ISETP.GE.U32.AND P5, PT, R25, 0x7fffff4c, PT ;  /* 0x7fffff4c1900780c */ /* 0x000fe40003fa6070 */
[----:B------:R1:W-:Y:S01]  /*ae80*/  STL [R1+0x5dc], R4 ;  /* 0x0005dc0401007387 */ /* 0x0003e20000100800 */
[----:B------:R-:W-:Y:S01]  /*ae90*/  ISETP.GE.AND P3, PT, R5, RZ, PT ;  /* 0x000000ff0500720c */ /* 0x000fe20003f66270 */
[----:B------:R-:W-:Y:S01]  /*aea0*/  IMAD.MOV.U32 R5, RZ, RZ, R18 ;  /* 0x000000ffff057224 */ /* 0x000fe200078e0012 */
[----:B------:R-:W4:Y:S01]  /*aeb0*/  LDC R25, c[0x0][0x3a0] ;  /* 0x0000e800ff197b82 */ /* 0x000f220000000800 */
[C---:B0-----:R-:W-:Y:S02]  /*aec0*/  IMAD R46, R70.reuse, 0x34, RZ ;  /* 0x00000034462e7824 */ /* 0x041fe400078e02ff */
[----:B-1----:R-:W-:-:S02]  /*aed0*/  IMAD R4, R70, 0x68, RZ ;  /* 0x0000006846047824 */ /* 0x002fc400078e02ff */
[----:B------:R-:W-:-:S03]  /*aee0*/  @!P2 IMAD.MOV R5, RZ, RZ, -R5 ;  /* 0x000000ffff05a224 */ /* 0x000fc600078e0a05 */
[----:B------:R-:W-:-:S04]  /*aef0*/  IADD3 R47, P6, PT, R4, R2, RZ ;  /* 0x00000002042f7210 */ /* 0x000fc80007fde0ff */
[----:B------:R-:W-:Y:S02]  /*af00*/  LEA.HI.X.SX32 R46, R46, R0, 0x1, P6 ;  /* 0x000000002e2e7211 */ /* 0x000fe400030f0eff */
[----:B------:R-:W-:Y:S01]  /*af10*/  PRMT R18, RZ, 0x7610, R18 ;  /* 0x00007610ff127816 */ /* 0x000fe20000000012 */
[----:B--2---:R0:W-:Y:S04]  /*af20*/  STL [R1+0x850], R11 ;  /* 0x0008500b01007387 */ /* 0x0041e80000100800 */
[----:B0-----:R-:W2:Y:S04]  /*af30*/  LDL.LU R11, [R1+0xb4] ;  /* 0x0000b400010b7983 */ /* 0x001ea80000300800 */
[----:B------:R0:W-:Y:S04]  /*af40*/  STL [R1+0x5d8], R47 ;  /* 0x0005d82f01007387 */ /* 0x0001e80000100800 */
[----:B------:R1:W-:Y:S01]  /*af50*/  STL [R1+0x85c], R5 ;  /* 0x00085c0501007387 */ /* 0x0003e20000100800 */
[----:B0-----:R-:W-:-:S03]  /*af60*/  @!P5 LOP3.LUT R47, R47, R46, RZ, 0x3c, !PT ;  /* 0x0000002e2f2fd212 */ /* 0x001fc600078e3cff */
[----:B-1----:R-:W2:Y:S04]  /*af70*/  LDL.LU R5, [R1+0xa10] ;  /* 0x000a100001057983 */ /* 0x002ea80000300800 */
[----:B------:R0:W-:Y:S02]  /*af80*/  STL [R1+0x5d4], R46 ;  /* 0x0005d42e01007387 */ /* 0x0001e40000100800 */
[----:B0-----:R-:W-:-:S04]  /*af90*/  @!P5 LOP3.LUT R46, R47, R46, RZ, 0x3c, !PT ;  /* 0x0000002e2f2ed212 */ /* 0x001fc800078e3cff */
[----:B------:R-:W-:-:S05]  /*afa0*/  @!P5 LOP3.LUT R47, R47, R46, RZ, 0x3c, !PT ;  /* 0x0000002e2f2fd212 */ /* 0x000fca00078e3cff */
[----:B------:R0:W2:Y:S01]  /*afb0*/  @!P5 LDG.E.U16 R18, desc[UR40][R46.64] ;  /* 0x000000282e12d981 */ /* 0x0000a2000c1e1500 */
[----:B----4-:R-:W-:Y:S01]  /*afc0*/  VIADD R4, R25, 0xffffffcc ;  /* 0xffffffcc19047836 */ /* 0x010fe20000000000 */
[----:B---3--:R-:W-:Y:S01]  /*afd0*/  ISETP.GE.AND P2, PT, R123, RZ, PT ;  /* 0x000000ff7b00720c */ /* 0x008fe20003f46270 */
[----:B------:R-:W-:-:S03]  /*afe0*/  IMAD R123, R70, 0x66, RZ ;  /* 0x00000066467b7824 */ /* 0x000fc600078e02ff */
[----:B------:R-:W-:Y:S01]  /*aff0*/  ISETP.GE.U32.AND P6, PT, R4, 0x7fffff4d, PT ;  /* 0x7fffff4d0400780c */ /* 0x000fe20003fc6070 */
[----:B------:R-:W-:Y:S01]  /*b000*/  IMAD R4, R70, 0x33, RZ ;  /* 0x0000003346047824 */ /* 0x000fe200078e02ff */
[----:B------:R-:W-:-:S04]  /*b010*/  IADD3 R123, P5, PT, R123, R2, RZ ;  /* 0x000000027b7b7210 */ /* 0x000fc80007fbe0ff */
[----:B------:R-:W-:-:S07]  /*b020*/  LEA.HI.X.SX32 R4, R4, R0, 0x1, P5 ;  /* 0x0000000004047211 */ /* 0x000fce00028f0eff */
[----:B0-----:R-:W-:Y:S02]  /*b030*/  @!P6 IMAD.MOV.U32 R46, RZ, RZ, R123 ;  /* 0x000000ffff2ee224 */ /* 0x001fe400078e007b */
[----:B------:R-:W-:Y:S01]  /*b040*/  @!P6 IMAD.MOV.U32 R47, RZ, RZ, R4 ;  /* 0x000000ffff2fe224 */ /* 0x000fe200078e0004 */
[----:B--2---:R-:W-:-:S06]  /*b050*/  PRMT R5, RZ, 0x7610, R5 ;  /* 0x00007610ff057816 */ /* 0x004fcc0000000005 */
[----:B------:R-:W2:Y:S04]  /*b060*/  @!P6 LDG.E.U16 R5, desc[UR40][R46.64] ;  /* 0x000000282e05e981 */ /* 0x000ea8000c1e1500 */
[----:B------:R0:W-:Y:S04]  /*b070*/  STL [R1+0x84c], R18 ;  /* 0x00084c1201007387 */ /* 0x0001e80000100800 */
[----:B------:R1:W-:Y:S04]  /*b080*/  STL [R1+0x5d0], R123 ;  /* 0x0005d07b01007387 */ /* 0x0003e80000100800 */
[----:B------:R-:W-:Y:S04]  /*b090*/  STL [R1+0x5cc], R4 ;  /* 0x0005cc0401007387 */ /* 0x000fe80000100800 */
[----:B------:R-:W3:Y:S01]  /*b0a0*/  LDL.LU R47, [R1+0xb8] ;  /* 0x0000b800012f7983 */ /* 0x000ee20000300800 */
[----:B0-----:R-:W-:-:S02]  /*b0b0*/  IMAD.MOV.U32 R18, RZ, RZ, R17 ;  /* 0x000000ffff127224 */ /* 0x001fc400078e0011 */
[----:B------:R-:W-:Y:S01]  /*b0c0*/  VIADD R17, R25, 0xffffffcd ;  /* 0xffffffcd19117836 */ /* 0x000fe20000000000 */
[----:B-1----:R-:W4:Y:S01]  /*b0d0*/  LDL.LU R123, [R1+0xc0] ;  /* 0x0000c000017b7983 */ /* 0x002f220000300800 */
[----:B------:R-:W-:Y:S01]  /*b0e0*/  @!P4 IMAD.MOV R18, RZ, RZ, -R18 ;  /* 0x000000ffff12c224 */ /* 0x000fe200078e0a12 */
[----:B------:R-:W-:Y:S01]  /*b0f0*/  ISETP.GE.AND P4, PT, R125, RZ, PT ;  /* 0x000000ff7d00720c */ /* 0x000fe20003f86270 */
[----:B------:R-:W-:Y:S01]  /*b100*/  IMAD R125, R70, 0x64, RZ ;  /* 0x00000064467d7824 */ /* 0x000fe200078e02ff */
[----:B------:R-:W-:Y:S01]  /*b110*/  ISETP.GE.U32.AND P5, PT, R17, 0x7fffff4e, PT ;  /* 0x7fffff4e1100780c */ /* 0x000fe20003fa6070 */
[----:B------:R-:W-:-:S03]  /*b120*/  IMAD.MOV.U32 R17, RZ, RZ, R16 ;  /* 0x000000ffff117224 */ /* 0x000fc600078e0010 */
[----:B------:R-:W-:Y:S01]  /*b130*/  IADD3 R125, P6, PT, R125, R2, RZ ;  /* 0x000000027d7d7210 */ /* 0x000fe20007fde0ff */
[----:B------:R-:W-:Y:S02]  /*b140*/  IMAD.MOV.U32 R16, RZ, RZ, R15 ;  /* 0x000000ffff107224 */ /* 0x000fe400078e000f */
[----:B------:R-:W-:Y:S01]  /*b150*/  @!P1 IMAD.MOV R17, RZ, RZ, -R17 ;  /* 0x000000ffff119224 */ /* 0x000fe200078e0a11 */
[----:B------:R-:W-:Y:S01]  /*b160*/  ISETP.GE.AND P1, PT, R11, RZ, PT ;  /* 0x000000ff0b00720c */ /* 0x000fe20003f26270 */
[----:B------:R-:W-:Y:S01]  /*b170*/  @!P3 IMAD.MOV R16, RZ, RZ, -R16 ;  /* 0x000000ffff10b224 */ /* 0x000fe200078e0a10 */
[----:B------:R-:W-:Y:S01]  /*b180*/  PRMT R15, RZ, 0x7610, R15 ;  /* 0x00007610ff0f7816 */ /* 0x000fe2000000000f */
[----:B--2---:R0:W-:Y:S04]  /*b190*/  STL [R1+0x848], R5 ;  /* 0x0008480501007387 */ /* 0x0041e80000100800 */
[----:B------:R-:W2:Y:S01]  /*b1a0*/  LDL.LU R11, [R1+0xc4] ;  /* 0x0000c400010b7983 */ /* 0x000ea20000300800 */
[----:B0-----:R-:W-:-:S03]  /*b1b0*/  IMAD R5, R70, 0x32, RZ ;  /* 0x0000003246057824 */ /* 0x001fc600078e02ff */
[----:B------:R-:W-:Y:S02]  /*b1c0*/  STL [R1+0x5c8], R125 ;  /* 0x0005c87d01007387 */ /* 0x000fe40000100800 */
[----:B------:R-:W-:-:S05]  /*b1d0*/  LEA.HI.X.SX32 R46, R5, R0, 0x1, P6 ;  /* 0x00000000052e7211 */ /* 0x000fca00030f0eff */
[----:B------:R0:W-:Y:S01]  /*b1e0*/  STL [R1+0x5c4], R46 ;  /* 0x0005c42e01007387 */ /* 0x0001e20000100800 */
[----:B---3--:R-:W-:Y:S01]  /*b1f0*/  ISETP.GE.AND P3, PT, R47, RZ, PT ;  /* 0x000000ff2f00720c */ /* 0x008fe20003f66270 */
[----:B------:R-:W-:Y:S02]  /*b200*/  @!P5 IMAD.MOV.U32 R47, RZ, RZ, R46 ;  /* 0x000000ffff2fd224 */ /* 0x000fe400078e002e */
[----:B0-----:R-:W-:-:S05]  /*b210*/  @!P5 IMAD.MOV.U32 R46, RZ, RZ, R125 ;  /* 0x000000ffff2ed224 */ /* 0x001fca00078e007d */
[----:B------:R0:W3:Y:S04]  /*b220*/  @!P5 LDG.E.U16 R15, desc[UR40][R46.64] ;  /* 0x000000282e0fd981 */ /* 0x0000e8000c1e1500 */
[----:B------:R-:W2:Y:S01]  /*b230*/  LDL.LU R47, [R1+0xbc] ;  /* 0x0000bc00012f7983 */ /* 0x000ea20000300800 */
[----:B------:R-:W-:Y:S02]  /*b240*/  VIADD R4, R25, 0xffffffce ;  /* 0xffffffce19047836 */ /* 0x000fe40000000000 */
[----:B------:R-:W-:-:S03]  /*b250*/  IMAD R125, R70, 0x62, RZ ;  /* 0x00000062467d7824 */ /* 0x000fc600078e02ff */
[----:B------:R-:W-:Y:S01]  /*b260*/  ISETP.GE.U32.AND P6, PT, R4, 0x7fffff4f, PT ;  /* 0x7fffff4f0400780c */ /* 0x000fe20003fc6070 */
[----:B------:R-:W-:Y:S01]  /*b270*/  IMAD R4, R70, 0x31, RZ ;  /* 0x0000003146047824 */ /* 0x000fe200078e02ff */
[----:B------:R-:W-:-:S04]  /*b280*/  IADD3 R125, P5, PT, R125, R2, RZ ;  /* 0x000000027d7d7210 */ /* 0x000fc80007fbe0ff */
[----:B------:R-:W-:Y:S02]  /*b290*/  LEA.HI.X.SX32 R4, R4, R0, 0x1, P5 ;  /* 0x0000000004047211 */ /* 0x000fe400028f0eff */
[----:B------:R-:W-:-:S05]  /*b2a0*/  PRMT R57, RZ, 0x7610, R57 ;  /* 0x00007610ff397816 */ /* 0x000fca0000000039 */
[----:B0-----:R-:W-:Y:S01]  /*b2b0*/  @!P6 IMAD.MOV.U32 R46, RZ, RZ, R125 ;  /* 0x000000ffff2ee224 */ /* 0x001fe200078e007d */
[----:B---3--:R0:W-:Y:S02]  /*b2c0*/  STL [R1+0x840], R15 ;  /* 0x0008400f01007387 */ /* 0x0081e40000100800 */
[----:B0-----:R-:W-:-:S04]  /*b2d0*/  IMAD.MOV.U32 R15, RZ, RZ, R14 ;  /* 0x000000ffff0f7224 */ /* 0x001fc800078e000e */
[----:B------:R-:W-:Y:S01]  /*b2e0*/  @!P2 IMAD.MOV R15, RZ, RZ, -R15 ;  /* 0x000000ffff0fa224 */ /* 0x000fe200078e0a0f */
[----:B--2---:R-:W-:Y:S01]  /*b2f0*/  ISETP.GE.AND P2, PT, R47, RZ, PT ;  /* 0x000000ff2f00720c */ /* 0x004fe20003f46270 */
[----:B------:R-:W-:-:S05]  /*b300*/  @!P6 IMAD.MOV.U32 R47, RZ, RZ, R4 ;  /* 0x000000ffff2fe224 */ /* 0x000fca00078e0004 */
[----:B------:R0:W2:Y:S01]  /*b310*/  @!P6 LDG.E.U16 R57, desc[UR40][R46.64] ;  /* 0x000000282e39e981 */ /* 0x0000a2000c1e1500 */
[----:B------:R-:W-:-:S03]  /*b320*/  VIADD R14, R25, 0xffffffcf ;  /* 0xffffffcf190e7836 */ /* 0x000fc60000000000 */
[----:B------:R1:W-:Y:S02]  /*b330*/  STL [R1+0x5c0], R125 ;  /* 0x0005c07d01007387 */ /* 0x0003e40000100800 */
[----:B------:R-:W-:Y:S02]  /*b340*/  ISETP.GE.U32.AND P5, PT, R14, 0x7fffff50, PT ;  /* 0x7fffff500e00780c */ /* 0x000fe40003fa6070 */
[----:B------:R3:W-:Y:S01]  /*b350*/  STL [R1+0x5bc], R4 ;  /* 0x0005bc0401007387 */ /* 0x0007e20000100800 */
[----:B------:R-:W-:Y:S02]  /*b360*/  IMAD.MOV.U32 R14, RZ, RZ, R13 ;  /* 0x000000ffff0e7224 */ /* 0x000fe400078e000d */
[C---:B-1----:R-:W-:Y:S02]  /*b370*/  IMAD R125, R70.reuse, 0x30, RZ ;  /* 0x00000030467d7824 */ /* 0x042fe400078e02ff */
[----:B---3--:R-:W-:-:S05]  /*b380*/  IMAD R4, R70, 0x60, RZ ;  /* 0x0000006046047824 */ /* 0x008fca00078e02ff */
[----:B0-----:R-:W-:Y:S01]  /*b390*/  IADD3 R47, P6, PT, R4, R2, RZ ;  /* 0x00000002042f7210 */ /* 0x001fe20007fde0ff */
[----:B------:R-:W-:Y:S01]  /*b3a0*/  @!P4 IMAD.MOV R14, RZ, RZ, -R14 ;  /* 0x000000ffff0ec224 */ /* 0x000fe200078e0a0e */
[----:B----4-:R-:W-:Y:S01]  /*b3b0*/  ISETP.GE.AND P4, PT, R123, RZ, PT ;  /* 0x000000ff7b00720c */ /* 0x010fe20003f86270 */
[----:B------:R-:W-:Y:S01]  /*b3c0*/  IMAD.MOV.U32 R13, RZ, RZ, R12 ;  /* 0x000000ffff0d7224 */ /* 0x000fe200078e000c */
[----:B------:R-:W-:-:S03]  /*b3d0*/  LEA.HI.X.SX32 R46, R125, R0, 0x1, P6 ;  /* 0x000000007d2e7211 */ /* 0x000fc600030f0eff */
[----:B------:R-:W-:Y:S01]  /*b3e0*/  @!P1 IMAD.MOV R13, RZ, RZ, -R13 ;  /* 0x000000ffff0d9224 */ /* 0x000fe200078e0a0d */
[----:B------:R-:W-:Y:S02]  /*b3f0*/  ISETP.GE.AND P1, PT, R11, RZ, PT ;  /* 0x000000ff0b00720c */ /* 0x000fe40003f26270 */
[----:B------:R-:W-:Y:S01]  /*b400*/  PRMT R10, RZ, 0x7610, R10 ;  /* 0x00007610ff0a7816 */ /* 0x000fe2000000000a */
[----:B--2---:R0:W-:Y:S04]  /*b410*/  STL [R1+0x83c], R57 ;  /* 0x00083c3901007387 */ /* 0x0041e80000100800 */
[----:B0-----:R-:W2:Y:S04]  /*b420*/  LDL.LU R57, [R1+0xcc] ;  /* 0x0000cc0001397983 */ /* 0x001ea80000300800 */
[----:B------:R-:W3:Y:S04]  /*b430*/  LDL.LU R123, [R1+0xd8] ;  /* 0x0000d800017b7983 */ /* 0x000ee80000300800 */
[----:B------:R0:W-:Y:S04]  /*b440*/  STL [R1+0x5b8], R47 ;  /* 0x0005b82f01007387 */ /* 0x0001e80000100800 */
[----:B------:R-:W4:Y:S04]  /*b450*/  LDL.LU R12, [R1+0xc8] ;  /* 0x0000c800010c7983 */ /* 0x000f280000300800 */
[----:B------:R-:W2:Y:S01]  /*b460*/  LDL.LU R11, [R1+0xa0c] ;  /* 0x000a0c00010b7983 */ /* 0x000ea20000300800 */
[----:B0-----:R-:W-:-:S03]  /*b470*/  @!P5 LOP3.LUT R47, R47, R46, RZ, 0x3c, !PT ;  /* 0x0000002e2f2fd212 */ /* 0x001fc600078e3cff */
[----:B------:R0:W-:Y:S02]  /*b480*/  STL [R1+0x5b4], R46 ;  /* 0x0005b42e01007387 */ /* 0x0001e40000100800 */
[----:B0-----:R-:W-:-:S04]  /*b490*/  @!P5 LOP3.LUT R46, R47, R46, RZ, 0x3c, !PT ;  /* 0x0000002e2f2ed212 */ /* 0x001fc800078e3cff */
[----:B------:R-:W-:-:S05]  /*b4a0*/  @!P5 LOP3.LUT R47, R47, R46, RZ, 0x3c, !PT ;  /* 0x0000002e2f2fd212 */ /* 0x000fca00078e3cff */
[----:B------:R-:W2:Y:S01]  /*b4b0*/  @!P5 LDG.E.U16 R10, desc[UR40][R46.64] ;  /* 0x000000282e0ad981 */ /* 0x000ea2000c1e1500 */
[----:B------:R-:W-:Y:S01]  /*b4c0*/  VIADD R4, R25, 0xffffffd0 ;  /* 0xffffffd019047836 */ /* 0x000fe20000000000 */
[----:B------:R-:W-:-:S04]  /*b4d0*/  IADD3 R63, P5, PT, R63, R2, RZ ;  /* 0x000000023f3f7210 */ /* 0x000fc80007fbe0ff */
[----:B------:R-:W-:Y:S01]  /*b4e0*/  ISETP.GE.U32.AND P6, PT, R4, 0x7fffff51, PT ;  /* 0x7fffff510400780c */ /* 0x000fe20003fc6070 */
[----:B------:R-:W-:Y:S01]  /*b4f0*/  IMAD R4, R70, 0x2f, RZ ;  /* 0x0000002f46047824 */ /* 0x000fe200078e02ff */
[----:B--2---:R0:W-:Y:S04]  /*b500*/  STL [R1+0x838], R10 ;  /* 0x0008380a01007387 */ /* 0x0041e80000100800 */
[----:B0-----:R-:W2:Y:S01]  /*b510*/  LDL.LU R10, [R1+0xa08] ;  /* 0x000a0800010a7983 */ /* 0x001ea20000300800 */
[----:B------:R-:W-:Y:S01]  /*b520*/  IMAD.MOV.U32 R46, RZ, RZ, R11 ;  /* 0x000000ffff2e7224 */ /* 0x000fe200078e000b */
[----:B------:R-:W-:Y:S01]  /*b530*/  LEA.HI.X.SX32 R4, R4, R0, 0x1, P5 ;  /* 0x0000000004047211 */ /* 0x000fe200028f0eff */
[----:B------:R-:W-:Y:S02]  /*b540*/  VIADD R11, R25, 0xffffffd1 ;  /* 0xffffffd1190b7836 */ /* 0x000fe40000000000 */
[----:B------:R-:W-:Y:S01]  /*b550*/  @!P3 IMAD.MOV R46, RZ, RZ, -R46 ;  /* 0x000000ffff2eb224 */ /* 0x000fe200078e0a2e */
[----:B----4-:R-:W-:-:S02]  /*b560*/  ISETP.GE.AND P3, PT, R12, RZ, PT ;  /* 0x000000ff0c00720c */ /* 0x010fc40003f66270 */
[----:B------:R-:W-:Y:S02]  /*b570*/  PRMT R39, RZ, 0x7610, R39 ;  /* 0x00007610ff277816 */ /* 0x000fe40000000027 */
[----:B------:R-:W-:Y:S01]  /*b580*/  ISETP.GE.U32.AND P5, PT, R11, 0x7fffff52, PT ;  /* 0x7fffff520b00780c */ /* 0x000fe20003fa6070 */
[----:B------:R-:W-:Y:S02]  /*b590*/  @!P6 IMAD.MOV.U32 R11, RZ, RZ, R4 ;  /* 0x000000ffff0be224 */ /* 0x000fe400078e0004 */
[----:B--2---:R-:W-:Y:S02]  /*b5a0*/  IMAD.MOV.U32 R12, RZ, RZ, R10 ;  /* 0x000000ffff0c7224 */ /* 0x004fe400078e000a */
[----:B------:R-:W-:-:S05]  /*b5b0*/  @!P6 IMAD.MOV.U32 R10, RZ, RZ, R63 ;  /* 0x000000ffff0ae224 */ /* 0x000fca00078e003f */
[----:B------:R0:W2:Y:S01]  /*b5c0*/  @!P6 LDG.E.U16 R39, desc[UR40][R10.64] ;  /* 0x000000280a27e981 */ /* 0x0000a2000c1e1500 */
[----:B------:R-:W-:-:S03]  /*b5d0*/  IMAD R47, R70, 0x5c, RZ ;  /* 0x0000005c462f7824 */ /* 0x000fc600078e02ff */
[----:B------:R1:W-:Y:S04]  /*b5e0*/  STL [R1+0x5b0], R63 ;  /* 0x0005b03f01007387 */ /* 0x0003e80000100800 */
[----:B------:R4:W-:Y:S04]  /*b5f0*/  STL [R1+0x5ac], R4 ;  /* 0x0005ac0401007387 */ /* 0x0009e80000100800 */
[----:B------:R3:W-:Y:S01]  /*b600*/  STL [R1+0x844], R46 ;  /* 0x0008442e01007387 */ /* 0x0007e20000100800 */
[----:B0-----:R-:W-:-:S03]  /*b610*/  IMAD.MOV.U32 R11, RZ, RZ, R9 ;  /* 0x000000ffff0b7224 */ /* 0x001fc600078e0009 */
[----:B-1----:R-:W2:Y:S01]  /*b620*/  LDL.LU R63, [R1+0x10c] ;  /* 0x00010c00013f7983 */ /* 0x002ea20000300800 */
[----:B------:R-:W-:Y:S01]  /*b630*/  PRMT R10, RZ, 0x7610, R10 ;  /* 0x00007610ff0a7816 */ /* 0x000fe2000000000a */
[----:B----4-:R-:W-:Y:S01]  /*b640*/  VIADD R4, R25, 0xffffffd2 ;  /* 0xffffffd219047836 */ /* 0x010fe20000000000 */
[----:B---3--:R-:W-:Y:S01]  /*b650*/  IADD3 R46, P6, PT, R47, R2, RZ ;  /* 0x000000022f2e7210 */ /* 0x008fe20007fde0ff */
[----:B------:R-:W-:Y:S01]  /*b660*/  @!P4 IMAD.MOV R11, RZ, RZ, -R11 ;  /* 0x000000ffff0bc224 */ /* 0x000fe200078e0a0b */
[----:B------:R-:W-:Y:S01]  /*b670*/  ISETP.GE.AND P4, PT, R123, RZ, PT ;  /* 0x000000ff7b00720c */ /* 0x000fe20003f86270 */
[C---:B------:R-:W-:Y:S02]  /*b680*/  IMAD R123, R70.reuse, 0x5a, RZ ;  /* 0x0000005a467b7824 */ /* 0x040fe400078e02ff */
[----:B------:R-:W-:Y:S01]  /*b690*/  @!P2 IMAD.MOV R12, RZ, RZ, -R12 ;  /* 0x000000ffff0ca224 */ /* 0x000fe200078e0a0c */
[----:B------:R-:W-:Y:S02]  /*b6a0*/  ISETP.GE.AND P2, PT, R57, RZ, PT ;  /* 0x000000ff3900720c */ /* 0x000fe40003f46270 */
[----:B------:R-:W-:Y:S01]  /*b6b0*/  PRMT R66, RZ, 0x7610, R66 ;  /* 0x00007610ff427816 */ /* 0x000fe20000000042 */
[----:B--2---:R0:W-:Y:S04]  /*b6c0*/  STL [R1+0x834], R39 ;  /* 0x0008342701007387 */ /* 0x0041e80000100800 */
[----:B------:R-:W2:Y:S01]  /*b6d0*/  LDL.LU R57, [R1+0x118] ;  /* 0x0001180001397983 */ /* 0x000ea20000300800 */
[----:B0-----:R-:W-:-:S05]  /*b6e0*/  IMAD R39, R70, 0x2e, RZ ;  /* 0x0000002e46277824 */ /* 0x001fca00078e02ff */
[----:B------:R-:W-:Y:S02]  /*b6f0*/  LEA.HI.X.SX32 R47, R39, R0, 0x1, P6 ;  /* 0x00000000272f7211 */ /* 0x000fe400030f0eff */
[----:B------:R-:W-:Y:S01]  /*b700*/  ISETP.GE.U32.AND P6, PT, R4, 0x7fffff53, PT ;  /* 0x7fffff530400780c */ /* 0x000fe20003fc6070 */
[----:B------:R-:W-:Y:S02]  /*b710*/  IMAD R4, R70, 0x2d, RZ ;  /* 0x0000002d46047824 */ /* 0x000fe400078e02ff */
[----:B------:R0:W3:Y:S01]  /*b720*/  @!P5 LDG.E.U16 R10, desc[UR40][R46.64] ;  /* 0x000000282e0ad981 */ /* 0x0000e2000c1e1500 */
[----:B------:R-:W-:-:S04]  /*b730*/  IADD3 R123, P5, PT, R123, R2, RZ ;  /* 0x000000027b7b7210 */ /* 0x000fc80007fbe0ff */
[----:B------:R-:W-:Y:S01]  /*b740*/  LEA.HI.X.SX32 R4, R4, R0, 0x1, P5 ;  /* 0x0000000004047211 */ /* 0x000fe200028f0eff */
[----:B------:R0:W-:Y:S04]  /*b750*/  STL [R1+0x5a8], R46 ;  /* 0x0005a82e01007387 */ /* 0x0001e80000100800 */
[----:B------:R-:W4:Y:S04]  /*b760*/  LDL.LU R9, [R1+0xfc] ;  /* 0x0000fc0001097983 */ /* 0x000f280000300800 */
[----:B------:R1:W-:Y:S01]  /*b770*/  STL [R1+0x5a4], R47 ;  /* 0x0005a42f01007387 */ /* 0x0003e20000100800 */
[----:B0-----:R-:W-:-:S02]  /*b780*/  @!P6 IMAD.MOV.U32 R46, RZ, RZ, R123 ;  /* 0x000000ffff2ee224 */ /* 0x001fc400078e007b */
[----:B-1----:R-:W-:-:S05]  /*b790*/  @!P6 IMAD.MOV.U32 R47, RZ, RZ, R4 ;  /* 0x000000ffff2fe224 */ /* 0x002fca00078e0004 */
[----:B------:R-:W2:Y:S01]  /*b7a0*/  @!P6 LDG.E.U16 R66, desc[UR40][R46.64] ;  /* 0x000000282e42e981 */ /* 0x000ea2000c1e1500 */
[----:B------:R-:W-:-:S03]  /*b7b0*/  PRMT R61, RZ, 0x7610, R61 ;  /* 0x00007610ff3d7816 */ /* 0x000fc6000000003d */
[----:B---3--:R0:W-:Y:S04]  /*b7c0*/  STL [R1+0xc4], R10 ;  /* 0x0000c40a01007387 */ /* 0x0081e80000100800 */
[----:B------:R1:W-:Y:S01]  /*b7d0*/  STL [R1+0x5a0], R123 ;  /* 0x0005a07b01007387 */ /* 0x0003e20000100800 */
[----:B0-----:R-:W-:Y:S02]  /*b7e0*/  IMAD.MOV.U32 R10, RZ, RZ, R8 ;  /* 0x000000ffff0a7224 */ /* 0x001fe400078e0008 */
[----:B------:R-:W-:Y:S01]  /*b7f0*/  VIADD R8, R25, 0xffffffd3 ;  /* 0xffffffd319087836 */ /* 0x000fe20000000000 */
[----:B------:R0:W-:Y:S01]  /*b800*/  STL [R1+0x59c], R4 ;  /* 0x00059c0401007387 */ /* 0x0001e20000100800 */
[----:B------:R-:W-:-:S03]  /*b810*/  @!P1 IMAD.MOV R10, RZ, RZ, -R10 ;  /* 0x000000ffff0a9224 */ /* 0x000fc600078e0a0a */
[----:B------:R-:W-:Y:S01]  /*b820*/  ISETP.GE.U32.AND P5, PT, R8, 0x7fffff54, PT ;  /* 0x7fffff540800780c */ /* 0x000fe20003fa6070 */
[C---:B-1----:R-:W-:Y:S01]  /*b830*/  IMAD R123, R70.reuse, 0x2c, RZ ;  /* 0x0000002c467b7824 */ /* 0x042fe200078e02ff */
[----:B----4-:R-:W-:Y:S01]  /*b840*/  ISETP.GE.AND P1, PT, R9, RZ, PT ;  /* 0x000000ff0900720c */ /* 0x010fe20003f26270 */
[----:B0-----:R-:W-:Y:S02]  /*b850*/  IMAD R4, R70, 0x58, RZ ;  /* 0x0000005846047824 */ /* 0x001fe400078e02ff */
[----:B------:R-:W-:-:S03]  /*b860*/  IMAD.MOV.U32 R9, RZ, RZ, R7 ;  /* 0x000000ffff097224 */ /* 0x000fc600078e0007 */
[----:B------:R-:W-:Y:S01]  /*b870*/  IADD3 R7, P6, PT, R4, R2, RZ ;  /* 0x0000000204077210 */ /* 0x000fe20007fde0ff */
[----:B------:R-:W-:Y:S01]  /*b880*/  IMAD.MOV.U32 R8, RZ, RZ, R6 ;  /* 0x000000ffff087224 */ /* 0x000fe200078e0006 */
[----:B--2---:R0:W-:Y:S01]  /*b890*/  STL [R1+0xc0], R66 ;  /* 0x0000c04201007387 */ /* 0x0041e20000100800 */
[----:B------:R-:W-:Y:S01]  /*b8a0*/  @!P3 IMAD.MOV R9, RZ, RZ, -R9 ;  /* 0x000000ffff09b224 */ /* 0x000fe200078e0a09 */
[----:B------:R-:W-:Y:S02]  /*b8b0*/  LEA.HI.X.SX32 R6, R123, R0, 0x1, P6 ;  /* 0x000000007b067211 */ /* 0x000fe400030f0eff */
[----:B------:R-:W-:Y:S01]  /*b8c0*/  ISETP.GE.AND P3, PT, R63, RZ, PT ;  /* 0x000000ff3f00720c */ /* 0x000fe20003f66270 */
[----:B0-----:R-:W2:Y:S04]  /*b8d0*/  LDL.LU R66, [R1+0xf8] ;  /* 0x0000f80001427983 */ /* 0x001ea80000300800 */
[----:B------:R-:W3:Y:S04]  /*b8e0*/  LDL.LU R63, [R1+0x100] ;  /* 0x00010000013f7983 */ /* 0x000ee80000300800 */
[----:B------:R0:W-:Y:S04]  /*b8f0*/  STL [R1+0x598], R7 ;  /* 0x0005980701007387 */ /* 0x0001e80000100800 */
[----:B------:R1:W-:Y:S01]  /*b900*/  STL [R1+0x594], R6 ;  /* 0x0005940601007387 */ /* 0x0003e20000100800 */
[----:B0-----:R-:W-:-:S04]  /*b910*/  @!P5 LOP3.LUT R7, R7, R6, RZ, 0x3c, !PT ;  /* 0x000000060707d212 */ /* 0x001fc800078e3cff */
[----:B-1----:R-:W-:-:S04]  /*b920*/  @!P5 LOP3.LUT R6, R7, R6, RZ, 0x3c, !PT ;  /* 0x000000060706d212 */ /* 0x002fc800078e3cff */
[----:B------:R-:W-:-:S05]  /*b930*/  @!P5 LOP3.LUT R7, R7, R6, RZ, 0x3c, !PT ;  /* 0x000000060707d212 */ /* 0x000fca00078e3cff */
[----:B------:R0:W4:Y:S01]  /*b940*/  @!P5 LDG.E.U16 R61, desc[UR40][R6.64] ;  /* 0x00000028063dd981 */ /* 0x000122000c1e1500 */
[----:B------:R-:W-:Y:S01]  /*b950*/  @!P2 IMAD.MOV R8, RZ, RZ, -R8 ;  /* 0x000000ffff08a224 */ /* 0x000fe200078e0a08 */
[----:B------:R-:W-:Y:S01]  /*b960*/  ISETP.GE.AND P2, PT, R57, RZ, PT ;  /* 0x000000ff3900720c */ /* 0x000fe20003f46270 */
[----:B------:R-:W-:Y:S02]  /*b970*/  VIADD R4, R25, 0xffffffd4 ;  /* 0xffffffd419047836 */ /* 0x000fe40000000000 */
[----:B------:R-:W-:-:S03]  /*b980*/  IMAD R57, R70, 0x56, RZ ;  /* 0x0000005646397824 */ /* 0x000fc600078e02ff */
[----:B------:R-:W-:Y:S01]  /*b990*/  ISETP.GE.U32.AND P6, PT, R4, 0x7fffff55, PT ;  /* 0x7fffff550400780c */ /* 0x000fe20003fc6070 */
[----:B------:R-:W-:Y:S01]  /*b9a0*/  IMAD R4, R70, 0x2b, RZ ;  /* 0x0000002b46047824 */ /* 0x000fe200078e02ff */
[----:B------:R-:W-:Y:S01]  /*b9b0*/  IADD3 R57, P5, PT, R57, R2, RZ ;  /* 0x0000000239397210 */ /* 0x000fe20007fbe0ff */
[----:B0-----:R-:W-:-:S03]  /*b9c0*/  VIADD R6, R25, 0xffffffd5 ;  /* 0xffffffd519067836 */ /* 0x001fc60000000000 */
[----:B------:R-:W-:Y:S02]  /*b9d0*/  LEA.HI.X.SX32 R7, R4, R0, 0x1, P5 ;  /* 0x0000000004077211 */ /* 0x000fe400028f0eff */
[----:B------:R-:W-:Y:S02]  /*b9e0*/  PRMT R47, RZ, 0x7610, R47 ;  /* 0x00007610ff2f7816 */ /* 0x000fe4000000002f */
[----:B------:R-:W-:-:S03]  /*b9f0*/  ISETP.GE.U32.AND P5, PT, R6, 0x7fffff56, PT ;  /* 0x7fffff560600780c */ /* 0x000fc60003fa6070 */
[----:B------:R-:W-:-:S05]  /*ba00*/  @!P6 IMAD.MOV.U32 R6, RZ, RZ, R57 ;  /* 0x000000ffff06e224 */ /* 0x000fca00078e0039 */
[----:B------:R0:W2:Y:S04]  /*ba10*/  @!P6 LDG.E.U16 R47, desc[UR40][R6.64] ;  /* 0x00000028062fe981 */ /* 0x0000a8000c1e1500 */
[----:B----4-:R1:W-:Y:S04]  /*ba20*/  STL [R1+0xbc], R61 ;  /* 0x0000bc3d01007387 */ /* 0x0103e80000100800 */
[----:B-1----:R-:W4:Y:S04]  /*ba30*/  LDL.LU R61, [R1+0xa04] ;  /* 0x000a0400013d7983 */ /* 0x002f280000300800 */
[----:B------:R1:W-:Y:S04]  /*ba40*/  STL [R1+0x590], R57 ;  /* 0x0005903901007387 */ /* 0x0003e80000100800 */
[----:B------:R-:W2:Y:S01]  /*ba50*/  LDL.LU R4, [R1+0xec] ;  /* 0x0000ec0001047983 */ /* 0x000ea20000300800 */
[----:B------:R-:W-:-:S03]  /*ba60*/  @!P4 IMAD.MOV R60, RZ, RZ, -R60 ;  /* 0x000000ffff3cc224 */ /* 0x000fc600078e0a3c */
[----:B------:R0:W-:Y:S01]  /*ba70*/  STL [R1+0x58c], R7 ;  /* 0x00058c0701007387 */ /* 0x0001e20000100800 */
[----:B-1----:R-:W-:Y:S01]  /*ba80*/  IMAD R57, R70, 0x2a, RZ ;  /* 0x0000002a46397824 */ /* 0x002fe200078e02ff */
[----:B------:R-:W-:Y:S02]  /*ba90*/  PRMT R67, RZ, 0x7610, R67 ;  /* 0x00007610ff437816 */ /* 0x000fe40000000043 */
[----:B--2---:R-:W-:Y:S01]  /*baa0*/  ISETP.GE.AND P4, PT, R4, RZ, PT ;  /* 0x000000ff0400720c */ /* 0x004fe20003f86270 */
[----:B----4-:R-:W-:-:S04]  /*bab0*/  IMAD.MOV.U32 R4, RZ, RZ, R61 ;  /* 0x000000ffff047224 */ /* 0x010fc800078e003d */
[----:B0-----:R-:W-:Y:S01]  /*bac0*/  IMAD.MOV.U32 R7, RZ, RZ, R4 ;  /* 0x000000ffff077224 */ /* 0x001fe200078e0004 */
[----:B------:R0:W-:Y:S03]  /*bad0*/  STL [R1+0xc8], R4 ;  /* 0x0000c80401007387 */ /* 0x0001e60000100800 */
[----:B------:R-:W-:Y:S01]  /*bae0*/  @!P1 IMAD.MOV R7, RZ, RZ, -R7 ;  /* 0x000000ffff079224 */ /* 0x000fe200078e0a07 */
[----:B------:R1:W-:Y:S01]  /*baf0*/  STL [R1+0xb4], R47 ;  /* 0x0000b42f01007387 */ /* 0x0003e20000100800 */
[----:B0-----:R-:W-:-:S03]  /*bb00*/  IMAD R4, R70, 0x54, RZ ;  /* 0x0000005446047824 */ /* 0x001fc600078e02ff */
[----:B-1----:R-:W2:Y:S02]  /*bb10*/  LDL.LU R47, [R1+0x138] ;  /* 0x00013800012f7983 */ /* 0x002ea40000300800 */
[----:B------:R-:W-:Y:S02]  /*bb20*/  IADD3 R6, P6, PT, R4, R2, RZ ;  /* 0x0000000204067210 */ /* 0x000fe40007fde0ff */
[----:B------:R0:W-:Y:S02]  /*bb30*/  @!P1 STL [R1+0xc8], R7 ;  /* 0x0000c80701009387 */ /* 0x0001e40000100800 */
[----:B0-----:R-:W-:-:S05]  /*bb40*/  LEA.HI.X.SX32 R7, R57, R0, 0x1, P6 ;  /* 0x0000000039077211 */ /* 0x001fca00030f0eff */
[----:B------:R0:W4:Y:S01]  /*bb50*/  @!P5 LDG.E.U16 R67, desc[UR40][R6.64] ;  /* 0x000000280643d981 */ /* 0x000122000c1e1500 */
[----:B------:R-:W-:Y:S01]  /*bb60*/  VIADD R4, R25, 0xffffffd6 ;  /* 0xffffffd619047836 */ /* 0x000fe20000000000 */
[----:B------:R-:W-:Y:S01]  /*bb70*/  ISETP.GE.AND P1, PT, R66, RZ, PT ;  /* 0x000000ff4200720c */ /* 0x000fe20003f26270 */
[----:B------:R-:W-:Y:S01]  /*bb80*/  @!P3 IMAD.MOV R62, RZ, RZ, -R62 ;  /* 0x000000ffff3eb224 */ /* 0x000fe200078e0a3e */
[----:B------:R-:W2:Y:S02]  /*bb90*/  LDL.LU R66, [R1+0xd4] ;  /* 0x0000d40001427983 */ /* 0x000ea40000300800 */
[----:B------:R-:W-:Y:S01]  /*bba0*/  ISETP.GE.U32.AND P6, PT, R4, 0x7fffff57, PT ;  /* 0x7fffff570400780c */ /* 0x000fe20003fc6070 */
[----:B------:R-:W-:Y:S01]  /*bbb0*/  IMAD R4, R70, 0x29, RZ ;  /* 0x0000002946047824 */ /* 0x000fe200078e02ff */
[----:B------:R0:W-:Y:S01]  /*bbc0*/  STL [R1+0x588], R6 ;  /* 0x0005880601007387 */ /* 0x0001e20000100800 */
[----:B---3--:R-:W-:Y:S02]  /*bbd0*/  ISETP.GE.AND P3, PT, R63, RZ, PT ;  /* 0x000000ff3f00720c */ /* 0x008fe40003f66270 */
[----:B------:R-:W-:Y:S01]  /*bbe0*/  IADD3 R122, P5, PT, R122, R2, RZ ;  /* 0x000000027a7a7210 */ /* 0x000fe20007fbe0ff */
[----:B------:R-:W3:Y:S04]  /*bbf0*/  LDL.LU R63, [R1+0xa00] ;  /* 0x000a0000013f7983 */ /* 0x000ee80000300800 */
[----:B------:R1:W-:Y:S01]  /*bc00*/  STL [R1+0x584], R7 ;  /* 0x0005840701007387 */ /* 0x0003e20000100800 */
[----:B0-----:R-:W-:Y:S01]  /*bc10*/  VIADD R6, R25, 0xffffffd7 ;  /* 0xffffffd719067836 */ /* 0x001fe20000000000 */
[----:B------:R-:W-:-:S02]  /*bc20*/  PRMT R69, RZ, 0x7610, R69 ;  /* 0x00007610ff457816 */ /* 0x000fc40000000045 */
[----:B-1----:R-:W-:Y:S02]  /*bc30*/  LEA.HI.X.SX32 R7, R4, R0, 0x1, P5 ;  /* 0x0000000004077211 */ /* 0x002fe400028f0eff */
[----:B------:R-:W-:Y:S01]  /*bc40*/  ISETP.GE.U32.AND P5, PT, R6, 0x7fffff58, PT ;  /* 0x7fffff580600780c */ /* 0x000fe20003fa6070 */
[----:B------:R-:W-:-:S05]  /*bc50*/  @!P6 IMAD.MOV.U32 R6, RZ, RZ, R122 ;  /* 0x000000ffff06e224 */ /* 0x000fca00078e007a */
[----:B------:R-:W2:Y:S04]  /*bc60*/  @!P6 LDG.E.U16 R69, desc[UR40][R6.64] ;  /* 0x000000280645e981 */ /* 0x000ea8000c1e1500 */
[----:B----4-:R0:W-:Y:S04]  /*bc70*/  STL [R1+0xb0], R67 ;  /* 0x0000b04301007387 */ /* 0x0101e80000100800 */
[----:B0-----:R-:W4:Y:S04]  /*bc80*/  LDL.LU R67, [R1+0xf4] ;  /* 0x0000f40001437983 */ /* 0x001f280000300800 */
[----:B------:R0:W-:Y:S04]  /*bc90*/  STL [R1+0x580], R122 ;  /* 0x0005807a01007387 */ /* 0x0001e80000100800 */
[----:B------:R-:W4:Y:S01]  /*bca0*/  LDL.LU R4, [R1+0x124] ;  /* 0x0001240001047983 */ /* 0x000f220000300800 */
[----:B---3--:R-:W-:-:S03]  /*bcb0*/  @!P2 IMAD.MOV R63, RZ, RZ, -R63 ;  /* 0x000000ffff3fa224 */ /* 0x008fc600078e0a3f */
[----:B------:R-:W-:Y:S01]  /*bcc0*/  STL [R1+0x57c], R7 ;  /* 0x00057c0701007387 */ /* 0x000fe20000100800 */
[----:B0-----:R-:W-:Y:S02]  /*bcd0*/  IMAD R122, R70, 0x28, RZ ;  /* 0x00000028467a7824 */ /* 0x001fe400078e02ff */
[----:B------:R-:W-:Y:S01]  /*bce0*/  @!P4 IMAD.MOV R64, RZ, RZ, -R64 ;  /* 0x000000ffff40c224 */ /* 0x000fe200078e0a40 */
[----:B--2---:R-:W-:Y:S01]  /*bcf0*/  ISETP.GE.AND P4, PT, R47, RZ, PT ;  /* 0x000000ff2f00720c */ /* 0x004fe20003f86270 */
[----:B------:R-:W-:Y:S01]  /*bd00*/  @!P1 IMAD.MOV R65, RZ, RZ, -R65 ;  /* 0x000000ffff419224 */ /* 0x000fe200078e0a41 */
[----:B------:R-:W-:Y:S01]  /*bd10*/  ISETP.GE.AND P1, PT, R66, RZ, PT ;  /* 0x000000ff4200720c */ /* 0x000fe20003f26270 */
[----:B------:R0:W-:Y:S04]  /*bd20*/  STL [R1+0xac], R69 ;  /* 0x0000ac4501007387 */ /* 0x0001e80000100800 */
[----:B0-----:R-:W2:Y:S04]  /*bd30*/  LDL.LU R69, [R1+0x108] ;  /* 0x0001080001457983 */ /* 0x001ea80000300800 */
[----:B------:R-:W3:Y:S01]  /*bd40*/  LDL.LU R47, [R1+0x114] ;  /* 0x00011400012f7983 */ /* 0x000ee20000300800 */
[----:B------:R-:W-:-:S02]  /*bd50*/  PRMT R68, RZ, 0x7610, R68 ;  /* 0x00007610ff447816 */ /* 0x000fc40000000044 */
[----:B----4-:R-:W-:Y:S01]  /*bd60*/  ISETP.GE.AND P2, PT, R4, RZ, PT ;  /* 0x000000ff0400720c */ /* 0x010fe20003f46270 */
[----:B------:R-:W-:-:S05]  /*bd70*/  IMAD R4, R70, 0x50, RZ ;  /* 0x0000005046047824 */ /* 0x000fca00078e02ff */
[----:B------:R-:W-:-:S04]  /*bd80*/  IADD3 R7, P6, PT, R4, R2, RZ ;  /* 0x0000000204077210 */ /* 0x000fc80007fde0ff */
[----:B------:R-:W-:Y:S01]  /*bd90*/  LEA.HI.X.SX32 R6, R122, R0, 0x1, P6 ;  /* 0x000000007a067211 */ /* 0x000fe200030f0eff */
[----:B------:R0:W-:Y:S04]  /*bda0*/  STL [R1+0x578], R7 ;  /* 0x0005780701007387 */ /* 0x0001e80000100800 */
[----:B------:R-:W4:Y:S01]  /*bdb0*/  LDL.LU R66, [R1+0x9fc] ;  /* 0x0009fc0001427983 */ /* 0x000f220000300800 */
[----:B0-----:R-:W-:-:S03]  /*bdc0*/  @!P5 LOP3.LUT R7, R7, R6, RZ, 0x3c, !PT ;  /* 0x000000060707d212 */ /* 0x001fc600078e3cff */
[----:B------:R0:W-:Y:S02]  /*bdd0*/  STL [R1+0x574], R6 ;  /* 0x0005740601007387 */ /* 0x0001e40000100800 */
[----:B0-----:R-:W-:-:S04]  /*bde0*/  @!P5 LOP3.LUT R6, R7, R6, RZ, 0x3c, !PT ;  /* 0x000000060706d212 */ /* 0x001fc800078e3cff */
[----:B------:R-:W-:-:S05]  /*bdf0*/  @!P5 LOP3.LUT R7, R7, R6, RZ, 0x3c, !PT ;  /* 0x000000060707d212 */ /* 0x000fca00078e3cff */
[----:B------:R0:W2:Y:S01]  /*be00*/  @!P5 LDG.E.U16 R68, desc[UR40][R6.64] ;  /* 0x000000280644d981 */ /* 0x0000a2000c1e1500 */
[----:B------:R-:W-:-:S05]  /*be10*/  VIADD R4, R25, 0xffffffd8 ;  /* 0xffffffd819047836 */ /* 0x000fca0000000000 */
[----:B------:R-:W-:Y:S01]  /*be20*/  ISETP.GE.U32.AND P6, PT, R4, 0x7fffff59, PT ;  /* 0x7fffff590400780c */ /* 0x000fe20003fc6070 */
[----:B------:R-:W-:Y:S01]  /*be30*/  IMAD R4, R70, 0x27, RZ ;  /* 0x0000002746047824 */ /* 0x000fe200078e02ff */
[----:B0-----:R-:W-:Y:S01]  /*be40*/  IADD3 R7, P5, PT, R72, R2, RZ ;  /* 0x0000000248077210 */ /* 0x001fe20007fbe0ff */
[----:B------:R-:W-:-:S03]  /*be50*/  VIADD R6, R25, 0xffffffd9 ;  /* 0xffffffd919067836 */ /* 0x000fc60000000000 */
[----:B------:R-:W-:Y:S02]  /*be60*/  LEA.HI.X.SX32 R4, R4, R0, 0x1, P5 ;  /* 0x0000000004047211 */ /* 0x000fe400028f0eff */
[----:B------:R-:W-:Y:S02]  /*be70*/  ISETP.GE.U32.AND P5, PT, R6, 0x7fffff5a, PT ;  /* 0x7fffff5a0600780c */ /* 0x000fe40003fa6070 */
[----:B------:R-:W-:-:S03]  /*be80*/  PRMT R49, RZ, 0x7610, R49 ;  /* 0x00007610ff317816 */ /* 0x000fc60000000031 */
[----:B------:R-:W-:Y:S02]  /*be90*/  @!P6 IMAD.MOV.U32 R6, RZ, RZ, R7 ;  /* 0x000000ffff06e224 */ /* 0x000fe400078e0007 */
[----:B----4-:R-:W-:Y:S01]  /*bea0*/  @!P3 IMAD.MOV R66, RZ, RZ, -R66 ;  /* 0x000000ffff42b224 */ /* 0x010fe200078e0a42 */
[----:B------:R-:W-:Y:S01]  /*beb0*/  ISETP.GE.AND P3, PT, R67, RZ, PT ;  /* 0x000000ff4300720c */ /* 0x000fe20003f66270 */
[----:B--2---:R0:W-:Y:S04]  /*bec0*/  STL [R1+0xa0], R68 ;  /* 0x0000a04401007387 */ /* 0x0041e80000100800 */
[----:B0-----:R-:W2:Y:S04]  /*bed0*/  LDL.LU R68, [R1+0x9f8] ;  /* 0x0009f80001447983 */ /* 0x001ea80000300800 */
[----:B------:R-:W4:Y:S04]  /*bee0*/  LDL.LU R72, [R1+0x134] ;  /* 0x0001340001487983 */ /* 0x000f280000300800 */
[----:B------:R0:W-:Y:S04]  /*bef0*/  STL [R1+0x570], R7 ;  /* 0x0005700701007387 */ /* 0x0001e80000100800 */
[----:B------:R-:W2:Y:S01]  /*bf00*/  LDL.LU R67, [R1+0x9f4] ;  /* 0x0009f40001437983 */ /* 0x000ea20000300800 */
[----:B0-----:R-:W-:-:S05]  /*bf10*/  @!P6 IMAD.MOV.U32 R7, RZ, RZ, R4 ;  /* 0x000000ffff07e224 */ /* 0x001fca00078e0004 */
[----:B------:R0:W3:Y:S04]  /*bf20*/  @!P6 LDG.E.U16 R49, desc[UR40][R6.64] ;  /* 0x000000280631e981 */ /* 0x0000e8000c1e1500 */
[----:B------:R-:W-:Y:S01]  /*bf30*/  STL [R1+0x56c], R4 ;  /* 0x00056c0401007387 */ /* 0x000fe20000100800 */
[----:B0-----:R-:W-:Y:S02]  /*bf40*/  IADD3 R7, P6, PT, R76, R2, RZ ;  /* 0x000000024c077210 */ /* 0x001fe40007fde0ff */
[----:B------:R-:W-:Y:S01]  /*bf50*/  PRMT R46, RZ, 0x7610, R46 ;  /* 0x00007610ff2e7816 */ /* 0x000fe2000000002e */
[----:B--2---:R-:W-:Y:S01]  /*bf60*/  @!P2 IMAD.MOV R67, RZ, RZ, -R67 ;  /* 0x000000ffff43a224 */ /* 0x004fe200078e0a43 */
[----:B------:R-:W-:Y:S01]  /*bf70*/  ISETP.GE.AND P2, PT, R69, RZ, PT ;  /* 0x000000ff4500720c */ /* 0x000fe20003f46270 */
[----:B------:R-:W-:Y:S01]  /*bf80*/  IMAD.MOV.U32 R69, RZ, RZ, R68 ;  /* 0x000000ffff457224 */ /* 0x000fe200078e0044 */
[----:B---3--:R0:W-:Y:S03]  /*bf90*/  STL [R1+0x9c], R49 ;  /* 0x00009c3101007387 */ /* 0x0081e60000100800 */
[----:B------:R-:W-:Y:S01]  /*bfa0*/  @!P4 IMAD.MOV R69, RZ, RZ, -R69 ;  /* 0x000000ffff45c224 */ /* 0x000fe200078e0a45 */
[----:B------:R-:W2:Y:S01]  /*bfb0*/  LDL.LU R76, [R1+0xe8] ;  /* 0x0000e800014c7983 */ /* 0x000ea20000300800 */
[----:B0-----:R-:W-:-:S03]  /*bfc0*/  IMAD R49, R70, 0x26, RZ ;  /* 0x0000002646317824 */ /* 0x001fc600078e02ff */
[----:B------:R0:W-:Y:S02]  /*bfd0*/  STL [R1+0x568], R7 ;  /* 0x0005680701007387 */ /* 0x0001e40000100800 */
[----:B------:R-:W-:Y:S02]  /*bfe0*/  LEA.HI.X.SX32 R6, R49, R0, 0x1, P6 ;  /* 0x0000000031067211 */ /* 0x000fe400030f0eff */
[----:B------:R1:W-:Y:S02]  /*bff0*/  STL [R1+0xb8], R69 ;  /* 0x0000b84501007387 */ /* 0x0003e40000100800 */
[-C--:B0-----:R-:W-:Y:S02]  /*c000*/  @!P5 LOP3.LUT R7, R7, R6.reuse, RZ, 0x3c, !PT ;  /* 0x000000060707d212 */ /* 0x081fe400078e3cff */
[----:B-1----:R-:W3:Y:S04]  /*c010*/  LDL.LU R69, [R1+0x9f0] ;  /* 0x0009f00001457983 */ /* 0x002ee80000300800 */
[----:B------:R0:W-:Y:S02]  /*c020*/  STL [R1+0x564], R6 ;  /* 0x0005640601007387 */ /* 0x0001e40000100800 */
[----:B0-----:R-:W-:-:S04]  /*c030*/  @!P5 LOP3.LUT R6, R7, R6, RZ, 0x3c, !PT ;  /* 0x000000060706d212 */ /* 0x001fc800078e3cff */
[----:B------:R-:W-:-:S05]  /*c040*/  @!P5 LOP3.LUT R7, R7, R6, RZ, 0x3c, !PT ;  /* 0x000000060707d212 */ /* 0x000fca00078e3cff */
[----:B------:R3:W2:Y:S01]  /*c050*/  @!P5 LDG.E.U16 R46, desc[UR40][R6.64] ;  /* 0x00000028062ed981 */ /* 0x0006a2000c1e1500 */
[----:B------:R-:W-:Y:S01]  /*c060*/  VIADD R4, R25, 0xffffffda ;  /* 0xffffffda19047836 */ /* 0x000fe20000000000 */
[----:B------:R-:W-:Y:S01]  /*c070*/  ISETP.GE.AND P4, PT, R47, RZ, PT ;  /* 0x000000ff2f00720c */ /* 0x000fe20003f86270 */
[----:B------:R-:W-:-:S03]  /*c080*/  IMAD R47, R70, 0x4a, RZ ;  /* 0x0000004a462f7824 */ /* 0x000fc600078e02ff */
[----:B------:R-:W-:Y:S01]  /*c090*/  ISETP.GE.U32.AND P6, PT, R4, 0x7fffff5b, PT ;  /* 0x7fffff5b0400780c */ /* 0x000fe20003fc6070 */
[----:B------:R-:W-:Y:S01]  /*c0a0*/  IMAD R4, R70, 0x25, RZ ;  /* 0x0000002546047824 */ /* 0x000fe200078e02ff */
[----:B------:R-:W-:Y:S01]  /*c0b0*/  PRMT R78, RZ, 0x7610, R78 ;  /* 0x00007610ff4e7816 */ /* 0x000fe2000000004e */
[----:B---3--:R-:W-:-:S04]  /*c0c0*/  IMAD.MOV.U32 R7, RZ, RZ, R69 ;  /* 0x000000ffff077224 */ /* 0x008fc800078e0045 */
[----:B------:R-:W-:Y:S01]  /*c0d0*/  @!P1 IMAD.MOV R7, RZ, RZ, -R7 ;  /* 0x000000ffff079224 */ /* 0x000fe200078e0a07 */
[----:B----4-:R-:W-:Y:S01]  /*c0e0*/  ISETP.GE.AND P1, PT, R72, RZ, PT ;  /* 0x000000ff4800720c */ /* 0x010fe20003f26270 */
[----:B--2---:R0:W-:Y:S02]  /*c0f0*/  STL [R1+0x98], R46 ;  /* 0x0000982e01007387 */ /* 0x0041e40000100800 */
[----:B0-----:R-:W-:-:S04]  /*c100*/  IADD3 R46, P5, PT, R47, R2, RZ ;  /* 0x000000022f2e7210 */ /* 0x001fc80007fbe0ff */
[----:B------:R-:W-:Y:S01]  /*c110*/  LEA.HI.X.SX32 R47, R4, R0, 0x1, P5 ;  /* 0x00000000042f7211 */ /* 0x000fe200028f0eff */
[----:B------:R-:W-:Y:S04]  /*c120*/  STL [R1+0x560], R46 ;  /* 0x0005602e01007387 */ /* 0x000fe80000100800 */
[----:B------:R-:W2:Y:S04]  /*c130*/  LDL.LU R4, [R1+0xdc] ;  /* 0x0000dc0001047983 */ /* 0x000ea80000300800 */
[----:B------:R-:W3:Y:S04]  /*c140*/  LDL.LU R72, [R1+0x9ec] ;  /* 0x0009ec0001487983 */ /* 0x000ee80000300800 */
[----:B------:R0:W4:Y:S01]  /*c150*/  @!P6 LDG.E.U16 R78, desc[UR40][R46.64] ;  /* 0x000000282e4ee981 */ /* 0x000122000c1e1500 */
[----:B------:R-:W-:-:S03]  /*c160*/  VIADD R6, R25, 0xffffffdb ;  /* 0xffffffdb19067836 */ /* 0x000fc60000000000 */
[----:B------:R0:W-:Y:S02]  /*c170*/  STL [R1+0x55c], R47 ;  /* 0x00055c2f01007387 */ /* 0x0001e40000100800 */
[----:B------:R-:W-:Y:S01]  /*c180*/  ISETP.GE.U32.AND P5, PT, R6, 0x7fffff5c, PT ;  /* 0x7fffff5c0600780c */ /* 0x000fe20003fa6070 */
[----:B0-----:R-:W-:-:S05]  /*c190*/  IMAD R47, R70, 0x48, RZ ;  /* 0x00000048462f7824 */ /* 0x001fca00078e02ff */
[----:B------:R-:W-:Y:S01]  /*c1a0*/  IADD3 R47, P6, PT, R47, R2, RZ ;  /* 0x000000022f2f7210 */ /* 0x000fe20007fde0ff */
[----:B------:R-:W-:Y:S01]  /*c1b0*/  @!P2 IMAD.MOV R75, RZ, RZ, -R75 ;  /* 0x000000ffff4ba224 */ /* 0x000fe200078e0a4b */
[----:B------:R-:W-:Y:S02]  /*c1c0*/  ISETP.GE.AND P2, PT, R76, RZ, PT ;  /* 0x000000ff4c00720c */ /* 0x000fe40003f46270 */
[----:B------:R-:W-:Y:S01]  /*c1d0*/  PRMT R77, RZ, 0x7610, R77 ;  /* 0x00007610ff4d7816 */ /* 0x000fe2000000004d */
[----:B---3--:R-:W-:Y:S02]  /*c1e0*/  IMAD.MOV.U32 R6, RZ, RZ, R72 ;  /* 0x000000ffff067224 */ /* 0x008fe400078e0048 */
[----:B------:R-:W-:Y:S01]  /*c1f0*/  IMAD R72, R70, 0x24, RZ ;  /* 0x0000002446487824 */ /* 0x000fe200078e02ff */
[----:B----4-:R0:W-:Y:S04]  /*c200*/  STL [R1+0x90], R78 ;  /* 0x0000904e01007387 */ /* 0x0101e80000100800 */
[----:B------:R-:W-:Y:S01]  /*c210*/  LEA.HI.X.SX32 R46, R72, R0, 0x1, P6 ;  /* 0x00000000482e7211 */ /* 0x000fe200030f0eff */
[----:B0-----:R-:W3:Y:S04]  /*c220*/  LDL.LU R78, [R1+0x9e8] ;  /* 0x0009e800014e7983 */ /* 0x001ee80000300800 */
[----:B------:R0:W-:Y:S04]  /*c230*/  STL [R1+0x558], R47 ;  /* 0x0005582f01007387 */ /* 0x0001e80000100800 */
[----:B------:R-:W4:Y:S01]  /*c240*/  LDL.LU R76, [R1+0x9e4] ;  /* 0x0009e400014c7983 */ /* 0x000f220000300800 */
[----:B0-----:R-:W-:-:S03]  /*c250*/  @!P5 LOP3.LUT R47, R47, R46, RZ, 0x3c, !PT ;  /* 0x0000002e2f2fd212 */ /* 0x001fc600078e3cff */
[----:B------:R0:W-:Y:S02]  /*c260*/  STL [R1+0x554], R46 ;  /* 0x0005542e01007387 */ /* 0x0001e40000100800 */
[----:B0-----:R-:W-:-:S04]  /*c270*/  @!P5 LOP3.LUT R46, R47, R46, RZ, 0x3c, !PT ;  /* 0x0000002e2f2ed212 */ /* 0x001fc800078e3cff */
[----:B------:R-:W-:-:S05]  /*c280*/  @!P5 LOP3.LUT R47, R47, R46, RZ, 0x3c, !PT ;  /* 0x0000002e2f2fd212 */ /* 0x000fca00078e3cff */
[----:B------:R-:W3:Y:S01]  /*c290*/  @!P5 LDG.E.U16 R77, desc[UR40][R46.64] ;  /* 0x000000282e4dd981 */ /* 0x000ee2000c1e1500 */
[----:B------:R-:W-:Y:S01]  /*c2a0*/  @!P3 IMAD.MOV R6, RZ, RZ, -R6 ;  /* 0x000000ffff06b224 */ /* 0x000fe200078e0a06 */
[----:B--2---:R-:W-:Y:S01]  /*c2b0*/  ISETP.GE.AND P3, PT, R4, RZ, PT ;  /* 0x000000ff0400720c */ /* 0x004fe20003f66270 */
[----:B------:R-:W-:Y:S01]  /*c2c0*/  VIADD R4, R25, 0xffffffdc ;  /* 0xffffffdc19047836 */ /* 0x000fe20000000000 */
[----:B------:R-:W-:-:S04]  /*c2d0*/  IADD3 R120, P5, PT, R120, R2, RZ ;  /* 0x0000000278787210 */ /* 0x000fc80007fbe0ff */
[----:B------:R-:W-:Y:S01]  /*c2e0*/  ISETP.GE.U32.AND P6, PT, R4, 0x7fffff5d, PT ;  /* 0x7fffff5d0400780c */ /* 0x000fe20003fc6070 */
[----:B---3--:R0:W-:Y:S04]  /*c2f0*/  STL [R1+0x8c], R77 ;  /* 0x00008c4d01007387 */ /* 0x0081e80000100800 */
[----:B0-----:R-:W2:Y:S04]  /*c300*/  LDL.LU R77, [R1+0x9e0] ;  /* 0x0009e000014d7983 */ /* 0x001ea80000300800 */
[----:B------:R-:W3:Y:S01]  /*c310*/  LDL.LU R47, [R1+0x104] ;  /* 0x00010400012f7983 */ /* 0x000ee20000300800 */
[----:B------:R-:W-:-:S02]  /*c320*/  IMAD R4, R70, 0x23, RZ ;  /* 0x0000002346047824 */ /* 0x000fc400078e02ff */
[----:B----4-:R-:W-:-:S03]  /*c330*/  @!P4 IMAD.MOV R76, RZ, RZ, -R76 ;  /* 0x000000ffff4cc224 */ /* 0x010fc600078e0a4c */
[----:B------:R-:W-:Y:S01]  /*c340*/  LEA.HI.X.SX32 R46, R4, R0, 0x1, P5 ;  /* 0x00000000042e7211 */ /* 0x000fe200028f0eff */
[----:B------:R-:W-:Y:S01]  /*c350*/  STL [R1+0x550], R120 ;  /* 0x0005507801007387 */ /* 0x000fe20000100800 */
[----:B------:R-:W-:-:S03]  /*c360*/  PRMT R69, RZ, 0x7610, R69 ;  /* 0x00007610ff457816 */ /* 0x000fc60000000045 */
[----:B------:R0:W-:Y:S01]  /*c370*/  STL [R1+0x54c], R46 ;  /* 0x00054c2e01007387 */ /* 0x0001e20000100800 */
[----:B------:R-:W-:-:S05]  /*c380*/  VIADD R25, R25, 0xffffffdd ;  /* 0xffffffdd19197836 */ /* 0x000fca0000000000 */
[----:B------:R-:W-:Y:S02]  /*c390*/  ISETP.GE.U32.AND P5, PT, R25, 0x7fffff5e, PT ;  /* 0x7fffff5e1900780c */ /* 0x000fe40003fa6070 */
[----:B------:R-:W4:Y:S01]  /*c3a0*/  LDL.LU R25, [R1+0x12c] ;  /* 0x00012c0001197983 */ /* 0x000f220000300800 */
[----:B---3--:R-:W-:Y:S01]  /*c3b0*/  ISETP.GE.AND P4, PT, R47, RZ, PT ;  /* 0x000000ff2f00720c */ /* 0x008fe20003f86270 */
[----:B------:R-:W-:Y:S02]  /*c3c0*/  @!P6 IMAD.MOV.U32 R47, RZ, RZ, R46 ;  /* 0x000000ffff2fe224 */ /* 0x000fe400078e002e */
[----:B0-----:R-:W-:Y:S02]  /*c3d0*/  @!P6 IMAD.MOV.U32 R46, RZ, RZ, R120 ;  /* 0x000000ffff2ee224 */ /* 0x001fe400078e0078 */
[----:B------:R-:W3:Y:S04]  /*c3e0*/  LDL.LU R120, [R1+0xe4] ;  /* 0x0000e40001787983 */ /* 0x000ee80000300800 */
[----:B------:R0:W3:Y:S04]  /*c3f0*/  @!P6 LDG.E.U16 R69, desc[UR40][R46.64] ;  /* 0x000000282e45e981 */ /* 0x0000e8000c1e1500 */
[----:B------:R-:W4:Y:S01]  /*c400*/  LDL.LU R46, [R1+0x11c] ;  /* 0x00011c00012e7983 */ /* 0x000f220000300800 */
[----:B0-----:R-:W-:-:S02]  /*c410*/  IMAD R47, R70, 0x44, RZ ;  /* 0x00000044462f7824 */ /* 0x001fc400078e02ff */
[----:B--2---:R-:W-:-:S03]  /*c420*/  IMAD.MOV.U32 R4, RZ, RZ, R77 ;  /* 0x000000ffff047224 */ /* 0x004fc600078e004d */
[----:B------:R-:W-:Y:S01]  /*c430*/  IADD3 R47, P6, PT, R47, R2, RZ ;  /* 0x000000022f2f7210 */ /* 0x000fe20007fde0ff */
[----:B------:R-:W-:Y:S01]  /*c440*/  @!P1 IMAD.MOV R4, RZ, RZ, -R4 ;  /* 0x000000ffff049224 */ /* 0x000fe200078e0a04 */
[----:B------:R-:W-:Y:S01]  /*c450*/  PRMT R80, RZ, 0x7610, R80 ;  /* 0x00007610ff507816 */ /* 0x000fe20000000050 */
[----:B---3--:R0:W-:Y:S02]  /*c460*/  STL [R1+0x88], R69 ;  /* 0x0000884501007387 */ /* 0x0081e40000100800 */
[----:B0-----:R-:W-:Y:S01]  /*c470*/  IMAD R69, R70, 0x22, RZ ;  /* 0x0000002246457824 */ /* 0x001fe200078e02ff */
[----:B----4-:R-:W-:Y:S01]  /*c480*/  ISETP.GE.AND P1, PT, R46, RZ, PT ;  /* 0x000000ff2e00720c */ /* 0x010fe20003f26270 */
[----:B------:R0:W-:Y:S03]  /*c490*/  STL [R1+0x548], R47 ;  /* 0x0005482f01007387 */ /* 0x0001e60000100800 */
[----:B------:R-:W-:-:S04]  /*c4a0*/  LEA.HI.X.SX32 R46, R69, R0, 0x1, P6 ;  /* 0x00000000452e7211 */ /* 0x000fc800030f0eff */
[-C--:B0-----:R-:W-:Y:S01]  /*c4b0*/  @!P5 LOP3.LUT R47, R47, R46.reuse, RZ, 0x3c, !PT ;  /* 0x0000002e2f2fd212 */ /* 0x081fe200078e3cff */
[----:B------:R0:W-:Y:S03]  /*c4c0*/  STL [R1+0x544], R46 ;  /* 0x0005442e01007387 */ /* 0x0001e60000100800 */
[----:B0-----:R-:W-:-:S04]  /*c4d0*/  @!P5 LOP3.LUT R46, R47, R46, RZ, 0x3c, !PT ;  /* 0x0000002e2f2ed212 */ /* 0x001fc800078e3cff */
[----:B------:R-:W-:-:S05]  /*c4e0*/  @!P5 LOP3.LUT R47, R47, R46, RZ, 0x3c, !PT ;  /* 0x0000002e2f2fd212 */ /* 0x000fca00078e3cff */
[----:B------:R-:W2:Y:S01]  /*c4f0*/  @!P5 LDG.E.U16 R80, desc[UR40][R46.64] ;  /* 0x000000282e50d981 */ /* 0x000ea2000c1e1500 */
[----:B------:R-:W-:Y:S01]  /*c500*/  @!P3 IMAD.MOV R78, RZ, RZ, -R78 ;  /* 0x000000ffff4eb224 */ /* 0x000fe200078e0a4e */
[----:B------:R-:W-:Y:S02]  /*c510*/  ISETP.GE.AND P3, PT, R25, RZ, PT ;  /* 0x000000ff1900720c */ /* 0x000fe40003f66270 */
[----:B------:R-:W0:Y:S01]  /*c520*/  LDC R25, c[0x0][0x3a0] ;  /* 0x0000e800ff197b82 */ /* 0x000e220000000800 */
[----:B--2---:R1:W-:Y:S04]  /*c530*/  STL [R1+0x80], R80 ;  /* 0x0000805001007387 */ /* 0x0043e80000100800 */
[----:B-1----:R-:W2:Y:S04]  /*c540*/  LDL.LU R80, [R1+0x9dc] ;  /* 0x0009dc0001507983 */ /* 0x002ea80000300800 */
[----:B------:R-:W3:Y:S01]  /*c550*/  LDL.LU R46, [R1+0xd0] ;  /* 0x0000d000012e7983 */ /* 0x000ee20000300800 */
[----:B------:R-:W-:Y:S01]  /*c560*/  IADD3 R47, P5, PT, R71, R2, RZ ;  /* 0x00000002472f7210 */ /* 0x000fe20007fbe0ff */
[----:B------:R-:W-:-:S04]  /*c570*/  IMAD.MOV.U32 R71, RZ, RZ, R79 ;  /* 0x000000ffff477224 */ /* 0x000fc800078e004f */
[----:B------:R-:W-:Y:S02]  /*c580*/  @!P2 IMAD.MOV R71, RZ, RZ, -R71 ;  /* 0x000000ffff47a224 */ /* 0x000fe400078e0a47 */
[----:B0-----:R-:W-:-:S05]  /*c590*/  VIADD R25, R25, 0xffffffde ;  /* 0xffffffde19197836 */ /* 0x001fca0000000000 */
[----:B------:R-:W-:Y:S01]  /*c5a0*/  ISETP.GE.U32.AND P6, PT, R25, 0x7fffff5f, PT ;  /* 0x7fffff5f1900780c */ /* 0x000fe20003fc6070 */
[----:B------:R-:W-:Y:S01]  /*c5b0*/  IMAD R25, R70, 0x21, RZ ;  /* 0x0000002146197824 */ /* 0x000fe200078e02ff */
[----:B------:R-:W-:-:S04]  /*c5c0*/  PRMT R82, RZ, 0x7610, R82 ;  /* 0x00007610ff527816 */ /* 0x000fc80000000052 */
[----:B------:R-:W-:Y:S01]  /*c5d0*/  LEA.HI.X.SX32 R25, R25, R0, 0x1, P5 ;  /* 0x0000000019197211 */ /* 0x000fe200028f0eff */
[----:B------:R0:W-:Y:S01]  /*c5e0*/  STL [R1+0x540], R47 ;  /* 0x0005402f01007387 */ /* 0x0001e20000100800 */
[----:B---3--:R-:W-:Y:S02]  /*c5f0*/  ISETP.GE.AND P2, PT, R46, RZ, PT ;  /* 0x000000ff2e00720c */ /* 0x008fe40003f46270 */
[----:B------:R-:W1:Y:S02]  /*c600*/  LDC R46, c[0x0][0x3a0] ;  /* 0x0000e800ff2e7b82 */ /* 0x000e640000000800 */
[----:B-1----:R-:W-:-:S05]  /*c610*/  VIADD R46, R46, 0xffffffdf ;  /* 0xffffffdf2e2e7836 */ /* 0x002fca0000000000 */
[----:B------:R-:W-:Y:S01]  /*c620*/  ISETP.GE.U32.AND P5, PT, R46, 0x7fffff60, PT ;  /* 0x7fffff602e00780c */ /* 0x000fe20003fa6070 */
[----:B------:R-:W-:Y:S02]  /*c630*/  @!P6 IMAD.MOV.U32 R46, RZ, RZ, R47 ;  /* 0x000000ffff2ee224 */ /* 0x000fe400078e002f */
[----:B0-----:R-:W-:-:S05]  /*c640*/  @!P6 IMAD.MOV.U32 R47, RZ, RZ, R25 ;  /* 0x000000ffff2fe224 */ /* 0x001fca00078e0019 */
[----:B------:R-:W3:Y:S04]  /*c650*/  @!P6 LDG.E.U16 R82, desc[UR40][R46.64] ;  /* 0x000000282e52e981 */ /* 0x000ee8000c1e1500 */
[----:B------:R0:W-:Y:S04]  /*c660*/  STL [R1+0xa8], R71 ;  /* 0x0000a84701007387 */ /* 0x0001e80000100800 */
[----:B0-----:R-:W4:Y:S04]  /*c670*/  LDL.LU R71, [R1+0x9d8] ;  /* 0x0009d80001477983 */ /* 0x001f280000300800 */
[----:B------:R-:W-:Y:S04]  /*c680*/  STL [R1+0x53c], R25 ;  /* 0x00053c1901007387 */ /* 0x000fe80000100800 */
[----:B---3--:R0:W-:Y:S04]  /*c690*/  STL [R1+0x7c], R82 ;  /* 0x00007c5201007387 */ /* 0x0081e80000100800 */
[----:B0-----:R-:W3:Y:S04]  /*c6a0*/  LDL.LU R82, [R1+0x9d4] ;  /* 0x0009d40001527983 */ /* 0x001ee80000300800 */
[----:B------:R-:W3:Y:S01]  /*c6b0*/  LDL.LU R46, [R1+0xf0] ;  /* 0x0000f000012e7983 */ /* 0x000ee20000300800 */
[----:B------:R-:W-:Y:S01]  /*c6c0*/  @!P1 IMAD.MOV R81, RZ, RZ, -R81 ;  /* 0x000000ffff519224 */ /* 0x000fe200078e0a51 */
[C---:B------:R-:W-:Y:S01]  /*c6d0*/  LEA R47, P6, R70.reuse, R2, 0x6 ;  /* 0x00000002462f7211 */ /* 0x040fe200078c30ff */
[----:B------:R-:W-:-:S02]  /*c6e0*/  IMAD.SHL.U32 R25, R70, 0x20, RZ ;  /* 0x0000002046197824 */ /* 0x000fc400078e00ff */
[----:B--2---:R-:W-:Y:S01]  /*c6f0*/  @!P4 IMAD.MOV R80, RZ, RZ, -R80 ;  /* 0x000000ffff50c224 */ /* 0x004fe200078e0a50 */
[----:B------:R-:W-:Y:S02]  /*c700*/  ISETP.GE.AND P4, PT, R120, RZ, PT ;  /* 0x000000ff7800720c */ /* 0x000fe40003f86270 */
[----:B------:R-:W-:Y:S01]  /*c710*/  LEA.HI.X.SX32 R25, R25, R0, 0x1, P6 ;  /* 0x0000000019197211 */ /* 0x000fe200030f0eff */
[----:B------:R-:W2:Y:S01]  /*c720*/  LDL.LU R120, [R1+0x9d0] ;  /* 0x0009d00001787983 */ /* 0x000ea20000300800 */
[----:B----4-:R-:W-:-:S03]  /*c730*/  PRMT R71, RZ, 0x7610, R71 ;  /* 0x00007610ff477816 */ /* 0x010fc60000000047 */
[----:B------:R0:W-:Y:S04]  /*c740*/  STL [R1+0x538], R47 ;  /* 0x0005382f01007387 */ /* 0x0001e80000100800 */
[----:B------:R1:W-:Y:S01]  /*c750*/  STL [R1+0x534], R25 ;  /* 0x0005341901007387 */ /* 0x0003e20000100800 */
[----:B---3--:R-:W-:Y:S02]  /*c760*/  ISETP.GE.AND P1, PT, R46, RZ, PT ;  /* 0x000000ff2e00720c */ /* 0x008fe40003f26270 */
[----:B------:R-:W3:Y:S02]  /*c770*/  LDC R46, c[0x0][0x3a0] ;  /* 0x0000e800ff2e7b82 */ /* 0x000ee40000000800 */
[----:B---3--:R-:W-:-:S05]  /*c780*/  VIADD R46, R46, 0xffffffe0 ;  /* 0xffffffe02e2e7836 */ /* 0x008fca0000000000 */
[----:B------:R-:W-:Y:S01]  /*c790*/  ISETP.GE.U32.AND P6, PT, R46, 0x7fffff61, PT ;  /* 0x7fffff612e00780c */ /* 0x000fe20003fc6070 */
[----:B------:R-:W-:Y:S02]  /*c7a0*/  @!P5 IMAD.MOV.U32 R46, RZ, RZ, R47 ;  /* 0x000000ffff2ed224 */ /* 0x000fe400078e002f */
[----:B0-----:R-:W-:-:S05]  /*c7b0*/  @!P5 IMAD.MOV.U32 R47, RZ, RZ, R25 ;  /* 0x000000ffff2fd224 */ /* 0x001fca00078e0019 */
[----:B------:R0:W3:Y:S04]  /*c7c0*/  @!P5 LDG.E.U16 R71, desc[UR40][R46.64] ;  /* 0x000000282e47d981 */ /* 0x0000e8000c1e1500 */
[----:B------:R-:W4:Y:S01]  /*c7d0*/  LDL.LU R46, [R1+0x120] ;  /* 0x00012000012e7983 */ /* 0x000f220000300800 */
[----:B------:R-:W-:Y:S01]  /*c7e0*/  @!P3 IMAD.MOV R82, RZ, RZ, -R82 ;  /* 0x000000ffff52b224 */ /* 0x000fe200078e0a52 */
[----:B0-----:R-:W-:Y:S01]  /*c7f0*/  IADD3 R47, P5, PT, R48, R2, RZ ;  /* 0x00000002302f7210 */ /* 0x001fe20007fbe0ff */
[----:B-1----:R-:W-:-:S04]  /*c800*/  IMAD R25, R70, 0x1f, RZ ;  /* 0x0000001f46197824 */ /* 0x002fc800078e02ff */
[----:B------:R-:W-:Y:S01]  /*c810*/  STL [R1+0x530], R47 ;  /* 0x0005302f01007387 */ /* 0x000fe20000100800 */
[----:B------:R-:W-:Y:S02]  /*c820*/  PRMT R48, RZ, 0x7610, R48 ;  /* 0x00007610ff307816 */ /* 0x000fe40000000030 */
[----:B----4-:R-:W-:Y:S02]  /*c830*/  ISETP.GE.AND P3, PT, R46, RZ, PT ;  /* 0x000000ff2e00720c */ /* 0x010fe40003f66270 */
[----:B------:R-:W0:Y:S01]  /*c840*/  LDC R46, c[0x0][0x3a0] ;  /* 0x0000e800ff2e7b82 */ /* 0x000e220000000800 */
[----:B---3--:R1:W-:Y:S02]  /*c850*/  STL [R1+0x74], R71 ;  /* 0x0000744701007387 */ /* 0x0083e40000100800 */
[----:B-1----:R-:W-:Y:S02]  /*c860*/  LEA.HI.X.SX32 R71, R25, R0, 0x1, P5 ;  /* 0x0000000019477211 */ /* 0x002fe400028f0eff */
[----:B------:R-:W3:Y:S01]  /*c870*/  LDL.LU R25, [R1+0x13c] ;  /* 0x00013c0001197983 */ /* 0x000ee20000300800 */
[----:B0-----:R-:W-:-:S05]  /*c880*/  VIADD R46, R46, 0xffffffe1 ;  /* 0xffffffe12e2e7836 */ /* 0x001fca0000000000 */
[----:B------:R-:W-:Y:S01]  /*c890*/  ISETP.GE.U32.AND P5, PT, R46, 0x7fffff62, PT ;  /* 0x7fffff622e00780c */ /* 0x000fe20003fa6070 */
[----:B------:R-:W-:Y:S02]  /*c8a0*/  @!P6 IMAD.MOV.U32 R46, RZ, RZ, R47 ;  /* 0x000000ffff2ee224 */ /* 0x000fe400078e002f */
[----:B------:R-:W-:-:S05]  /*c8b0*/  @!P6 IMAD.MOV.U32 R47, RZ, RZ, R71 ;  /* 0x000000ffff2fe224 */ /* 0x000fca00078e0047 */
[----:B------:R0:W4:Y:S04]  /*c8c0*/  @!P6 LDG.E.U16 R48, desc[UR40][R46.64] ;  /* 0x000000282e30e981 */ /* 0x000128000c1e1500 */
[----:B------:R1:W-:Y:S01]  /*c8d0*/  STL [R1+0x52c], R71 ;  /* 0x00052c4701007387 */ /* 0x0003e20000100800 */
[----:B0-----:R-:W-:-:S03]  /*c8e0*/  IMAD R47, R70, 0x3c, RZ ;  /* 0x0000003c462f7824 */ /* 0x001fc600078e02ff */
[----:B-1----:R-:W3:Y:S02]  /*c8f0*/  LDL.LU R71, [R1+0x9cc] ;  /* 0x0009cc0001477983 */ /* 0x002ee40000300800 */
[----:B------:R-:W-:Y:S02]  /*c900*/  IADD3 R47, P6, PT, R47, R2, RZ ;  /* 0x000000022f2f7210 */ /* 0x000fe40007fde0ff */
[----:B--2---:R-:W-:Y:S01]  /*c910*/  PRMT R120, RZ, 0x7610, R120 ;  /* 0x00007610ff787816 */ /* 0x004fe20000000078 */
        /* <DEDUP_REMOVED lines=10> */
[----:B---3--:R-:W-:Y:S02]  /*c9c0*/  ISETP.GE.AND P2, PT, R25, RZ, PT ;  /* 0x000000ff1900720c */ /* 0x008fe40003f46270 */
[----:B------:R-:W0:Y:S01]  /*c9d0*/  LDC R25, c[0x0][0x3a0] ;  /* 0x0000e800ff197b82 */ /* 0x000e220000000800 */
[----:B--2---:R1:W-:Y:S04]  /*c9e0*/  STL [R1+0x6c], R120 ;  /* 0x00006c7801007387 */ /* 0x0043e80000100800 */
[----:B-1----:R-:W2:Y:S04]  /*c9f0*/  LDL.LU R120, [R1+0x9c8] ;  /* 0x0009c80001787983 */ /* 0x002ea80000300800 */
[----:B------:R-:W3:Y:S01]  /*ca00*/  LDL.LU R46, [R1+0xe0] ;  /* 0x0000e000012e7983 */ /* 0x000ee20000300800 */
[----:B------:R-:W-:-:S02]  /*ca10*/  @!P4 IMAD.MOV R84, RZ, RZ, -R84 ;  /* 0x000000ffff54c224 */ /* 0x000fc400078e0a54 */
[----:B0-----:R-:W-:-:S05]  /*ca20*/  VIADD R25, R25, 0xffffffe2 ;  /* 0xffffffe219197836 */ /* 0x001fca0000000000 */
[----:B------:R-:W-:Y:S01]  /*ca30*/  ISETP.GE.U32.AND P6, PT, R25, 0x7fffff63, PT ;  /* 0x7fffff631900780c */ /* 0x000fe20003fc6070 */
[----:B------:R-:W-:Y:S01]  /*ca40*/  IMAD R25, R70, 0x1d, RZ ;  /* 0x0000001d46197824 */ /* 0x000fe200078e02ff */
[----:B------:R-:W-:-:S04]  /*ca50*/  IADD3 R47, P5, PT, R74, R2, RZ ;  /* 0x000000024a2f7210 */ /* 0x000fc80007fbe0ff */
[----:B------:R-:W-:Y:S01]  /*ca60*/  LEA.HI.X.SX32 R74, R25, R0, 0x1, P5 ;  /* 0x00000000194a7211 */ /* 0x000fe200028f0eff */
[----:B------:R0:W-:Y:S01]  /*ca70*/  STL [R1+0x520], R47 ;  /* 0x0005202f01007387 */ /* 0x0001e20000100800 */
[----:B------:R-:W-:-:S03]  /*ca80*/  PRMT R68, RZ, 0x7610, R68 ;  /* 0x00007610ff447816 */ /* 0x000fc60000000044 */
[----:B------:R-:W4:Y:S01]  /*ca90*/  LDL.LU R25, [R1+0x110] ;  /* 0x0001100001197983 */ /* 0x000f220000300800 */
[----:B---3--:R-:W-:Y:S02]  /*caa0*/  ISETP.GE.AND P4, PT, R46, RZ, PT ;  /* 0x000000ff2e00720c */ /* 0x008fe40003f86270 */
[----:B------:R-:W1:Y:S02]  /*cab0*/  LDC R46, c[0x0][0x3a0] ;  /* 0x0000e800ff2e7b82 */ /* 0x000e640000000800 */
[----:B-1----:R-:W-:-:S05]  /*cac0*/  VIADD R46, R46, 0xffffffe3 ;  /* 0xffffffe32e2e7836 */ /* 0x002fca0000000000 */
[----:B------:R-:W-:Y:S01]  /*cad0*/  ISETP.GE.U32.AND P5, PT, R46, 0x7fffff64, PT ;  /* 0x7fffff642e00780c */ /* 0x000fe20003fa6070 */
[----:B------:R-:W-:Y:S02]  /*cae0*/  @!P6 IMAD.MOV.U32 R46, RZ, RZ, R47 ;  /* 0x000000ffff2ee224 */ /* 0x000fe400078e002f */
[----:B0-----:R-:W-:-:S05]  /*caf0*/  @!P6 IMAD.MOV.U32 R47, RZ, RZ, R74 ;  /* 0x000000ffff2fe224 */ /* 0x001fca00078e004a */
[----:B------:R0:W3:Y:S04]  /*cb00*/  @!P6 LDG.E.U16 R68, desc[UR40][R46.64] ;  /* 0x000000282e44e981 */ /* 0x0000e8000c1e1500 */
[----:B------:R1:W-:Y:S01]  /*cb10*/  STL [R1+0x51c], R74 ;  /* 0x00051c4a01007387 */ /* 0x0003e20000100800 */
[----:B0-----:R-:W-:Y:S01]  /*cb20*/  IADD3 R47, P6, PT, R3, R2, RZ ;  /* 0x00000002032f7210 */ /* 0x001fe20007fde0ff */
[----:B------:R-:W-:Y:S02]  /*cb30*/  IMAD.MOV.U32 R3, RZ, RZ, R85 ;  /* 0x000000ffff037224 */ /* 0x000fe400078e0055 */
[----:B-1----:R-:W4:Y:S02]  /*cb40*/  LDL.LU R74, [R1+0x9c4] ;  /* 0x0009c400014a7983 */ /* 0x002f240000300800 */
[----:B------:R-:W-:Y:S01]  /*cb50*/  @!P1 IMAD.MOV R3, RZ, RZ, -R3 ;  /* 0x000000ffff039224 */ /* 0x000fe200078e0a03 */
[----:B--2---:R-:W-:Y:S01]  /*cb60*/  PRMT R120, RZ, 0x7610, R120 ;  /* 0x00007610ff787816 */ /* 0x004fe20000000078 */
[----:B---3--:R0:W-:Y:S02]  /*cb70*/  STL [R1+0x68], R68 ;  /* 0x0000684401007387 */ /* 0x0081e40000100800 */
[----:B0-----:R-:W-:-:S02]  /*cb80*/  IMAD R68, R70, 0x1c, RZ ;  /* 0x0000001c46447824 */ /* 0x001fc400078e02ff */
[----:B------:R0:W-:Y:S03]  /*cb90*/  STL [R1+0x518], R47 ;  /* 0x0005182f01007387 */ /* 0x0001e60000100800 */
[----:B------:R-:W-:Y:S01]  /*cba0*/  LEA.HI.X.SX32 R46, R68, R0, 0x1, P6 ;  /* 0x00000000442e7211 */ /* 0x000fe200030f0eff */
[----:B------:R1:W-:Y:S03]  /*cbb0*/  STL [R1+0x20], R3 ;  /* 0x0000200301007387 */ /* 0x0003e60000100800 */
[-C--:B0-----:R-:W-:Y:S01]  /*cbc0*/  @!P5 LOP3.LUT R47, R47, R46.reuse, RZ, 0x3c, !PT ;  /* 0x0000002e2f2fd212 */ /* 0x081fe200078e3cff */
[----:B-1----:R-:W2:Y:S04]  /*cbd0*/  LDL.LU R3, [R1+0x9c0] ;  /* 0x0009c00001037983 */ /* 0x002ea80000300800 */
[----:B------:R0:W-:Y:S02]  /*cbe0*/  STL [R1+0x514], R46 ;  /* 0x0005142e01007387 */ /* 0x0001e40000100800 */
[----:B0-----:R-:W-:-:S04]  /*cbf0*/  @!P5 LOP3.LUT R46, R47, R46, RZ, 0x3c, !PT ;  /* 0x0000002e2f2ed212 */ /* 0x001fc800078e3cff */
[----:B------:R-:W-:-:S05]  /*cc00*/  @!P5 LOP3.LUT R47, R47, R46, RZ, 0x3c, !PT ;  /* 0x0000002e2f2fd212 */ /* 0x000fca00078e3cff */
[----:B------:R0:W3:Y:S01]  /*cc10*/  @!P5 LDG.E.U16 R120, desc[UR40][R46.64] ;  /* 0x000000282e78d981 */ /* 0x0000e2000c1e1500 */
[----:B----4-:R-:W-:Y:S02]  /*cc20*/  ISETP.GE.AND P1, PT, R25, RZ, PT ;  /* 0x000000ff1900720c */ /* 0x010fe40003f26270 */
[----:B------:R-:W1:Y:S01]  /*cc30*/  LDC R25, c[0x0][0x3a0] ;  /* 0x0000e800ff197b82 */ /* 0x000e620000000800 */
[----:B0-----:R-:W-:Y:S02]  /*cc40*/  IADD3 R47, P5, PT, R32, R2, RZ ;  /* 0x00000002202f7210 */ /* 0x001fe40007fbe0ff */
[----:B------:R-:W4:Y:S01]  /*cc50*/  LDL.LU R32, [R1+0x130] ;  /* 0x0001300001207983 */ /* 0x000f220000300800 */
[----:B-1----:R-:W-:-:S05]  /*cc60*/  VIADD R25, R25, 0xffffffe4 ;  /* 0xffffffe419197836 */ /* 0x002fca0000000000 */
[----:B------:R-:W-:Y:S01]  /*cc70*/  ISETP.GE.U32.AND P6, PT, R25, 0x7fffff65, PT ;  /* 0x7fffff651900780c */ /* 0x000fe20003fc6070 */
[----:B------:R-:W-:-:S05]  /*cc80*/  IMAD R25, R70, 0x1b, RZ ;  /* 0x0000001b46197824 */ /* 0x000fca00078e02ff */
[----:B------:R-:W-:Y:S02]  /*cc90*/  LEA.HI.X.SX32 R46, R25, R0, 0x1, P5 ;  /* 0x00000000192e7211 */ /* 0x000fe400028f0eff */
[----:B--2---:R-:W-:Y:S01]  /*cca0*/  PRMT R3, RZ, 0x7610, R3 ;  /* 0x00007610ff037816 */ /* 0x004fe20000000003 */
[----:B---3--:R0:W-:Y:S02]  /*ccb0*/  STL [R1+0x64], R120 ;  /* 0x0000647801007387 */ /* 0x0081e40000100800 */
[----:B0-----:R-:W-:Y:S02]  /*ccc0*/  IMAD.MOV.U32 R120, RZ, RZ, R86 ;  /* 0x000000ffff787224 */ /* 0x001fe400078e0056 */
[----:B------:R0:W-:Y:S02]  /*ccd0*/  STL [R1+0x240], R47 ;  /* 0x0002402f01007387 */ /* 0x0001e40000100800 */
[----:B------:R-:W-:Y:S02]  /*cce0*/  @!P3 IMAD.MOV R120, RZ, RZ, -R120 ;  /* 0x000000ffff78b224 */ /* 0x000fe400078e0a78 */
[----:B------:R-:W2:Y:S04]  /*ccf0*/  LDL.LU R25, [R1+0x144] ;  /* 0x0001440001197983 */ /* 0x000ea80000300800 */
[----:B------:R1:W-:Y:S01]  /*cd00*/  STL [R1+0xa4], R120 ;  /* 0x0000a47801007387 */ /* 0x0003e20000100800 */
[----:B0-----:R-:W-:-:S03]  /*cd10*/  @!P6 LOP3.LUT R47, R47, R46, RZ, 0x3c, !PT ;  /* 0x0000002e2f2fe212 */ /* 0x001fc600078e3cff */
[----:B-1----:R-:W3:Y:S04]  /*cd20*/  LDL.LU R120, [R1+0x9bc] ;  /* 0x0009bc0001787983 */ /* 0x002ee80000300800 */
[----:B------:R0:W-:Y:S02]  /*cd30*/  STL [R1+0x23c], R46 ;  /* 0x00023c2e01007387 */ /* 0x0001e40000100800 */
[----:B0-----:R-:W-:-:S04]  /*cd40*/  @!P6 LOP3.LUT R46, R47, R46, RZ, 0x3c, !PT ;  /* 0x0000002e2f2ee212 */ /* 0x001fc800078e3cff */
[----:B------:R-:W-:-:S05]  /*cd50*/  @!P6 LOP3.LUT R47, R47, R46, RZ, 0x3c, !PT ;  /* 0x0000002e2f2fe212 */ /* 0x000fca00078e3cff */
[----:B------:R0:W2:Y:S01]  /*cd60*/  @!P6 LDG.E.U16 R3, desc[UR40][R46.64] ;  /* 0x000000282e03e981 */ /* 0x0000a2000c1e1500 */
[----:B----4-:R-:W-:Y:S02]  /*cd70*/  ISETP.GE.AND P3, PT, R32, RZ, PT ;  /* 0x000000ff2000720c */ /* 0x010fe40003f66270 */
[----:B------:R-:W1:Y:S01]  /*cd80*/  LDC R32, c[0x0][0x3a0] ;  /* 0x0000e800ff207b82 */ /* 0x000e620000000800 */
[----:B0-----:R-:W-:-:S05]  /*cd90*/  IMAD R47, R70, 0x34, RZ ;  /* 0x00000034462f7824 */ /* 0x001fca00078e02ff */
[----:B------:R-:W-:Y:S01]  /*cda0*/  IADD3 R47, P6, PT, R47, R2, RZ ;  /* 0x000000022f2f7210 */ /* 0x000fe20007fde0ff */
[----:B-1----:R-:W-:-:S05]  /*cdb0*/  VIADD R32, R32, 0xffffffe5 ;  /* 0xffffffe520207836 */ /* 0x002fca0000000000 */
[----:B------:R-:W-:Y:S01]  /*cdc0*/  ISETP.GE.U32.AND P5, PT, R32, 0x7fffff66, PT ;  /* 0x7fffff662000780c */ /* 0x000fe20003fa6070 */
[----:B------:R-:W-:-:S05]  /*cdd0*/  IMAD R32, R70, 0x1a, RZ ;  /* 0x0000001a46207824 */ /* 0x000fca00078e02ff */
[----:B------:R-:W-:Y:S02]  /*cde0*/  LEA.HI.X.SX32 R46, R32, R0, 0x1, P6 ;  /* 0x00000000202e7211 */ /* 0x000fe400030f0eff */
[----:B---3--:R-:W-:Y:S01]  /*cdf0*/  PRMT R120, RZ, 0x7610, R120 ;  /* 0x00007610ff787816 */ /* 0x008fe20000000078 */
[----:B--2---:R0:W-:Y:S04]  /*ce00*/  STL [R1+0x60], R3 ;  /* 0x0000600301007387 */ /* 0x0041e80000100800 */
[----:B0-----:R-:W2:Y:S04]  /*ce10*/  LDL.LU R3, [R1+0x9b8] ;  /* 0x0009b80001037983 */ /* 0x001ea80000300800 */
[----:B------:R0:W-:Y:S04]  /*ce20*/  STL [R1+0x238], R47 ;  /* 0x0002382f01007387 */ /* 0x0001e80000100800 */
[----:B------:R1:W-:Y:S01]  /*ce30*/  STL [R1+0x234], R46 ;  /* 0x0002342e01007387 */ /* 0x0003e20000100800 */
[----:B0-----:R-:W-:-:S04]  /*ce40*/  @!P5 LOP3.LUT R47, R47, R46, RZ, 0x3c, !PT ;  /* 0x0000002e2f2fd212 */ /* 0x001fc800078e3cff */
[----:B-1----:R-:W-:-:S04]  /*ce50*/  @!P5 LOP3.LUT R46, R47, R46, RZ, 0x3c, !PT ;  /* 0x0000002e2f2ed212 */ /* 0x002fc800078e3cff */
[----:B------:R-:W-:-:S05]  /*ce60*/  @!P5 LOP3.LUT R47, R47, R46, RZ, 0x3c, !PT ;  /* 0x0000002e2f2fd212 */ /* 0x000fca00078e3cff */
[----:B------:R-:W3:Y:S01]  /*ce70*/  @!P5 LDG.E.U16 R120, desc[UR40][R46.64] ;  /* 0x000000282e78d981 */ /* 0x000ee2000c1e1500 */
[----:B------:R-:W-:Y:S01]  /*ce80*/  @!P2 IMAD.MOV R87, RZ, RZ, -R87 ;  /* 0x000000ffff57a224 */ /* 0x000fe200078e0a57 */
[----:B------:R-:W-:Y:S02]  /*ce90*/  ISETP.GE.AND P2, PT, R25, RZ, PT ;  /* 0x000000ff1900720c */ /* 0x000fe40003f46270 */
[----:B------:R-:W0:Y:S01]  /*cea0*/  LDC R25, c[0x0][0x3a0] ;  /* 0x0000e800ff197b82 */ /* 0x000e220000000800 */
[----:B---3--:R1:W-:Y:S04]  /*ceb0*/  STL [R1+0x5c], R120 ;  /* 0x00005c7801007387 */ /* 0x0083e80000100800 */
[----:B-1----:R-:W3:Y:S04]  /*cec0*/  LDL.LU R120, [R1+0x9b4] ;  /* 0x0009b40001787983 */ /* 0x002ee80000300800 */
[----:B------:R-:W4:Y:S01]  /*ced0*/  LDL.LU R46, [R1+0x150] ;  /* 0x00015000012e7983 */ /* 0x000f220000300800 */
        /* <DEDUP_REMOVED lines=8> */
[----:B------:R-:W2:Y:S01]  /*cf60*/  LDL.LU R25, [R1+0x128] ;  /* 0x0001280001197983 */ /* 0x000ea20000300800 */
[----:B----4-:R-:W-:Y:S02]  /*cf70*/  ISETP.GE.AND P4, PT, R46, RZ, PT ;  /* 0x000000ff2e00720c */ /* 0x010fe40003f86270 */
[----:B------:R-:W1:Y:S02]  /*cf80*/  LDC R46, c[0x0][0x3a0] ;  /* 0x0000e800ff2e7b82 */ /* 0x000e640000000800 */
[----:B-1----:R-:W-:-:S05]  /*cf90*/  VIADD R46, R46, 0xffffffe7 ;  /* 0xffffffe72e2e7836 */ /* 0x002fca0000000000 */
[----:B------:R-:W-:Y:S01]  /*cfa0*/  ISETP.GE.U32.AND P5, PT, R46, 0x7fffff68, PT ;  /* 0x7fffff682e00780c */ /* 0x000fe20003fa6070 */
[----:B------:R-:W-:Y:S02]  /*cfb0*/  @!P6 IMAD.MOV.U32 R46, RZ, RZ, R47 ;  /* 0x000000ffff2ee224 */ /* 0x000fe400078e002f */
[----:B0-----:R-:W-:-:S05]  /*cfc0*/  @!P6 IMAD.MOV.U32 R47, RZ, RZ, R5 ;  /* 0x000000ffff2fe224 */ /* 0x001fca00078e0005 */
[----:B------:R0:W4:Y:S04]  /*cfd0*/  @!P6 LDG.E.U16 R61, desc[UR40][R46.64] ;  /* 0x000000282e3de981 */ /* 0x000128000c1e1500 */
[----:B------:R1:W-:Y:S01]  /*cfe0*/  STL [R1+0x22c], R5 ;  /* 0x00022c0501007387 */ /* 0x0003e20000100800 */
[----:B0-----:R-:W-:-:S03]  /*cff0*/  IADD3 R47, P6, PT, R125, R2, RZ ;  /* 0x000000027d2f7210 */ /* 0x001fc60007fde0ff */
[----:B-1----:R-:W2:Y:S01]  /*d000*/  LDL.LU R5, [R1+0x9b0] ;  /* 0x0009b00001057983 */ /* 0x002ea20000300800 */
[----:B---3--:R-:W-:-:S03]  /*d010*/  PRMT R120, RZ, 0x7610, R120 ;  /* 0x00007610ff787816 */ /* 0x008fc60000000078 */
        /* <DEDUP_REMOVED lines=8> */
[----:B------:R0:W3:Y:S01]  /*d0a0*/  @!P5 LDG.E.U16 R120, desc[UR40][R46.64] ;  /* 0x000000282e78d981 */ /* 0x0000e2000c1e1500 */
[----:B------:R-:W-:Y:S01]  /*d0b0*/  @!P1 IMAD.MOV R89, RZ, RZ, -R89 ;  /* 0x000000ffff599224 */ /* 0x000fe200078e0a59 */
[----:B--2---:R-:W-:Y:S02]  /*d0c0*/  ISETP.GE.AND P1, PT, R25, RZ, PT ;  /* 0x000000ff1900720c */ /* 0x004fe40003f26270 */
[----:B------:R-:W1:Y:S01]  /*d0d0*/  LDC R25, c[0x0][0x3a0] ;  /* 0x0000e800ff197b82 */ /* 0x000e620000000800 */
[----:B0-----:R-:W-:Y:S01]  /*d0e0*/  IADD3 R47, P5, PT, R39, R2, RZ ;  /* 0x00000002272f7210 */ /* 0x001fe20007fbe0ff */
[----:B-1----:R-:W-:-:S05]  /*d0f0*/  VIADD R25, R25, 0xffffffe8 ;  /* 0xffffffe819197836 */ /* 0x002fca0000000000 */
[----:B------:R-:W-:Y:S01]  /*d100*/  ISETP.GE.U32.AND P6, PT, R25, 0x7fffff69, PT ;  /* 0x7fffff691900780c */ /* 0x000fe20003fc6070 */
[----:B------:R-:W-:-:S05]  /*d110*/  IMAD R25, R70, 0x17, RZ ;  /* 0x0000001746197824 */ /* 0x000fca00078e02ff */
[----:B------:R-:W-:Y:S02]  /*d120*/  LEA.HI.X.SX32 R46, R25, R0, 0x1, P5 ;  /* 0x00000000192e7211 */ /* 0x000fe400028f0eff */
[----:B------:R-:W-:Y:S01]  /*d130*/  PRMT R5, RZ, 0x7610, R5 ;  /* 0x00007610ff057816 */ /* 0x000fe20000000005 */
[----:B---3--:R0:W-:Y:S04]  /*d140*/  STL [R1+0x3c], R120 ;  /* 0x00003c7801007387 */ /* 0x0081e80000100800 */
[----:B0-----:R-:W2:Y:S04]  /*d150*/  LDL.LU R120, [R1+0x9ac] ;  /* 0x0009ac0001787983 */ /* 0x001ea80000300800 */
[----:B------:R-:W3:Y:S04]  /*d160*/  LDL.LU R39, [R1+0x140] ;  /* 0x0001400001277983 */ /* 0x000ee80000300800 */
[----:B------:R0:W-:Y:S04]  /*d170*/  STL [R1+0x220], R47 ;  /* 0x0002202f01007387 */ /* 0x0001e80000100800 */
[----:B------:R-:W4:Y:S01]  /*d180*/  LDL.LU R25, [R1+0x14c] ;  /* 0x00014c0001197983 */ /* 0x000f220000300800 */
[----:B0-----:R-:W-:-:S03]  /*d190*/  @!P6 LOP3.LUT R47, R47, R46, RZ, 0x3c, !PT ;  /* 0x0000002e2f2fe212 */ /* 0x001fc600078e3cff */
[----:B------:R0:W-:Y:S02]  /*d1a0*/  STL [R1+0x21c], R46 ;  /* 0x00021c2e01007387 */ /* 0x0001e40000100800 */
[----:B0-----:R-:W-:-:S04]  /*d1b0*/  @!P6 LOP3.LUT R46, R47, R46, RZ, 0x3c, !PT ;  /* 0x0000002e2f2ee212 */ /* 0x001fc800078e3cff */
[----:B------:R-:W-:-:S05]  /*d1c0*/  @!P6 LOP3.LUT R47, R47, R46, RZ, 0x3c, !PT ;  /* 0x0000002e2f2fe212 */ /* 0x000fca00078e3cff */
[----:B------:R0:W2:Y:S01]  /*d1d0*/  @!P6 LDG.E.U16 R5, desc[UR40][R46.64] ;  /* 0x000000282e05e981 */ /* 0x0000a2000c1e1500 */
[----:B------:R-:W-:Y:S01]  /*d1e0*/  @!P3 IMAD.MOV R90, RZ, RZ, -R90 ;  /* 0x000000ffff5ab224 */ /* 0x000fe200078e0a5a */
[----:B0-----:R-:W-:Y:S02]  /*d1f0*/  IADD3 R47, P6, PT, R123, R2, RZ ;  /* 0x000000027b2f7210 */ /* 0x001fe40007fde0ff */
[----:B---3--:R-:W-:Y:S02]  /*d200*/  ISETP.GE.AND P3, PT, R39, RZ, PT ;  /* 0x000000ff2700720c */ /* 0x008fe40003f66270 */
[----:B------:R-:W0:Y:S02]  /*d210*/  LDC R39, c[0x0][0x3a0] ;  /* 0x0000e800ff277b82 */ /* 0x000e240000000800 */
[----:B0-----:R-:W-:-:S05]  /*d220*/  VIADD R39, R39, 0xffffffe9 ;  /* 0xffffffe927277836 */ /* 0x001fca0000000000 */
[----:B------:R-:W-:Y:S01]  /*d230*/  ISETP.GE.U32.AND P5, PT, R39, 0x7fffff6a, PT ;  /* 0x7fffff6a2700780c */ /* 0x000fe20003fa6070 */
[----:B------:R-:W-:Y:S01]  /*d240*/  IMAD R39, R70, 0x16, RZ ;  /* 0x0000001646277824 */ /* 0x000fe200078e02ff */
[----:B--2---:R0:W-:Y:S04]  /*d250*/  STL [R1+0x38], R5 ;  /* 0x0000380501007387 */ /* 0x0041e80000100800 */
[----:B------:R-:W-:Y:S01]  /*d260*/  LEA.HI.X.SX32 R46, R39, R0, 0x1, P6 ;  /* 0x00000000272e7211 */ /* 0x000fe200030f0eff */
[----:B0-----:R-:W2:Y:S04]  /*d270*/  LDL.LU R5, [R1+0x9a8] ;  /* 0x0009a80001057983 */ /* 0x001ea80000300800 */
[----:B------:R0:W-:Y:S04]  /*d280*/  STL [R1+0x218], R47 ;  /* 0x0002182f01007387 */ /* 0x0001e80000100800 */
[----:B------:R1:W-:Y:S01]  /*d290*/  STL [R1+0x214], R46 ;  /* 0x0002142e01007387 */ /* 0x0003e20000100800 */
[----:B0-----:R-:W-:-:S04]  /*d2a0*/  @!P5 LOP3.LUT R47, R47, R46, RZ, 0x3c, !PT ;  /* 0x0000002e2f2fd212 */ /* 0x001fc800078e3cff */
[C---:B-1----:R-:W-:Y:S02]  /*d2b0*/  @!P5 LOP3.LUT R46, R47.reuse, R46, RZ, 0x3c, !PT ;  /* 0x0000002e2f2ed212 */ /* 0x042fe400078e3cff */
[----:B------:R-:W-:Y:S02]  /*d2c0*/  PRMT R120, RZ, 0x7610, R120 ;  /* 0x00007610ff787816 */ /* 0x000fe40000000078 */
[----:B------:R-:W-:-:S05]  /*d2d0*/  @!P5 LOP3.LUT R47, R47, R46, RZ, 0x3c, !PT ;  /* 0x0000002e2f2fd212 */ /* 0x000fca00078e3cff */
[----:B------:R0:W3:Y:S04]  /*d2e0*/  @!P5 LDG.E.U16 R120, desc[UR40][R46.64] ;  /* 0x000000282e78d981 */ /* 0x0000e8000c1e1500 */
[----:B------:R-:W2:Y:S01]  /*d2f0*/  LDL.LU R46, [R1+0x158] ;  /* 0x00015800012e7983 */ /* 0x000ea20000300800 */
[----:B------:R-:W-:Y:S01]  /*d300*/  @!P2 IMAD.MOV R91, RZ, RZ, -R91 ;  /* 0x000000ffff5ba224 */ /* 0x000fe200078e0a5b */
[----:B----4-:R-:W-:Y:S02]  /*d310*/  ISETP.GE.AND P2, PT, R25, RZ, PT ;  /* 0x000000ff1900720c */ /* 0x010fe40003f46270 */
[----:B------:R-:W1:Y:S01]  /*d320*/  LDC R25, c[0x0][0x3a0] ;  /* 0x0000e800ff197b82 */ /* 0x000e620000000800 */
[----:B------:R-:W-:Y:S01]  /*d330*/  IADD3 R57, P5, PT, R57, R2, RZ ;  /* 0x0000000239397210 */ /* 0x000fe20007fbe0ff */
[----:B-1----:R-:W-:-:S05]  /*d340*/  VIADD R25, R25, 0xffffffea ;  /* 0xffffffea19197836 */ /* 0x002fca0000000000 */
[----:B------:R-:W-:Y:S01]  /*d350*/  ISETP.GE.U32.AND P6, PT, R25, 0x7fffff6b, PT ;  /* 0x7fffff6b1900780c */ /* 0x000fe20003fc6070 */
[----:B------:R-:W-:-:S05]  /*d360*/  IMAD R25, R70, 0x15, RZ ;  /* 0x0000001546197824 */ /* 0x000fca00078e02ff */
[----:B0-----:R-:W-:Y:S01]  /*d370*/  LEA.HI.X.SX32 R47, R25, R0, 0x1, P5 ;  /* 0x00000000192f7211 */ /* 0x001fe200028f0eff */
[----:B---3--:R0:W-:Y:S02]  /*d380*/  STL [R1+0x34], R120 ;  /* 0x0000347801007387 */ /* 0x0081e40000100800 */
[----:B0-----:R-:W-:-:S04]  /*d390*/  IMAD.MOV.U32 R120, RZ, RZ, R92 ;  /* 0x000000ffff787224 */ /* 0x001fc800078e005c */
[----:B------:R-:W-:Y:S01]  /*d3a0*/  @!P4 IMAD.MOV R120, RZ, RZ, -R120 ;  /* 0x000000ffff78c224 */ /* 0x000fe200078e0a78 */
[----:B--2---:R-:W-:Y:S02]  /*d3b0*/  ISETP.GE.AND P4, PT, R46, RZ, PT ;  /* 0x000000ff2e00720c */ /* 0x004fe40003f86270 */
[----:B------:R-:W0:Y:S01]  /*d3c0*/  LDC R46, c[0x0][0x3a0] ;  /* 0x0000e800ff2e7b82 */ /* 0x000e220000000800 */
[----:B------:R-:W-:Y:S01]  /*d3d0*/  PRMT R5, RZ, 0x7610, R5 ;  /* 0x00007610ff057816 */ /* 0x000fe20000000005 */
[----:B0-----:R-:W-:-:S05]  /*d3e0*/  VIADD R46, R46, 0xffffffeb ;  /* 0xffffffeb2e2e7836 */ /* 0x001fca0000000000 */
[----:B------:R-:W-:Y:S01]  /*d3f0*/  ISETP.GE.U32.AND P5, PT, R46, 0x7fffff6c, PT ;  /* 0x7fffff6c2e00780c */ /* 0x000fe20003fa6070 */
[----:B------:R-:W-:-:S05]  /*d400*/  @!P6 IMAD.MOV.U32 R46, RZ, RZ, R57 ;  /* 0x000000ffff2ee224 */ /* 0x000fca00078e0039 */
[----:B------:R0:W2:Y:S04]  /*d410*/  @!P6 LDG.E.U16 R5, desc[UR40][R46.64] ;  /* 0x000000282e05e981 */ /* 0x0000a8000c1e1500 */
[----:B------:R1:W-:Y:S04]  /*d420*/  STL [R1+0x210], R57 ;  /* 0x0002103901007387 */ /* 0x0003e80000100800 */
[----:B------:R-:W3:Y:S04]  /*d430*/  LDL.LU R25, [R1+0x168] ;  /* 0x0001680001197983 */ /* 0x000ee80000300800 */
[----:B------:R4:W-:Y:S01]  /*d440*/  STL [R1+0x14], R120 ;  /* 0x0000147801007387 */ /* 0x0009e20000100800 */
[----:B-1----:R-:W-:-:S03]  /*d450*/  IMAD R57, R70, 0x14, RZ ;  /* 0x0000001446397824 */ /* 0x002fc600078e02ff */
[----:B----4-:R-:W4:Y:S04]  /*d460*/  LDL.LU R120, [R1+0x9a4] ;  /* 0x0009a40001787983 */ /* 0x010f280000300800 */
[----:B------:R0:W-:Y:S02]  /*d470*/  STL [R1+0x20c], R47 ;  /* 0x00020c2f01007387 */ /* 0x0001e40000100800 */
[----:B0-----:R-:W-:-:S04]  /*d480*/  IADD3 R47, P6, PT, R122, R2, RZ ;  /* 0x000000027a2f7210 */ /* 0x001fc80007fde0ff */
[----:B------:R-:W-:Y:S02]  /*d490*/  LEA.HI.X.SX32 R46, R57, R0, 0x1, P6 ;  /* 0x00000000392e7211 */ /* 0x000fe400030f0eff */
[----:B------:R-:W-:Y:S01]  /*d4a0*/  PRMT R3, RZ, 0x7610, R3 ;  /* 0x00007610ff037816 */ /* 0x000fe20000000003 */
[----:B--2---:R0:W-:Y:S02]  /*d4b0*/  STL [R1+0x30], R5 ;  /* 0x0000300501007387 */ /* 0x0041e40000100800 */
[----:B0-----:R-:W-:Y:S02]  /*d4c0*/  IMAD.MOV.U32 R5, RZ, RZ, R93 ;  /* 0x000000ffff057224 */ /* 0x001fe400078e005d */
[----:B------:R0:W-:Y:S02]  /*d4d0*/  STL [R1+0x208], R47 ;  /* 0x0002082f01007387 */ /* 0x0001e40000100800 */
[----:B------:R-:W-:-:S05]  /*d4e0*/  @!P1 IMAD.MOV R5, RZ, RZ, -R5 ;  /* 0x000000ffff059224 */ /* 0x000fca00078e0a05 */
[----:B------:R1:W-:Y:S01]  /*d4f0*/  STL [R1+0x94], R5 ;  /* 0x0000940501007387 */ /* 0x0003e20000100800 */
[----:B0-----:R-:W-:-:S03]  /*d500*/  @!P5 LOP3.LUT R47, R47, R46, RZ, 0x3c, !PT ;  /* 0x0000002e2f2fd212 */ /* 0x001fc600078e3cff */
[----:B-1----:R-:W2:Y:S04]  /*d510*/  LDL.LU R5, [R1+0x9a0] ;  /* 0x0009a00001057983 */ /* 0x002ea80000300800 */
[----:B------:R0:W-:Y:S02]  /*d520*/  STL [R1+0x204], R46 ;  /* 0x0002042e01007387 */ /* 0x0001e40000100800 */
[----:B0-----:R-:W-:-:S04]  /*d530*/  @!P5 LOP3.LUT R46, R47, R46, RZ, 0x3c, !PT ;  /* 0x0000002e2f2ed212 */ /* 0x001fc800078e3cff */
[----:B------:R-:W-:-:S05]  /*d540*/  @!P5 LOP3.LUT R47, R47, R46, RZ, 0x3c, !PT ;  /* 0x0000002e2f2fd212 */ /* 0x000fca00078e3cff */
[----:B------:R0:W2:Y:S04]  /*d550*/  @!P5 LDG.E.U16 R3, desc[UR40][R46.64] ;  /* 0x000000282e03d981 */ /* 0x0000a8000c1e1500 */
[----:B------:R-:W2:Y:S01]  /*d560*/  LDL.LU R46, [R1+0x148] ;  /* 0x00014800012e7983 */ /* 0x000ea20000300800 */
[----:B---3--:R-:W-:Y:S02]  /*d570*/  ISETP.GE.AND P1, PT, R25, RZ, PT ;  /* 0x000000ff1900720c */ /* 0x008fe40003f26270 */
[----:B------:R-:W1:Y:S01]  /*d580*/  LDC R25, c[0x0][0x3a0] ;  /* 0x0000e800ff197b82 */ /* 0x000e620000000800 */
[----:B------:R-:W-:Y:S01]  /*d590*/  @!P3 IMAD.MOV R94, RZ, RZ, -R94 ;  /* 0x000000ffff5eb224 */ /* 0x000fe200078e0a5e */
[----:B0-----:R-:W-:-:S05]  /*d5a0*/  IADD3 R47, P5, PT, R49, R2, RZ ;  /* 0x00000002312f7210 */ /* 0x001fca0007fbe0ff */
[----:B------:R-:W-:Y:S01]  /*d5b0*/  STL [R1+0x200], R47 ;  /* 0x0002002f01007387 */ /* 0x000fe20000100800 */
[----:B-1----:R-:W-:-:S05]  /*d5c0*/  VIADD R25, R25, 0xffffffec ;  /* 0xffffffec19197836 */ /* 0x002fca0000000000 */
[----:B------:R-:W-:Y:S01]  /*d5d0*/  ISETP.GE.U32.AND P6, PT, R25, 0x7fffff6d, PT ;  /* 0x7fffff6d1900780c */ /* 0x000fe20003fc6070 */
[----:B------:R-:W-:Y:S01]  /*d5e0*/  IMAD R25, R70, 0x13, RZ ;  /* 0x0000001346197824 */ /* 0x000fe200078e02ff */
[----:B------:R-:W-:Y:S02]  /*d5f0*/  PRMT R49, RZ, 0x7610, R49 ;  /* 0x00007610ff317816 */ /* 0x000fe40000000031 */
[----:B--2---:R-:W-:Y:S02]  /*d600*/  ISETP.GE.AND P3, PT, R46, RZ, PT ;  /* 0x000000ff2e00720c */ /* 0x004fe40003f66270 */
[----:B------:R-:W0:Y:S01]  /*d610*/  LDC R46, c[0x0][0x3a0] ;  /* 0x0000e800ff2e7b82 */ /* 0x000e220000000800 */
[----:B------:R1:W-:Y:S02]  /*d620*/  STL [R1+0x2c], R3 ;  /* 0x00002c0301007387 */ /* 0x0003e40000100800 */
[----:B-1----:R-:W-:Y:S02]  /*d630*/  LEA.HI.X.SX32 R3, R25, R0, 0x1, P5 ;  /* 0x0000000019037211 */ /* 0x002fe400028f0eff */
[----:B------:R-:W2:Y:S01]  /*d640*/  LDL.LU R25, [R1+0x154] ;  /* 0x0001540001197983 */ /* 0x000ea20000300800 */
[----:B0-----:R-:W-:-:S05]  /*d650*/  VIADD R46, R46, 0xffffffed ;  /* 0xffffffed2e2e7836 */ /* 0x001fca0000000000 */
[----:B------:R-:W-:Y:S01]  /*d660*/  ISETP.GE.U32.AND P5, PT, R46, 0x7fffff6e, PT ;  /* 0x7fffff6e2e00780c */ /* 0x000fe20003fa6070 */
[----:B------:R-:W-:Y:S02]  /*d670*/  @!P6 IMAD.MOV.U32 R46, RZ, RZ, R47 ;  /* 0x000000ffff2ee224 */ /* 0x000fe400078e002f */
[----:B------:R-:W-:-:S05]  /*d680*/  @!P6 IMAD.MOV.U32 R47, RZ, RZ, R3 ;  /* 0x000000ffff2fe224 */ /* 0x000fca00078e0003 */
[----:B------:R0:W3:Y:S04]  /*d690*/  @!P6 LDG.E.U16 R49, desc[UR40][R46.64] ;  /* 0x000000282e31e981 */ /* 0x0000e8000c1e1500 */
[----:B------:R1:W-:Y:S01]  /*d6a0*/  STL [R1+0x1fc], R3 ;  /* 0x0001fc0301007387 */ /* 0x0003e20000100800 */
[----:B0-----:R-:W-:-:S03]  /*d6b0*/  IADD3 R47, P6, PT, R72, R2, RZ ;  /* 0x00000002482f7210 */ /* 0x001fc60007fde0ff */
[----:B-1----:R-:W2:Y:S01]  /*d6c0*/  LDL.LU R3, [R1+0x99c] ;  /* 0x00099c0001037983 */ /* 0x002ea20000300800 */
[----:B------:R-:W-:-:S03]  /*d6d0*/  PRMT R77, RZ, 0x7610, R77 ;  /* 0x00007610ff4d7816 */ /* 0x000fc6000000004d */
[----:B---3--:R0:W-:Y:S02]  /*d6e0*/  STL [R1+0x28], R49 ;  /* 0x0000283101007387 */ /* 0x0081e40000100800 */
[----:B0-----:R-:W-:Y:S02]  /*d6f0*/  IMAD R49, R70, 0x12, RZ ;  /* 0x0000001246317824 */ /* 0x001fe400078e02ff */
[----:B------:R0:W-:Y:S03]  /*d700*/  STL [R1+0x1f8], R47 ;  /* 0x0001f82f01007387 */ /* 0x0001e60000100800 */
[----:B------:R-:W-:-:S04]  /*d710*/  LEA.HI.X.SX32 R46, R49, R0, 0x1, P6 ;  /* 0x00000000312e7211 */ /* 0x000fc800030f0eff */
[-C--:B0-----:R-:W-:Y:S01]  /*d720*/  @!P5 LOP3.LUT R47, R47, R46.reuse, RZ, 0x3c, !PT ;  /* 0x0000002e2f2fd212 */ /* 0x081fe200078e3cff */
[----:B------:R0:W-:Y:S03]  /*d730*/  STL [R1+0x1f4], R46 ;  /* 0x0001f42e01007387 */ /* 0x0001e60000100800 */
[----:B0-----:R-:W-:-:S04]  /*d740*/  @!P5 LOP3.LUT R46, R47, R46, RZ, 0x3c, !PT ;  /* 0x0000002e2f2ed212 */ /* 0x001fc800078e3cff */
[----:B------:R-:W-:-:S05]  /*d750*/  @!P5 LOP3.LUT R47, R47, R46, RZ, 0x3c, !PT ;  /* 0x0000002e2f2fd212 */ /* 0x000fca00078e3cff */
[----:B------:R0:W3:Y:S04]  /*d760*/  @!P5 LDG.E.U16 R77, desc[UR40][R46.64] ;  /* 0x000000282e4dd981 */ /* 0x0000e8000c1e1500 */
[----:B------:R-:W3:Y:S01]  /*d770*/  LDL.LU R46, [R1+0x164] ;  /* 0x00016400012e7983 */ /* 0x000ee20000300800 */
[----:B------:R-:W-:Y:S01]  /*d780*/  @!P2 IMAD.MOV R95, RZ, RZ, -R95 ;  /* 0x000000ffff5fa224 */ /* 0x000fe200078e0a5f */
[----:B--2---:R-:W-:Y:S02]  /*d790*/  ISETP.GE.AND P2, PT, R25, RZ, PT ;  /* 0x000000ff1900720c */ /* 0x004fe40003f46270 */
[----:B------:R-:W1:Y:S01]  /*d7a0*/  LDC R25, c[0x0][0x3a0] ;  /* 0x0000e800ff197b82 */ /* 0x000e620000000800 */
[----:B------:R-:W-:Y:S01]  /*d7b0*/  @!P4 IMAD.MOV R96, RZ, RZ, -R96 ;  /* 0x000000ffff60c224 */ /* 0x000fe200078e0a60 */
[----:B0-----:R-:W-:-:S02]  /*d7c0*/  IADD3 R47, P5, PT, R69, R2, RZ ;  /* 0x00000002452f7210 */ /* 0x001fc40007fbe0ff */
[----:B------:R-:W-:Y:S01]  /*d7d0*/  PRMT R74, RZ, 0x7610, R74 ;  /* 0x00007610ff4a7816 */ /* 0x000fe2000000004a */
[----:B-1----:R-:W-:-:S05]  /*d7e0*/  VIADD R25, R25, 0xffffffee ;  /* 0xffffffee19197836 */ /* 0x002fca0000000000 */
[----:B------:R-:W-:Y:S01]  /*d7f0*/  ISETP.GE.U32.AND P6, PT, R25, 0x7fffff6f, PT ;  /* 0x7fffff6f1900780c */ /* 0x000fe20003fc6070 */
[----:B------:R-:W-:-:S05]  /*d800*/  IMAD R25, R70, 0x11, RZ ;  /* 0x0000001146197824 */ /* 0x000fca00078e02ff */
[----:B------:R-:W-:Y:S02]  /*d810*/  LEA.HI.X.SX32 R25, R25, R0, 0x1, P5 ;  /* 0x0000000019197211 */ /* 0x000fe400028f0eff */
[----:B---3--:R-:W-:Y:S02]  /*d820*/  ISETP.GE.AND P4, PT, R46, RZ, PT ;  /* 0x000000ff2e00720c */ /* 0x008fe40003f86270 */
[----:B------:R-:W0:Y:S01]  /*d830*/  LDC R46, c[0x0][0x3a0] ;  /* 0x0000e800ff2e7b82 */ /* 0x000e220000000800 */
[----:B------:R1:W-:Y:S04]  /*d840*/  STL [R1+0x24], R77 ;  /* 0x0000244d01007387 */ /* 0x0003e80000100800 */
[----:B-1----:R-:W2:Y:S04]  /*d850*/  LDL.LU R77, [R1+0x180] ;  /* 0x00018000014d7983 */ /* 0x002ea80000300800 */
[----:B------:R1:W-:Y:S01]  /*d860*/  STL [R1+0x1f0], R47 ;  /* 0x0001f02f01007387 */ /* 0x0003e20000100800 */
[----:B0-----:R-:W-:-:S05]  /*d870*/  VIADD R46, R46, 0xffffffef ;  /* 0xffffffef2e2e7836 */ /* 0x001fca0000000000 */
[----:B------:R-:W-:Y:S01]  /*d880*/  ISETP.GE.U32.AND P5, PT, R46, 0x7fffff70, PT ;  /* 0x7fffff702e00780c */ /* 0x000fe20003fa6070 */
[----:B------:R-:W-:Y:S02]  /*d890*/  @!P6 IMAD.MOV.U32 R46, RZ, RZ, R47 ;  /* 0x000000ffff2ee224 */ /* 0x000fe400078e002f */
[----:B-1----:R-:W-:-:S05]  /*d8a0*/  @!P6 IMAD.MOV.U32 R47, RZ, RZ, R25 ;  /* 0x000000ffff2fe224 */ /* 0x002fca00078e0019 */
[----:B------:R-:W3:Y:S04]  /*d8b0*/  @!P6 LDG.E.U16 R74, desc[UR40][R46.64] ;  /* 0x000000282e4ae981 */ /* 0x000ee8000c1e1500 */
[----:B------:R-:W-:Y:S04]  /*d8c0*/  STL [R1+0x1ec], R25 ;  /* 0x0001ec1901007387 */ /* 0x000fe80000100800 */
[----:B---3--:R0:W-:Y:S04]  /*d8d0*/  STL [R1+0x1c], R74 ;  /* 0x00001c4a01007387 */ /* 0x0081e80000100800 */
[----:B0-----:R-:W3:Y:S04]  /*d8e0*/  LDL.LU R74, [R1+0x998] ;  /* 0x00099800014a7983 */ /* 0x001ee80000300800 */
[----:B------:R-:W2:Y:S01]  /*d8f0*/  LDL.LU R46, [R1+0x170] ;  /* 0x00017000012e7983 */ /* 0x000ea20000300800 */
[----:B------:R-:W-:Y:S01]  /*d900*/  @!P1 IMAD.MOV R97, RZ, RZ, -R97 ;  /* 0x000000ffff619224 */ /* 0x000fe200078e0a61 */
[C---:B------:R-:W-:Y:S01]  /*d910*/  LEA R47, P6, R70.reuse, R2, 0x5 ;  /* 0x00000002462f7211 */ /* 0x040fe200078c28ff */
[----:B------:R-:W-:Y:S01]  /*d920*/  IMAD.SHL.U32 R25, R70, 0x10, RZ ;  /* 0x0000001046197824 */ /* 0x000fe200078e00ff */
[----:B----4-:R-:W-:-:S04]  /*d930*/  PRMT R120, RZ, 0x7610, R120 ;  /* 0x00007610ff787816 */ /* 0x010fc80000000078 */
[----:B------:R-:W-:Y:S01]  /*d940*/  LEA.HI.X.SX32 R25, R25, R0, 0x1, P6 ;  /* 0x0000000019197211 */ /* 0x000fe200030f0eff */
[----:B------:R0:W-:Y:S01]  /*d950*/  STL [R1+0x1e8], R47 ;  /* 0x0001e82f01007387 */ /* 0x0001e20000100800 */
[----:B--2---:R-:W-:Y:S02]  /*d960*/  ISETP.GE.AND P1, PT, R46, RZ, PT ;  /* 0x000000ff2e00720c */ /* 0x004fe40003f26270 */
[----:B------:R-:W1:Y:S02]  /*d970*/  LDC R46, c[0x0][0x3a0] ;  /* 0x0000e800ff2e7b82 */ /* 0x000e640000000800 */
[----:B-1----:R-:W-:-:S05]  /*d980*/  VIADD R46, R46, 0xfffffff0 ;  /* 0xfffffff02e2e7836 */ /* 0x002fca0000000000 */
[----:B------:R-:W-:Y:S01]  /*d990*/  ISETP.GE.U32.AND P6, PT, R46, 0x7fffff71, PT ;  /* 0x7fffff712e00780c */ /* 0x000fe20003fc6070 */
[----:B------:R-:W-:Y:S02]  /*d9a0*/  @!P5 IMAD.MOV.U32 R46, RZ, RZ, R47 ;  /* 0x000000ffff2ed224 */ /* 0x000fe400078e002f */
[----:B0-----:R-:W-:-:S05]  /*d9b0*/  @!P5 IMAD.MOV.U32 R47, RZ, RZ, R25 ;  /* 0x000000ffff2fd224 */ /* 0x001fca00078e0019 */
[----:B------:R0:W2:Y:S02]  /*d9c0*/  @!P5 LDG.E.U16 R120, desc[UR40][R46.64] ;  /* 0x000000282e78d981 */ /* 0x0000a4000c1e1500 */
[----:B0-----:R-:W0:Y:S02]  /*d9d0*/  LDC R47, c[0x0][0x3a0] ;  /* 0x0000e800ff2f7b82 */ /* 0x001e240000000800 */
[----:B------:R1:W-:Y:S01]  /*d9e0*/  STL [R1+0x1e4], R25 ;  /* 0x0001e41901007387 */ /* 0x0003e20000100800 */
[----:B------:R-:W-:Y:S01]  /*d9f0*/  IADD3 R48, P5, PT, R48, R2, RZ ;  /* 0x0000000230307210 */ /* 0x000fe20007fbe0ff */
[----:B-1----:R-:W-:Y:S01]  /*da00*/  IMAD R25, R70, 0xf, RZ ;  /* 0x0000000f46197824 */ /* 0x002fe200078e02ff */
[----:B------:R-:W-:-:S04]  /*da10*/  PRMT R72, RZ, 0x7610, R72 ;  /* 0x00007610ff487816 */ /* 0x000fc80000000048 */
[----:B------:R-:W-:Y:S01]  /*da20*/  LEA.HI.X.SX32 R25, R25, R0, 0x1, P5 ;  /* 0x0000000019197211 */ /* 0x000fe200028f0eff */
[----:B0-----:R-:W-:-:S04]  /*da30*/  VIADD R46, R47, 0xfffffff1 ;  /* 0xfffffff12f2e7836 */ /* 0x001fc80000000000 */
[----:B------:R-:W-:Y:S01]  /*da40*/  @!P6 IMAD.MOV.U32 R47, RZ, RZ, R25 ;  /* 0x000000ffff2fe224 */ /* 0x000fe200078e0019 */
[----:B------:R-:W-:Y:S01]  /*da50*/  ISETP.GE.U32.AND P5, PT, R46, 0x7fffff72, PT ;  /* 0x7fffff722e00780c */ /* 0x000fe20003fa6070 */
[----:B------:R-:W-:-:S05]  /*da60*/  @!P6 IMAD.MOV.U32 R46, RZ, RZ, R48 ;  /* 0x000000ffff2ee224 */ /* 0x000fca00078e0030 */
[----:B------:R0:W4:Y:S04]  /*da70*/  @!P6 LDG.E.U16 R72, desc[UR40][R46.64] ;  /* 0x000000282e48e981 */ /* 0x000128000c1e1500 */
[----:B--2---:R-:W-:Y:S04]  /*da80*/  STL [R1+0x18], R120 ;  /* 0x0000187801007387 */ /* 0x004fe80000100800 */
[----:B------:R1:W-:Y:S04]  /*da90*/  STL [R1+0x1e0], R48 ;  /* 0x0001e03001007387 */ /* 0x0003e80000100800 */
[----:B------:R-:W-:Y:S04]  /*daa0*/  STL [R1+0x1dc], R25 ;  /* 0x0001dc1901007387 */ /* 0x000fe80000100800 */
[----:B------:R-:W2:Y:S01]  /*dab0*/  LDL.LU R47, [R1+0x15c] ;  /* 0x00015c00012f7983 */ /* 0x000ea20000300800 */
[----:B-1----:R-:W-:-:S02]  /*dac0*/  IMAD R48, R70, 0xe, RZ ;  /* 0x0000000e46307824 */ /* 0x002fc400078e02ff */
[----:B0-----:R-:W-:Y:S02]  /*dad0*/  IMAD.MOV.U32 R46, RZ, RZ, R99 ;  /* 0x000000ffff2e7224 */ /* 0x001fe400078e0063 */
[----:B------:R-:W-:Y:S01]  /*dae0*/  @!P3 IMAD.MOV R98, RZ, RZ, -R98 ;  /* 0x000000ffff62b224 */ /* 0x000fe200078e0a62 */
[----:B------:R-:W-:Y:S01]  /*daf0*/  ISETP.GE.AND P3, PT, R77, RZ, PT ;  /* 0x000000ff4d00720c */ /* 0x000fe20003f66270 */
[----:B------:R-:W-:Y:S01]  /*db00*/  @!P2 IMAD.MOV R46, RZ, RZ, -R46 ;  /* 0x000000ffff2ea224 */ /* 0x000fe200078e0a2e */
[----:B------:R-:W-:Y:S01]  /*db10*/  PRMT R69, RZ, 0x7610, R69 ;  /* 0x00007610ff457816 */ /* 0x000fe20000000045 */
[----:B----4-:R0:W-:Y:S02]  /*db20*/  STL [R1+0xc], R72 ;  /* 0x00000c4801007387 */ /* 0x0101e40000100800 */
[----:B0-----:R-:W-:Y:S02]  /*db30*/  IADD3 R72, P6, PT, R68, R2, RZ ;  /* 0x0000000244487210 */ /* 0x001fe40007fde0ff */
[----:B------:R-:W0:Y:S02]  /*db40*/  LDC R68, c[0x0][0x3a0] ;  /* 0x0000e800ff447b82 */ /* 0x000e240000000800 */
[----:B------:R-:W-:Y:S01]  /*db50*/  LEA.HI.X.SX32 R77, R48, R0, 0x1, P6 ;  /* 0x00000000304d7211 */ /* 0x000fe200030f0eff */
[----:B------:R-:W-:Y:S04]  /*db60*/  STL [R1+0x1d8], R72 ;  /* 0x0001d84801007387 */ /* 0x000fe80000100800 */
[----:B------:R-:W-:Y:S04]  /*db70*/  STL [R1+0x1d4], R77 ;  /* 0x0001d44d01007387 */ /* 0x000fe80000100800 */
[----:B------:R1:W-:Y:S02]  /*db80*/  STL [R1+0x4], R46 ;  /* 0x0000042e01007387 */ /* 0x0003e40000100800 */
[----:B-1----:R-:W-:Y:S01]  /*db90*/  @!P5 IMAD.MOV.U32 R46, RZ, RZ, R72 ;  /* 0x000000ffff2ed224 */ /* 0x002fe200078e0048 */
[----:B--2---:R-:W-:Y:S01]  /*dba0*/  ISETP.GE.AND P2, PT, R47, RZ, PT ;  /* 0x000000ff2f00720c */ /* 0x004fe20003f46270 */
[----:B------:R-:W-:-:S05]  /*dbb0*/  @!P5 IMAD.MOV.U32 R47, RZ, RZ, R77 ;  /* 0x000000ffff2fd224 */ /* 0x000fca00078e004d */
[----:B------:R1:W2:Y:S04]  /*dbc0*/  @!P5 LDG.E.U16 R69, desc[UR40][R46.64] ;  /* 0x000000282e45d981 */ /* 0x0002a8000c1e1500 */
[----:B------:R-:W4:Y:S01]  /*dbd0*/  LDL.LU R47, [R1+0x16c] ;  /* 0x00016c00012f7983 */ /* 0x000f220000300800 */
[----:B0-----:R-:W-:-:S03]  /*dbe0*/  VIADD R25, R68, 0xfffffff2 ;  /* 0xfffffff244197836 */ /* 0x001fc60000000000 */
[----:B------:R-:W3:Y:S02]  /*dbf0*/  LDL.LU R77, [R1+0x188] ;  /* 0x00018800014d7983 */ /* 0x000ee40000300800 */
[----:B------:R-:W-:Y:S01]  /*dc00*/  ISETP.GE.U32.AND P6, PT, R25, 0x7fffff73, PT ;  /* 0x7fffff731900780c */ /* 0x000fe20003fc6070 */
[----:B------:R-:W-:Y:S02]  /*dc10*/  IMAD R25, R70, 0xd, RZ ;  /* 0x0000000d46197824 */ /* 0x000fe400078e02ff */
[----:B-1----:R-:W-:-:S04]  /*dc20*/  IMAD.MOV.U32 R46, RZ, RZ, R100 ;  /* 0x000000ffff2e7224 */ /* 0x002fc800078e0064 */
[----:B------:R-:W-:Y:S01]  /*dc30*/  @!P4 IMAD.MOV R46, RZ, RZ, -R46 ;  /* 0x000000ffff2ec224 */ /* 0x000fe200078e0a2e */
[----:B------:R-:W-:Y:S01]  /*dc40*/  PRMT R125, RZ, 0x7610, R125 ;  /* 0x00007610ff7d7816 */ /* 0x000fe2000000007d */
[----:B--2---:R0:W-:Y:S02]  /*dc50*/  STL [R1+0x8], R69 ;  /* 0x0000084501007387 */ /* 0x0041e40000100800 */
[----:B0-----:R-:W-:-:S04]  /*dc60*/  IADD3 R69, P5, PT, R32, R2, RZ ;  /* 0x0000000220457210 */ /* 0x001fc80007fbe0ff */
[----:B------:R-:W-:Y:S01]  /*dc70*/  LEA.HI.X.SX32 R72, R25, R0, 0x1, P5 ;  /* 0x0000000019487211 */ /* 0x000fe200028f0eff */
[----:B------:R-:W-:Y:S01]  /*dc80*/  STL [R1+0x1d0], R69 ;  /* 0x0001d04501007387 */ /* 0x000fe20000100800 */
[----:B----4-:R-:W-:-:S03]  /*dc90*/  ISETP.GE.AND P4, PT, R47, RZ, PT ;  /* 0x000000ff2f00720c */ /* 0x010fc60003f86270 */
[----:B------:R-:W-:Y:S01]  /*dca0*/  STL [R1+0x1cc], R72 ;  /* 0x0001cc4801007387 */ /* 0x000fe20000100800 */
[----:B------:R-:W-:-:S03]  /*dcb0*/  @!P6 IMAD.MOV.U32 R47, RZ, RZ, R72 ;  /* 0x000000ffff2fe224 */ /* 0x000fc600078e0048 */
[----:B------:R0:W-:Y:S02]  /*dcc0*/  STL [R1+0x84], R46 ;  /* 0x0000842e01007387 */ /* 0x0001e40000100800 */
[----:B0-----:R-:W-:-:S05]  /*dcd0*/  @!P6 IMAD.MOV.U32 R46, RZ, RZ, R69 ;  /* 0x000000ffff2ee224 */ /* 0x001fca00078e0045 */
[----:B------:R0:W5:Y:S04]  /*dce0*/  @!P6 LDG.E.U16 R125, desc[UR40][R46.64] ;  /* 0x000000282e7de981 */ /* 0x000168000c1e1500 */
[----:B------:R-:W2:Y:S01]  /*dcf0*/  LDL.LU R47, [R1+0x17c] ;  /* 0x00017c00012f7983 */ /* 0x000ea20000300800 */
[----:B------:R-:W-:Y:S01]  /*dd00*/  VIADD R32, R68, 0xfffffff3 ;  /* 0xfffffff344207836 */ /* 0x000fe20000000000 */
[----:B------:R-:W-:-:S04]  /*dd10*/  IADD3 R69, P6, PT, R61, R2, RZ ;  /* 0x000000023d457210 */ /* 0x000fc80007fde0ff */
[----:B------:R-:W-:Y:S01]  /*dd20*/  ISETP.GE.U32.AND P5, PT, R32, 0x7fffff74, PT ;  /* 0x7fffff742000780c */ /* 0x000fe20003fa6070 */
[----:B------:R-:W-:Y:S02]  /*dd30*/  IMAD R32, R70, 0xc, RZ ;  /* 0x0000000c46207824 */ /* 0x000fe400078e02ff */
[----:B------:R-:W-:-:S03]  /*dd40*/  VIADD R25, R68, 0xfffffff4 ;  /* 0xfffffff444197836 */ /* 0x000fc60000000000 */
[----:B------:R-:W-:Y:S01]  /*dd50*/  LEA.HI.X.SX32 R72, R32, R0, 0x1, P6 ;  /* 0x0000000020487211 */ /* 0x000fe200030f0eff */
[----:B------:R-:W-:Y:S01]  /*dd60*/  @!P1 IMAD.MOV R101, RZ, RZ, -R101 ;  /* 0x000000ffff659224 */ /* 0x000fe200078e0a65 */
[----:B------:R-:W-:Y:S02]  /*dd70*/  PRMT R123, RZ, 0x7610, R123 ;  /* 0x00007610ff7b7816 */ /* 0x000fe4000000007b */
[----:B------:R-:W-:-:S03]  /*dd80*/  ISETP.GE.U32.AND P6, PT, R25, 0x7fffff75, PT ;  /* 0x7fffff751900780c */ /* 0x000fc60003fc6070 */
[----:B0-----:R-:W-:Y:S01]  /*dd90*/  @!P5 IMAD.MOV.U32 R46, RZ, RZ, R69 ;  /* 0x000000ffff2ed224 */ /* 0x001fe200078e0045 */
[----:B------:R0:W-:Y:S01]  /*dda0*/  STL [R1+0x1c8], R69 ;  /* 0x0001c84501007387 */ /* 0x0001e20000100800 */
[----:B------:R-:W-:-:S03]  /*ddb0*/  IMAD R25, R70, 0xb, RZ ;  /* 0x0000000b46197824 */ /* 0x000fc600078e02ff */
[----:B------:R1:W-:Y:S01]  /*ddc0*/  STL [R1+0x1c4], R72 ;  /* 0x0001c44801007387 */ /* 0x0003e20000100800 */
[----:B------:R-:W-:Y:S01]  /*ddd0*/  PRMT R122, RZ, 0x7610, R122 ;  /* 0x00007610ff7a7816 */ /* 0x000fe2000000007a */
[----:B------:R-:W-:Y:S01]  /*dde0*/  @!P3 IMAD.MOV R102, RZ, RZ, -R102 ;  /* 0x000000ffff66b224 */ /* 0x000fe200078e0a66 */
[----:B---3--:R-:W-:Y:S02]  /*ddf0*/  ISETP.GE.AND P3, PT, R77, RZ, PT ;  /* 0x000000ff4d00720c */ /* 0x008fe40003f66270 */
[----:B--2---:R-:W-:Y:S01]  /*de00*/  ISETP.GE.AND P1, PT, R47, RZ, PT ;  /* 0x000000ff2f00720c */ /* 0x004fe20003f26270 */
[----:B------:R-:W-:-:S05]  /*de10*/  @!P5 IMAD.MOV.U32 R47, RZ, RZ, R72 ;  /* 0x000000ffff2fd224 */ /* 0x000fca00078e0048 */
[----:B------:R2:W5:Y:S01]  /*de20*/  @!P5 LDG.E.U16 R123, desc[UR40][R46.64] ;  /* 0x000000282e7bd981 */ /* 0x000562000c1e1500 */
[----:B0-----:R-:W-:-:S04]  /*de30*/  IADD3 R69, P5, PT, R39, R2, RZ ;  /* 0x0000000227457210 */ /* 0x001fc80007fbe0ff */
[----:B-1----:R-:W-:Y:S01]  /*de40*/  LEA.HI.X.SX32 R72, R25, R0, 0x1, P5 ;  /* 0x0000000019487211 */ /* 0x002fe200028f0eff */
[----:B------:R0:W-:Y:S01]  /*de50*/  STL [R1+0x1c0], R69 ;  /* 0x0001c04501007387 */ /* 0x0001e20000100800 */
[----:B--2---:R-:W-:-:S03]  /*de60*/  @!P6 IMAD.MOV.U32 R46, RZ, RZ, R69 ;  /* 0x000000ffff2ee224 */ /* 0x004fc600078e0045 */
[----:B------:R-:W-:Y:S01]  /*de70*/  @!P6 IMAD.MOV.U32 R47, RZ, RZ, R72 ;  /* 0x000000ffff2fe224 */ /* 0x000fe200078e0048 */
[----:B------:R1:W-:Y:S04]  /*de80*/  STL [R1+0x1bc], R72 ;  /* 0x0001bc4801007387 */ /* 0x0003e80000100800 */
[----:B------:R-:W2:Y:S04]  /*de90*/  LDL.LU R77, [R1+0x184] ;  /* 0x00018400014d7983 */ /* 0x000ea80000300800 */
[----:B------:R3:W5:Y:S04]  /*dea0*/  @!P6 LDG.E.U16 R122, desc[UR40][R46.64] ;  /* 0x000000282e7ae981 */ /* 0x000768000c1e1500 */
[----:B------:R-:W4:Y:S01]  /*deb0*/  LDL.LU R47, [R1+0x190] ;  /* 0x00019000012f7983 */ /* 0x000f220000300800 */
[----:B------:R-:W-:Y:S01]  /*dec0*/  VIADD R39, R68, 0xfffffff5 ;  /* 0xfffffff544277836 */ /* 0x000fe20000000000 */
[----:B0-----:R-:W-:-:S04]  /*ded0*/  IADD3 R69, P6, PT, R57, R2, RZ ;  /* 0x0000000239457210 */ /* 0x001fc80007fde0ff */
[----:B------:R-:W-:Y:S01]  /*dee0*/  ISETP.GE.U32.AND P5, PT, R39, 0x7fffff76, PT ;  /* 0x7fffff762700780c */ /* 0x000fe20003fa6070 */
[----:B------:R-:W-:Y:S01]  /*def0*/  IMAD R39, R70, 0xa, RZ ;  /* 0x0000000a46277824 */ /* 0x000fe200078e02ff */
[----:B------:R-:W-:Y:S01]  /*df00*/  PRMT R100, RZ, 0x7610, R100 ;  /* 0x00007610ff647816 */ /* 0x000fe20000000064 */
[----:B------:R-:W-:-:S03]  /*df10*/  @!P2 IMAD.MOV R103, RZ, RZ, -R103 ;  /* 0x000000ffff67a224 */ /* 0x000fc600078e0a67 */
[----:B-1----:R-:W-:Y:S01]  /*df20*/  LEA.HI.X.SX32 R72, R39, R0, 0x1, P6 ;  /* 0x0000000027487211 */ /* 0x002fe200030f0eff */
[----:B------:R0:W-:Y:S06]  /*df30*/  STL [R1+0x1b8], R69 ;  /* 0x0001b84501007387 */ /* 0x0001ec0000100800 */
[----:B---3--:R-:W-:Y:S01]  /*df40*/  @!P5 IMAD.MOV.U32 R46, RZ, RZ, R69 ;  /* 0x000000ffff2ed224 */ /* 0x008fe200078e0045 */
[----:B------:R1:W-:Y:S01]  /*df50*/  STL [R1+0x1b4], R72 ;  /* 0x0001b44801007387 */ /* 0x0003e20000100800 */
[----:B----4-:R-:W-:Y:S01]  /*df60*/  ISETP.GE.AND P2, PT, R47, RZ, PT ;  /* 0x000000ff2f00720c */ /* 0x010fe20003f46270 */
[----:B------:R-:W-:-:S05]  /*df70*/  @!P5 IMAD.MOV.U32 R47, RZ, RZ, R72 ;  /* 0x000000ffff2fd224 */ /* 0x000fca00078e0048 */
[----:B------:R3:W5:Y:S04]  /*df80*/  @!P5 LDG.E.U16 R100, desc[UR40][R46.64] ;  /* 0x000000282e64d981 */ /* 0x000768000c1e1500 */
[----:B------:R-:W4:Y:S01]  /*df90*/  LDL.LU R47, [R1+0x174] ;  /* 0x00017400012f7983 */ /* 0x000f220000300800 */
[----:B------:R-:W-:Y:S01]  /*dfa0*/  VIADD R25, R68, 0xfffffff6 ;  /* 0xfffffff644197836 */ /* 0x000fe20000000000 */
[----:B0-----:R-:W-:-:S04]  /*dfb0*/  IADD3 R69, P5, PT, R49, R2, RZ ;  /* 0x0000000231457210 */ /* 0x001fc80007fbe0ff */
[----:B------:R-:W-:Y:S01]  /*dfc0*/  ISETP.GE.U32.AND P6, PT, R25, 0x7fffff77, PT ;  /* 0x7fffff771900780c */ /* 0x000fe20003fc6070 */
[----:B------:R-:W-:Y:S02]  /*dfd0*/  IMAD R25, R70, 0x9, RZ ;  /* 0x0000000946197824 */ /* 0x000fe400078e02ff */
[----:B---3--:R-:W-:-:S03]  /*dfe0*/  VIADD R46, R68, 0xfffffff7 ;  /* 0xfffffff7442e7836 */ /* 0x008fc60000000000 */
[----:B-1----:R-:W-:Y:S01]  /*dff0*/  LEA.HI.X.SX32 R72, R25, R0, 0x1, P5 ;  /* 0x0000000019487211 */ /* 0x002fe200028f0eff */
[----:B------:R-:W-:Y:S01]  /*e000*/  @!P4 IMAD.MOV R104, RZ, RZ, -R104 ;  /* 0x000000ffff68c224 */ /* 0x000fe200078e0a68 */
[----:B------:R-:W-:Y:S02]  /*e010*/  PRMT R99, RZ, 0x7610, R99 ;  /* 0x00007610ff637816 */ /* 0x000fe40000000063 */
[----:B------:R-:W-:-:S03]  /*e020*/  ISETP.GE.U32.AND P5, PT, R46, 0x7fffff78, PT ;  /* 0x7fffff782e00780c */ /* 0x000fc60003fa6070 */
[----:B------:R-:W-:Y:S01]  /*e030*/  @!P6 IMAD.MOV.U32 R46, RZ, RZ, R69 ;  /* 0x000000ffff2ee224 */ /* 0x000fe200078e0045 */
[----:B------:R0:W-:Y:S01]  /*e040*/  STL [R1+0x1b0], R69 ;  /* 0x0001b04501007387 */ /* 0x0001e20000100800 */
[----:B------:R-:W-:-:S03]  /*e050*/  IMAD.SHL.U32 R25, R70, 0x8, RZ ;  /* 0x0000000846197824 */ /* 0x000fc600078e00ff */
[----:B------:R1:W-:Y:S01]  /*e060*/  STL [R1+0x1ac], R72 ;  /* 0x0001ac4801007387 */ /* 0x0003e20000100800 */
[----:B------:R-:W-:Y:S01]  /*e070*/  PRMT R93, RZ, 0x7610, R93 ;  /* 0x00007610ff5d7816 */ /* 0x000fe2000000005d */
[----:B------:R-:W-:Y:S01]  /*e080*/  @!P1 IMAD.MOV R105, RZ, RZ, -R105 ;  /* 0x000000ffff699224 */ /* 0x000fe200078e0a69 */
[----:B--2---:R-:W-:Y:S02]  /*e090*/  ISETP.GE.AND P1, PT, R77, RZ, PT ;  /* 0x000000ff4d00720c */ /* 0x004fe40003f26270 */
[----:B----4-:R-:W-:Y:S01]  /*e0a0*/  ISETP.GE.AND P4, PT, R47, RZ, PT ;  /* 0x000000ff2f00720c */ /* 0x010fe20003f86270 */
[----:B------:R-:W-:-:S05]  /*e0b0*/  @!P6 IMAD.MOV.U32 R47, RZ, RZ, R72 ;  /* 0x000000ffff2fe224 */ /* 0x000fca00078e0048 */
[----:B------:R2:W5:Y:S01]  /*e0c0*/  @!P6 LDG.E.U16 R99, desc[UR40][R46.64] ;  /* 0x000000282e63e981 */ /* 0x000562000c1e1500 */
[----:B0-----:R-:W-:-:S04]  /*e0d0*/  LEA R69, P6, R70, R2, 0x4 ;  /* 0x0000000246457211 */ /* 0x001fc800078c20ff */
[----:B-1----:R-:W-:Y:S01]  /*e0e0*/  LEA.HI.X.SX32 R72, R25, R0, 0x1, P6 ;  /* 0x0000000019487211 */ /* 0x002fe200030f0eff */
[----:B--2---:R-:W-:-:S04]  /*e0f0*/  VIADD R46, R68, 0xfffffff8 ;  /* 0xfffffff8442e7836 */ /* 0x004fc80000000000 */
[----:B------:R-:W-:Y:S01]  /*e100*/  @!P5 IMAD.MOV.U32 R47, RZ, RZ, R72 ;  /* 0x000000ffff2fd224 */ /* 0x000fe200078e0048 */
[----:B------:R-:W-:Y:S01]  /*e110*/  ISETP.GE.U32.AND P6, PT, R46, 0x7fffff79, PT ;  /* 0x7fffff792e00780c */ /* 0x000fe20003fc6070 */
[----:B------:R-:W-:Y:S01]  /*e120*/  @!P5 IMAD.MOV.U32 R46, RZ, RZ, R69 ;  /* 0x000000ffff2ed224 */ /* 0x000fe200078e0045 */
[----:B------:R0:W-:Y:S04]  /*e130*/  STL [R1+0x1a8], R69 ;  /* 0x0001a84501007387 */ /* 0x0001e80000100800 */
[----:B------:R1:W-:Y:S04]  /*e140*/  STL [R1+0x1a4], R72 ;  /* 0x0001a44801007387 */ /* 0x0003e80000100800 */
[----:B------:R-:W2:Y:S04]  /*e150*/  LDL.LU R77, [R1+0x178] ;  /* 0x00017800014d7983 */ /* 0x000ea80000300800 */
[----:B------:R3:W5:Y:S04]  /*e160*/  @!P5 LDG.E.U16 R93, desc[UR40][R46.64] ;  /* 0x000000282e5dd981 */ /* 0x000768000c1e1500 */
[----:B------:R-:W4:Y:S01]  /*e170*/  LDL.LU R47, [R1+0x18c] ;  /* 0x00018c00012f7983 */ /* 0x000f220000300800 */
[----:B------:R-:W-:Y:S01]  /*e180*/  IMAD R25, R70, 0x7, RZ ;  /* 0x0000000746197824 */ /* 0x000fe200078e02ff */
[----:B0-----:R-:W-:Y:S01]  /*e190*/  IADD3 R69, P5, PT, R48, R2, RZ ;  /* 0x0000000230457210 */ /* 0x001fe20007fbe0ff */
[----:B---3--:R-:W-:-:S03]  /*e1a0*/  VIADD R46, R68, 0xfffffff9 ;  /* 0xfffffff9442e7836 */ /* 0x008fc60000000000 */
[----:B-1----:R-:W-:Y:S01]  /*e1b0*/  LEA.HI.X.SX32 R72, R25, R0, 0x1, P5 ;  /* 0x0000000019487211 */ /* 0x002fe200028f0eff */
[----:B------:R-:W-:Y:S01]  /*e1c0*/  @!P3 IMAD.MOV R106, RZ, RZ, -R106 ;  /* 0x000000ffff6ab224 */ /* 0x000fe200078e0a6a */
[----:B------:R-:W-:Y:S02]  /*e1d0*/  PRMT R92, RZ, 0x7610, R92 ;  /* 0x00007610ff5c7816 */ /* 0x000fe4000000005c */
[----:B------:R-:W-:Y:S01]  /*e1e0*/  ISETP.GE.U32.AND P5, PT, R46, 0x7fffff7a, PT ;  /* 0x7fffff7a2e00780c */ /* 0x000fe20003fa6070 */
[----:B------:R-:W-:Y:S01]  /*e1f0*/  @!P6 IMAD.MOV.U32 R46, RZ, RZ, R69 ;  /* 0x000000ffff2ee224 */ /* 0x000fe200078e0045 */
[----:B------:R0:W-:Y:S04]  /*e200*/  STL [R1+0x1a0], R69 ;  /* 0x0001a04501007387 */ /* 0x0001e80000100800 */
[----:B------:R1:W-:Y:S01]  /*e210*/  STL [R1+0x19c], R72 ;  /* 0x00019c4801007387 */ /* 0x0003e20000100800 */
[----:B----4-:R-:W-:Y:S01]  /*e220*/  ISETP.GE.AND P3, PT, R47, RZ, PT ;  /* 0x000000ff2f00720c */ /* 0x010fe20003f66270 */
[----:B------:R-:W-:-:S05]  /*e230*/  @!P6 IMAD.MOV.U32 R47, RZ, RZ, R72 ;  /* 0x000000ffff2fe224 */ /* 0x000fca00078e0048 */
[----:B------:R3:W5:Y:S04]  /*e240*/  @!P6 LDG.E.U16 R92, desc[UR40][R46.64] ;  /* 0x000000282e5ce981 */ /* 0x000768000c1e1500 */
[----:B------:R-:W4:Y:S01]  /*e250*/  LDL.LU R47, [R1+0x244] ;  /* 0x00024400012f7983 */ /* 0x000f220000300800 */
[----:B------:R-:W-:Y:S01]  /*e260*/  IMAD R25, R70, 0x6, RZ ;  /* 0x0000000646197824 */ /* 0x000fe200078e02ff */
[----:B0-----:R-:W-:Y:S01]  /*e270*/  IADD3 R69, P6, PT, R32, R2, RZ ;  /* 0x0000000220457210 */ /* 0x001fe20007fde0ff */
[----:B------:R-:W-:-:S03]  /*e280*/  VIADD R32, R68, 0xfffffffa ;  /* 0xfffffffa44207836 */ /* 0x000fc60000000000 */
[----:B-1----:R-:W-:Y:S01]  /*e290*/  LEA.HI.X.SX32 R72, R25, R0, 0x1, P6 ;  /* 0x0000000019487211 */ /* 0x002fe200030f0eff */
[----:B------:R-:W-:Y:S01]  /*e2a0*/  @!P2 IMAD.MOV R107, RZ, RZ, -R107 ;  /* 0x000000ffff6ba224 */ /* 0x000fe200078e0a6b */
[----:B------:R-:W-:Y:S01]  /*e2b0*/  PRMT R86, RZ, 0x7610, R86 ;  /* 0x00007610ff567816 */ /* 0x000fe20000000056 */
[----:B---3--:R-:W-:Y:S01]  /*e2c0*/  @!P5 IMAD.MOV.U32 R46, RZ, RZ, R69 ;  /* 0x000000ffff2ed224 */ /* 0x008fe200078e0045 */
[----:B------:R-:W-:Y:S01]  /*e2d0*/  ISETP.GE.U32.AND P6, PT, R32, 0x7fffff7b, PT ;  /* 0x7fffff7b2000780c */ /* 0x000fe20003fc6070 */
[----:B------:R0:W-:Y:S01]  /*e2e0*/  STL [R1+0x198], R69 ;  /* 0x0001984501007387 */ /* 0x0001e20000100800 */
[----:B------:R-:W-:-:S03]  /*e2f0*/  IMAD R32, R70, 0x5, RZ ;  /* 0x0000000546207824 */ /* 0x000fc600078e02ff */
[----:B------:R1:W-:Y:S01]  /*e300*/  STL [R1+0x194], R72 ;  /* 0x0001944801007387 */ /* 0x0003e20000100800 */
[----:B------:R-:W-:-:S03]  /*e310*/  PRMT R85, RZ, 0x7610, R85 ;  /* 0x00007610ff557816 */ /* 0x000fc60000000055 */
[----:B------:R-:W-:Y:S01]  /*e320*/  STL [R1+0x78], R107 ;  /* 0x0000786b01007387 */ /* 0x000fe20000100800 */
[----:B------:R-:W-:Y:S01]  /*e330*/  @!P1 IMAD.MOV R109, RZ, RZ, -R109 ;  /* 0x000000ffff6d9224 */ /* 0x000fe200078e0a6d */
[----:B------:R-:W-:Y:S01]  /*e340*/  PRMT R79, RZ, 0x7610, R79 ;  /* 0x00007610ff4f7816 */ /* 0x000fe2000000004f */
[----:B------:R-:W-:Y:S01]  /*e350*/  @!P4 IMAD.MOV R108, RZ, RZ, -R108 ;  /* 0x000000ffff6cc224 */ /* 0x000fe200078e0a6c */
[----:B--2---:R-:W-:Y:S01]  /*e360*/  ISETP.GE.AND P4, PT, R77, RZ, PT ;  /* 0x000000ff4d00720c */ /* 0x004fe20003f86270 */
[----:B------:R-:W-:Y:S01]  /*e370*/  @!P3 IMAD.MOV R110, RZ, RZ, -R110 ;  /* 0x000000ffff6eb224 */ /* 0x000fe200078e0a6e */
[----:B----4-:R-:W-:Y:S01]  /*e380*/  ISETP.GE.AND P2, PT, R47, RZ, PT ;  /* 0x000000ff2f00720c */ /* 0x010fe20003f46270 */
[----:B------:R-:W-:-:S05]  /*e390*/  @!P5 IMAD.MOV.U32 R47, RZ, RZ, R72 ;  /* 0x000000ffff2fd224 */ /* 0x000fca00078e0048 */
[----:B------:R2:W5:Y:S01]  /*e3a0*/  @!P5 LDG.E.U16 R86, desc[UR40][R46.64] ;  /* 0x000000282e56d981 */ /* 0x000562000c1e1500 */
[----:B0-----:R-:W-:Y:S01]  /*e3b0*/  IADD3 R69, P5, PT, R39, R2, RZ ;  /* 0x0000000227457210 */ /* 0x001fe20007fbe0ff */
[----:B------:R-:W-:-:S03]  /*e3c0*/  VIADD R39, R68, 0xfffffffb ;  /* 0xfffffffb44277836 */ /* 0x000fc60000000000 */
[----:B-1----:R-:W-:Y:S02]  /*e3d0*/  LEA.HI.X.SX32 R72, R32, R0, 0x1, P5 ;  /* 0x0000000020487211 */ /* 0x002fe400028f0eff */
[----:B------:R-:W-:Y:S01]  /*e3e0*/  ISETP.GE.U32.AND P5, PT, R39, 0x7fffff7c, PT ;  /* 0x7fffff7c2700780c */ /* 0x000fe20003fa6070 */
[----:B--2---:R-:W-:Y:S02]  /*e3f0*/  @!P6 IMAD.MOV.U32 R46, RZ, RZ, R69 ;  /* 0x000000ffff2ee224 */ /* 0x004fe400078e0045 */
[----:B------:R-:W-:Y:S01]  /*e400*/  @!P6 IMAD.MOV.U32 R47, RZ, RZ, R72 ;  /* 0x000000ffff2fe224 */ /* 0x000fe200078e0048 */
[----:B------:R0:W-:Y:S01]  /*e410*/  STL [R1+0x190], R69 ;  /* 0x0001904501007387 */ /* 0x0001e20000100800 */
[----:B------:R-:W-:-:S03]  /*e420*/  IMAD.SHL.U32 R32, R70, 0x4, RZ ;  /* 0x0000000446207824 */ /* 0x000fc600078e00ff */
[----:B------:R1:W5:Y:S01]  /*e430*/  @!P6 LDG.E.U16 R85, desc[UR40][R46.64] ;  /* 0x000000282e55e981 */ /* 0x000362000c1e1500 */
[----:B0-----:R-:W-:-:S03]  /*e440*/  LEA R69, P6, R70, R2, 0x3 ;  /* 0x0000000246457211 */ /* 0x001fc600078c18ff */
[----:B------:R0:W-:Y:S01]  /*e450*/  STL [R1+0x18c], R72 ;  /* 0x00018c4801007387 */ /* 0x0001e20000100800 */
[C---:B-1----:R-:W-:Y:S02]  /*e460*/  VIADD R46, R68.reuse, 0xfffffffd ;  /* 0xfffffffd442e7836 */ /* 0x042fe40000000000 */
[----:B------:R-:W-:Y:S01]  /*e470*/  VIADD R39, R68, 0xfffffffc ;  /* 0xfffffffc44277836 */ /* 0x000fe20000000000 */
[----:B0-----:R-:W-:Y:S02]  /*e480*/  LEA.HI.X.SX32 R72, R32, R0, 0x1, P6 ;  /* 0x0000000020487211 */ /* 0x001fe400030f0eff */
[----:B------:R-:W-:Y:S01]  /*e490*/  ISETP.GE.U32.AND P1, PT, R46, 0x7fffff7e, PT ;  /* 0x7fffff7e2e00780c */ /* 0x000fe20003f26070 */
[----:B------:R-:W-:Y:S02]  /*e4a0*/  @!P5 IMAD.MOV.U32 R46, RZ, RZ, R69 ;  /* 0x000000ffff2ed224 */ /* 0x000fe400078e0045 */
[----:B------:R-:W-:Y:S01]  /*e4b0*/  @!P5 IMAD.MOV.U32 R47, RZ, RZ, R72 ;  /* 0x000000ffff2fd224 */ /* 0x000fe200078e0048 */
[----:B------:R0:W-:Y:S01]  /*e4c0*/  STL [R1+0x188], R69 ;  /* 0x0001884501007387 */ /* 0x0001e20000100800 */
[----:B------:R-:W-:Y:S01]  /*e4d0*/  ISETP.GE.U32.AND P6, PT, R39, 0x7fffff7d, PT ;  /* 0x7fffff7d2700780c */ /* 0x000fe20003fc6070 */
[----:B------:R-:W-:-:S02]  /*e4e0*/  VIADD R39, R68, 0xfffffffe ;  /* 0xfffffffe44277836 */ /* 0x000fc40000000000 */
[----:B------:R1:W5:Y:S04]  /*e4f0*/  @!P5 LDG.E.U16 R79, desc[UR40][R46.64] ;  /* 0x000000282e4fd981 */ /* 0x000368000c1e1500 */
[----:B------:R2:W-:Y:S01]  /*e500*/  STL [R1+0x184], R72 ;  /* 0x0001844801007387 */ /* 0x0005e20000100800 */
[----:B0-----:R-:W-:-:S03]  /*e510*/  IADD3 R69, P5, PT, R25, R2, RZ ;  /* 0x0000000219457210 */ /* 0x001fc60007fbe0ff */
[----:B------:R-:W3:Y:S01]  /*e520*/  LDL.LU R77, [R1+0x250] ;  /* 0x00025000014d7983 */ /* 0x000ee20000300800 */
[----:B------:R-:W-:-:S03]  /*e530*/  ISETP.GE.U32.AND P3, PT, R39, 0x7fffff7f, PT ;  /* 0x7fffff7f2700780c */ /* 0x000fc60003f66070 */
[----:B--2---:R-:W2:Y:S04]  /*e540*/  LDL.LU R72, [R1+0x258] ;  /* 0x0002580001487983 */ /* 0x004ea80000300800 */
[----:B------:R0:W-:Y:S04]  /*e550*/  STL [R1+0x180], R69 ;  /* 0x0001804501007387 */ /* 0x0001e80000100800 */
[----:B------:R-:W4:Y:S01]  /*e560*/  LDL.LU R39, [R1+0x248] ;  /* 0x0002480001277983 */ /* 0x000f220000300800 */
[----:B------:R-:W-:Y:S01]  /*e570*/  IMAD R32, R70, 0x3, RZ ;  /* 0x0000000346207824 */ /* 0x000fe200078e02ff */
[----:B------:R-:W-:-:S04]  /*e580*/  PRMT R61, RZ, 0x7610, R61 ;  /* 0x00007610ff3d7816 */ /* 0x000fc8000000003d */
[----:B------:R-:W-:Y:S01]  /*e590*/  LEA.HI.X.SX32 R32, R32, R0, 0x1, P5 ;  /* 0x0000000020207211 */ /* 0x000fe200028f0eff */
[----:B------:R-:W-:Y:S02]  /*e5a0*/  IMAD.SHL.U32 R25, R70, 0x2, RZ ;  /* 0x0000000246197824 */ /* 0x000fe400078e00ff */
[----:B-1----:R-:W-:Y:S02]  /*e5b0*/  @!P6 IMAD.MOV.U32 R46, RZ, RZ, R69 ;  /* 0x000000ffff2ee224 */ /* 0x002fe400078e0045 */
[----:B------:R-:W-:Y:S01]  /*e5c0*/  @!P6 IMAD.MOV.U32 R47, RZ, RZ, R32 ;  /* 0x000000ffff2fe224 */ /* 0x000fe200078e0020 */
[----:B------:R-:W-:-:S04]  /*e5d0*/  IADD3 R68, P5, PT, R25, R2, RZ ;  /* 0x0000000219447210 */ /* 0x000fc80007fbe0ff */
[----:B------:R1:W5:Y:S01]  /*e5e0*/  @!P6 LDG.E.U16 R61, desc[UR40][R46.64] ;  /* 0x000000282e3de981 */ /* 0x000362000c1e1500 */
[C---:B------:R-:W-:Y:S02]  /*e5f0*/  LEA R107, P6, R70.reuse, R2, 0x2 ;  /* 0x00000002466b7211 */ /* 0x040fe400078c10ff */
[-C--:B0-----:R-:W-:Y:S01]  /*e600*/  LEA.HI.X.SX32 R69, R70, R0.reuse, 0x1, P5 ;  /* 0x0000000046457211 */ /* 0x081fe200028f0eff */
[----:B------:R0:W-:Y:S04]  /*e610*/  STL [R1+0x17c], R32 ;  /* 0x00017c2001007387 */ /* 0x0001e80000100800 */
[----:B------:R-:W-:Y:S04]  /*e620*/  STL [R1+0x170], R68 ;  /* 0x0001704401007387 */ /* 0x000fe80000100800 */
[----:B------:R2:W-:Y:S01]  /*e630*/  STL [R1+0x178], R107 ;  /* 0x0001786b01007387 */ /* 0x0005e20000100800 */
[----:B------:R-:W-:Y:S01]  /*e640*/  LEA.HI.X.SX32 R25, R25, R0, 0x1, P6 ;  /* 0x0000000019197211 */ /* 0x000fe200030f0eff */
[----:B-1----:R-:W-:Y:S01]  /*e650*/  @!P1 IMAD.MOV.U32 R46, RZ, RZ, R107 ;  /* 0x000000ffff2e9224 */ /* 0x002fe200078e006b */
[----:B------:R-:W-:-:S02]  /*e660*/  PRMT R57, RZ, 0x7610, R57 ;  /* 0x00007610ff397816 */ /* 0x000fc40000000039 */
[----:B------:R-:W-:Y:S01]  /*e670*/  PRMT R49, RZ, 0x7610, R49 ;  /* 0x00007610ff317816 */ /* 0x000fe20000000031 */
[----:B------:R-:W-:Y:S01]  /*e680*/  @!P1 IMAD.MOV.U32 R47, RZ, RZ, R25 ;  /* 0x000000ffff2f9224 */ /* 0x000fe200078e0019 */
[----:B------:R-:W1:Y:S01]  /*e690*/  S2R R120, SR_CgaCtaId ;  /* 0x0000000000787919 */ /* 0x000e620000008800 */
[----:B------:R-:W-:Y:S01]  /*e6a0*/  @!P2 IMAD.MOV R111, RZ, RZ, -R111 ;  /* 0x000000ffff6fa224 */ /* 0x000fe200078e0a6f */
[----:B0-----:R-:W0:Y:S02]  /*e6b0*/  LDC R32, c[0x0][0x3a0] ;  /* 0x0000e800ff207b82 */ /* 0x001e240000000800 */
[----:B------:R0:W5:Y:S01]  /*e6c0*/  @!P1 LDG.E.U16 R57, desc[UR40][R46.64] ;  /* 0x000000282e399981 */ /* 0x000162000c1e1500 */
[----:B----4-:R-:W-:-:S03]  /*e6d0*/  ISETP.GE.AND P5, PT, R39, RZ, PT ;  /* 0x000000ff2700720c */ /* 0x010fc60003fa6270 */
[----:B------:R-:W4:Y:S01]  /*e6e0*/  LDL.LU R39, [R1+0x260] ;  /* 0x0002600001277983 */ /* 0x000f220000300800 */
[----:B---3--:R-:W-:Y:S02]  /*e6f0*/  ISETP.GE.AND P1, PT, R77, RZ, PT ;  /* 0x000000ff4d00720c */ /* 0x008fe40003f26270 */
[----:B------:R-:W3:Y:S01]  /*e700*/  S2R R77, SR_TID.X ;  /* 0x00000000004d7919 */ /* 0x000ee20000002100 */
[----:B------:R-:W-:Y:S04]  /*e710*/  STL [R1+0x16c], R69 ;  /* 0x00016c4501007387 */ /* 0x000fe80000100800 */
[----:B------:R1:W-:Y:S04]  /*e720*/  STL [R1+0x174], R25 ;  /* 0x0001741901007387 */ /* 0x0003e80000100800 */
[----:B--2---:R-:W2:Y:S01]  /*e730*/  LDL.LU R107, [R1+0x24c] ;  /* 0x00024c00016b7983 */ /* 0x004ea20000300800 */
[----:B0-----:R-:W-:-:S02]  /*e740*/  @!P3 IMAD.MOV.U32 R46, RZ, RZ, R68 ;  /* 0x000000ffff2eb224 */ /* 0x001fc400078e0044 */
[----:B------:R-:W-:Y:S01]  /*e750*/  @!P3 IMAD.MOV.U32 R47, RZ, RZ, R69 ;  /* 0x000000ffff2fb224 */ /* 0x000fe200078e0045 */
[----:B-1----:R-:W2:Y:S01]  /*e760*/  LDL.LU R25, [R1+0x254] ;  /* 0x0002540001197983 */ /* 0x002ea20000300800 */
[----:B------:R-:W-:-:S03]  /*e770*/  ISETP.NE.AND P2, PT, R5, RZ, PT ;  /* 0x000000ff0500720c */ /* 0x000fc60003f45270 */
[----:B------:R0:W5:Y:S01]  /*e780*/  @!P3 LDG.E.U16 R49, desc[UR40][R46.64] ;  /* 0x000000282e31b981 */ /* 0x000162000c1e1500 */
[----:B------:R-:W-:Y:S02]  /*e790*/  ISETP.GE.AND P3, PT, R72, RZ, PT ;  /* 0x000000ff4800720c */ /* 0x000fe40003f66270 */
[----:B------:R-:W-:Y:S02]  /*e7a0*/  LOP3.LUT R72, RZ, R5, RZ, 0x33, !PT ;  /* 0x00000005ff487212 */ /* 0x000fe400078e33ff */
[----:B---3--:R-:W-:-:S05]  /*e7b0*/  LOP3.LUT R77, R77, 0x7f, RZ, 0xc0, !PT ;  /* 0x0000007f4d4d7812 */ /* 0x008fca00078ec0ff */
[----:B------:R-:W-:Y:S02]  /*e7c0*/  IMAD R68, R77, R71, RZ ;  /* 0x000000474d447224 */ /* 0x000fe400078e02ff */
[----:B------:R-:W3:Y:S01]  /*e7d0*/  LDL.LU R77, [R1+0x25c] ;  /* 0x00025c00014d7983 */ /* 0x000ee20000300800 */
[----:B------:R-:W-:Y:S01]  /*e7e0*/  SEL R44, R72, R44, !P2 ;  /* 0x0000002c482c7207 */ /* 0x000fe20005000000 */
[----:B------:R-:W-:Y:S01]  /*e7f0*/  @!P4 IMAD.MOV R112, RZ, RZ, -R112 ;  /* 0x000000ffff70c224 */ /* 0x000fe200078e0a70 */
[----:B----4-:R-:W-:-:S03]  /*e800*/  ISETP.GE.AND P4, PT, R39, RZ, PT ;  /* 0x000000ff2700720c */ /* 0x010fc60003f86270 */
[----:B------:R-:W-:Y:S02]  /*e810*/  IMAD R39, R44, UR72, RZ ;  /* 0x000000482c277c24 */ /* 0x000fe4000f8e02ff */
[----:B------:R-:W-:Y:S01]  /*e820*/  @!P5 IMAD.MOV R118, RZ, RZ, -R118 ;  /* 0x000000ffff76d224 */ /* 0x000fe200078e0a76 */
[----:B------:R-:W4:Y:S01]  /*e830*/  LDL.LU R44, [R1+0x264] ;  /* 0x00026400012c7983 */ /* 0x000f220000300800 */
[----:B------:R-:W-:Y:S02]  /*e840*/  IMAD.SHL.U32 R120, R120, 0x80, RZ ;  /* 0x0000008078787824 */ /* 0x000fe400078e00ff */
[----:B------:R-:W-:Y:S02]  /*e850*/  VIADD R32, R32, 0xffffffff ;  /* 0xffffffff20207836 */ /* 0x000fe40000000000 */
[----:B------:R-:W-:Y:S01]  /*e860*/  @!P3 IMAD.MOV R117, RZ, RZ, -R117 ;  /* 0x000000ffff75b224 */ /* 0x000fe200078e0a75 */
[----:B------:R-:W-:Y:S01]  /*e870*/  LOP3.LUT R120, R120, 0x80, RZ, 0xc0, !PT ;  /* 0x0000008078787812 */ /* 0x000fe200078ec0ff */
[----:B------:R-:W1:Y:S01]  /*e880*/  LDCU UR72, c[0x0][0x3b0] ;  /* 0x00007600ff4877ac */ /* 0x000e620008000800 */
[----:B--2---:R-:W-:-:S02]  /*e890*/  ISETP.GE.AND P5, PT, R107, RZ, PT ;  /* 0x000000ff6b00720c */ /* 0x004fc40003fa6270 */
[----:B------:R-:W-:Y:S02]  /*e8a0*/  ISETP.GE.U32.AND P6, PT, R32, 0x7fffff80, PT ;  /* 0x7fffff802000780c */ /* 0x000fe40003fc6070 */
[----:B------:R-:W-:Y:S02]  /*e8b0*/  LOP3.LUT R5, R3, 0x7, R120, 0xfe, !PT ;  /* 0x0000000703057812 */ /* 0x000fe400078efe78 */
[----:B------:R-:W-:Y:S01]  /*e8c0*/  ISETP.GE.AND P3, PT, R25, RZ, PT ;  /* 0x000000ff1900720c */ /* 0x000fe20003f66270 */
[----:B------:R-:W-:-:S06]  /*e8d0*/  @!P4 IMAD.MOV R116, RZ, RZ, -R116 ;  /* 0x000000ffff74c224 */ /* 0x000fcc00078e0a74 */
[----:B------:R-:W-:Y:S01]  /*e8e0*/  @!P5 IMAD.MOV R115, RZ, RZ, -R115 ;  /* 0x000000ffff73d224 */ /* 0x000fe200078e0a73 */
[----:B------:R-:W-:Y:S02]  /*e8f0*/  ISETP.GE.AND P5, PT, R5, RZ, PT ;  /* 0x000000ff0500720c */ /* 0x000fe40003fa6270 */
[C---:B------:R-:W-:Y:S01]  /*e900*/  SEL R43, R72.reuse, R43, !P2 ;  /* 0x0000002b482b7207 */ /* 0x040fe20005000000 */
[----:B0-----:R-:W-:Y:S01]  /*e910*/  @!P6 IMAD.MOV.U32 R46, RZ, RZ, R2 ;  /* 0x000000ffff2ee224 */ /* 0x001fe200078e0002 */
[----:B------:R-:W-:Y:S01]  /*e920*/  PRMT R48, RZ, 0x7610, R48 ;  /* 0x00007610ff307816 */ /* 0x000fe20000000030 */
[----:B------:R-:W-:Y:S01]  /*e930*/  @!P6 IMAD.MOV.U32 R47, RZ, RZ, R0 ;  /* 0x000000ffff2fe224 */ /* 0x000fe200078e0000 */
[C---:B------:R-:W-:Y:S02]  /*e940*/  SEL R34, R72.reuse, R34, !P2 ;  /* 0x0000002248227207 */ /* 0x040fe40005000000 */
[----:B---3--:R-:W-:Y:S02]  /*e950*/  ISETP.GE.AND P4, PT, R77, RZ, PT ;  /* 0x000000ff4d00720c */ /* 0x008fe40003f86270 */
[C---:B------:R-:W-:Y:S01]  /*e960*/  SEL R36, R72.reuse, R36, !P2 ;  /* 0x0000002448247207 */ /* 0x040fe20005000000 */
[----:B------:R-:W-:Y:S01]  /*e970*/  IMAD R43, R43, UR71, RZ ;  /* 0x000000472b2b7c24 */ /* 0x000fe2000f8e02ff */
[----:B------:R-:W-:Y:S01]  /*e980*/  IABS R77, R5 ;  /* 0x00000005004d7213 */ /* 0x000fe20000000000 */
[----:B------:R-:W-:Y:S01]  /*e990*/  @!P3 IMAD.MOV R114, RZ, RZ, -R114 ;  /* 0x000000ffff72b224 */ /* 0x000fe200078e0a72 */
[----:B------:R-:W-:Y:S01]  /*e9a0*/  P2R R5, PR, RZ, 0x20 ;  /* 0x00000020ff057803 */ /* 0x000fe20000000000 */
[----:B------:R0:W5:Y:S01]  /*e9b0*/  @!P6 LDG.E.U16 R48, desc[UR40][R46.64] ;  /* 0x000000282e30e981 */ /* 0x000162000c1e1500 */
[C---:B------:R-:W-:Y:S01]  /*e9c0*/  SEL R45, R72.reuse, R45, !P2 ;  /* 0x0000002d482d7207 */ /* 0x040fe20005000000 */
[----:B------:R-:W2:Y:S02]  /*e9d0*/  LDCU UR71, c[0x0][0x3b0] ;  /* 0x00007600ff4777ac */ /* 0x000ea40008000800 */
[----:B------:R3:W-:Y:S01]  /*e9e0*/  STL [R1+0xcc], R5 ;  /* 0x0000cc0501007387 */ /* 0x0007e20000100800 */
[C---:B------:R-:W-:Y:S01]  /*e9f0*/  SEL R35, R72.reuse, R35, !P2 ;  /* 0x0000002348237207 */ /* 0x040fe20005000000 */
[----:B------:R-:W-:Y:S01]  /*ea00*/  IMAD R32, R45, UR73, RZ ;  /* 0x000000492d207c24 */ /* 0x000fe2000f8e02ff */
[----:B------:R-:W-:-:S02]  /*ea10*/  SEL R41, R72, R41, !P2 ;  /* 0x0000002948297207 */ /* 0x000fc40005000000 */
[----:B------:R-:W-:Y:S01]  /*ea20*/  SEL R42, R72, R42, !P2 ;  /* 0x0000002a482a7207 */ /* 0x000fe20005000000 */
[----:B---3--:R-:W-:Y:S01]  /*ea30*/  IMAD.HI.U32 R5, R74, R77, RZ ;  /* 0x0000004d4a057227 */ /* 0x008fe200078e00ff */
[----:B------:R-:W-:Y:S01]  /*ea40*/  SEL R40, R72, R40, !P2 ;  /* 0x0000002848287207 */ /* 0x000fe20005000000 */
[----:B------:R-:W3:Y:S02]  /*ea50*/  LDCU UR73, c[0x0][0x3b0] ;  /* 0x00007600ff4977ac */ /* 0x000ee40008000800 */
[----:B------:R-:W-:Y:S02]  /*ea60*/  IMAD.MOV R5, RZ, RZ, -R5 ;  /* 0x000000ffff057224 */ /* 0x000fe400078e0a05 */
[----:B0-----:R-:W-:Y:S01]  /*ea70*/  IMAD R46, R36, UR67, RZ ;  /* 0x00000043242e7c24 */ /* 0x001fe2000f8e02ff */
[C---:B------:R-:W-:Y:S01]  /*ea80*/  SEL R37, R72.reuse, R37, !P2 ;  /* 0x0000002548257207 */ /* 0x040fe20005000000 */
[----:B------:R-:W-:Y:S01]  /*ea90*/  IMAD.MOV.U32 R36, RZ, RZ, R43 ;  /* 0x000000ffff247224 */ /* 0x000fe200078e002b */
[C---:B------:R-:W-:Y:S01]  /*eaa0*/  SEL R31, R72.reuse, R31, !P2 ;  /* 0x0000001f481f7207 */ /* 0x040fe20005000000 */
[----:B------:R-:W-:Y:S01]  /*eab0*/  IMAD R45, R35, UR66, RZ ;  /* 0x00000042232d7c24 */ /* 0x000fe2000f8e02ff */
[C---:B------:R-:W-:Y:S01]  /*eac0*/  SEL R35, R72.reuse, R28, !P2 ;  /* 0x0000001c48237207 */ /* 0x040fe20005000000 */
[----:B------:R-:W-:Y:S01]  /*ead0*/  IMAD R77, R73, R5, R77 ;  /* 0x00000005494d7224 */ /* 0x000fe200078e024d */
[C---:B------:R-:W-:Y:S01]  /*eae0*/  SEL R33, R72.reuse, R33, !P2 ;  /* 0x0000002148217207 */ /* 0x040fe20005000000 */
[----:B------:R-:W-:Y:S01]  /*eaf0*/  IMAD R41, R41, UR69, RZ ;  /* 0x0000004529297c24 */ /* 0x000fe2000f8e02ff */
[C---:B------:R-:W-:Y:S01]  /*eb00*/  SEL R5, R72.reuse, R121, !P2 ;  /* 0x0000007948057207 */ /* 0x040fe20005000000 */
[----:B------:R-:W-:Y:S01]  /*eb10*/  IMAD.MOV.U32 R121, RZ, RZ, R36 ;  /* 0x000000ffff797224 */ /* 0x000fe200078e0024 */
[----:B------:R-:W-:Y:S01]  /*eb20*/  SEL R30, R72, R30, !P2 ;  /* 0x0000001e481e7207 */ /* 0x000fe20005000000 */
[----:B------:R-:W-:Y:S01]  /*eb30*/  IMAD R107, R42, UR70, RZ ;  /* 0x000000462a6b7c24 */ /* 0x000fe2000f8e02ff */
[----:B------:R-:W-:Y:S01]  /*eb40*/  SEL R36, R72, R29, !P2 ;  /* 0x0000001d48247207 */ /* 0x000fe20005000000 */
[----:B------:R-:W-:Y:S01]  /*eb50*/  IMAD R47, R40, UR68, RZ ;  /* 0x00000044282f7c24 */ /* 0x000fe2000f8e02ff */
[C---:B------:R-:W-:Y:S01]  /*eb60*/  SEL R29, R72.reuse, R21, !P2 ;  /* 0x00000015481d7207 */ /* 0x040fe20005000000 */
[----:B------:R-:W-:Y:S01]  /*eb70*/  IMAD R25, R37, UR75, RZ ;  /* 0x0000004b25197c24 */ /* 0x000fe2000f8e02ff */
[C---:B------:R-:W-:Y:S01]  /*eb80*/  SEL R124, R72.reuse, R124, !P2 ;  /* 0x0000007c487c7207 */ /* 0x040fe20005000000 */
[----:B------:R-:W-:Y:S01]  /*eb90*/  IMAD R42, R31, UR63, RZ ;  /* 0x0000003f1f2a7c24 */ /* 0x000fe2000f8e02ff */
[C---:B------:R-:W-:Y:S01]  /*eba0*/  SEL R31, R72.reuse, R23, !P2 ;  /* 0x00000017481f7207 */ /* 0x040fe20005000000 */
[----:B------:R-:W-:Y:S01]  /*ebb0*/  IMAD.MOV.U32 R40, RZ, RZ, R41 ;  /* 0x000000ffff287224 */ /* 0x000fe200078e0029 */
[C---:B------:R-:W-:Y:S01]  /*ebc0*/  SEL R23, R72.reuse, R16, !P2 ;  /* 0x0000001048177207 */ /* 0x040fe20005000000 */
[----:B------:R-:W-:Y:S01]  /*ebd0*/  IMAD R43, R33, UR64, RZ ;  /* 0x00000040212b7c24 */ /* 0x000fe2000f8e02ff */
[----:B------:R-:W-:Y:S01]  /*ebe0*/  SEL R33, R72, R26, !P2 ;  /* 0x0000001a48217207 */ /* 0x000fe20005000000 */
[----:B------:R-:W-:Y:S01]  /*ebf0*/  IMAD R41, R30, UR62, RZ ;  /* 0x0000003e1e297c24 */ /* 0x000fe2000f8e02ff */
[----:B------:R-:W-:-:S02]  /*ec00*/  SEL R26, R72, R18, !P2 ;  /* 0x00000012481a7207 */ /* 0x000fc40005000000 */
[C---:B------:R-:W-:Y:S02]  /*ec10*/  SEL R55, R72.reuse, R55, !P2 ;  /* 0x0000003748377207 */ /* 0x040fe40005000000 */
[----:B------:R-:W-:Y:S02]  /*ec20*/  SEL R50, R72, R50, !P2 ;  /* 0x0000003248327207 */ /* 0x000fe40005000000 */
[----:B------:R-:W-:Y:S02]  /*ec30*/  LEA R69, P6, R68, UR22, 0x1 ;  /* 0x0000001644457c11 */ /* 0x000fe4000f8c08ff */
[C---:B------:R-:W-:Y:S02]  /*ec40*/  SEL R38, R72.reuse, R38, !P2 ;  /* 0x0000002648267207 */ /* 0x040fe40005000000 */
[C---:B------:R-:W-:Y:S02]  /*ec50*/  SEL R119, R72.reuse, R119, !P2 ;  /* 0x0000007748777207 */ /* 0x040fe40005000000 */
[C---:B------:R-:W-:Y:S01]  /*ec60*/  SEL R56, R72.reuse, R56, !P2 ;  /* 0x0000003848387207 */ /* 0x040fe20005000000 */
[----:B------:R-:W-:Y:S01]  /*ec70*/  IMAD R5, R5, UR8, RZ ;  /* 0x0000000805057c24 */ /* 0x000fe2000f8e02ff */
[C---:B------:R-:W-:Y:S01]  /*ec80*/  SEL R16, R72.reuse, R10, !P2 ;  /* 0x0000000a48107207 */ /* 0x040fe20005000000 */
[----:B------:R-:W-:Y:S01]  /*ec90*/  IMAD.MOV.U32 R10, RZ, RZ, R25 ;  /* 0x000000ffff0a7224 */ /* 0x000fe200078e0019 */
[----:B------:R-:W-:-:S02]  /*eca0*/  SEL R30, R72, R22, !P2 ;  /* 0x00000016481e7207 */ /* 0x000fc40005000000 */
[C---:B------:R-:W-:Y:S01]  /*ecb0*/  SEL R51, R72.reuse, R51, !P2 ;  /* 0x0000003348337207 */ /* 0x040fe20005000000 */
[----:B------:R-:W-:Y:S01]  /*ecc0*/  @!P4 IMAD.MOV R113, RZ, RZ, -R113 ;  /* 0x000000ffff71c224 */ /* 0x000fe200078e0a71 */
[C---:B------:R-:W-:Y:S01]  /*ecd0*/  SEL R18, R72.reuse, R12, !P2 ;  /* 0x0000000c48127207 */ /* 0x040fe20005000000 */
[----:B------:R-:W-:Y:S01]  /*ece0*/  IMAD.MOV.U32 R12, RZ, RZ, R40 ;  /* 0x000000ffff0c7224 */ /* 0x000fe200078e0028 */
[C---:B------:R-:W-:Y:S01]  /*ecf0*/  SEL R22, R72.reuse, R15, !P2 ;  /* 0x0000000f48167207 */ /* 0x040fe20005000000 */
[----:B------:R-:W0:Y:S01]  /*ed00*/  LDCU UR62, c[0x0][0x3b0] ;  /* 0x00007600ff3e77ac */ /* 0x000e220008000800 */
[----:B------:R-:W-:Y:S01]  /*ed10*/  SEL R40, R72, R4, !P2 ;  /* 0x0000000448287207 */ /* 0x000fe20005000000 */
[----:B------:R-:W-:Y:S02]  /*ed20*/  IMAD R4, R124, UR8, RZ ;  /* 0x000000087c047c24 */ /* 0x000fe4000f8e02ff */
[----:B------:R-:W-:Y:S01]  /*ed30*/  IMAD.MOV.U32 R124, RZ, RZ, R10 ;  /* 0x000000ffff7c7224 */ /* 0x000fe200078e000a */
[----:B------:R-:W-:Y:S01]  /*ed40*/  SEL R59, R72, R59, !P2 ;  /* 0x0000003b483b7207 */ /* 0x000fe20005000000 */
[----:B------:R-:W-:Y:S01]  /*ed50*/  IMAD R10, R55, UR8, RZ ;  /* 0x00000008370a7c24 */ /* 0x000fe2000f8e02ff */
[----:B------:R-:W-:Y:S01]  /*ed60*/  LEA.HI.X.SX32 R68, R68, UR23, 0x1, P6 ;  /* 0x0000001744447c11 */ /* 0x000fe2000b0f0eff */
[----:B------:R-:W-:Y:S01]  /*ed70*/  IMAD R38, R38, UR76, RZ ;  /* 0x0000004c26267c24 */ /* 0x000fe2000f8e02ff */
[----:B------:R-:W-:-:S02]  /*ed80*/  SEL R58, R72, R58, !P2 ;  /* 0x0000003a483a7207 */ /* 0x000fc40005000000 */
[C---:B------:R-:W-:Y:S02]  /*ed90*/  SEL R54, R72.reuse, R54, !P2 ;  /* 0x0000003648367207 */ /* 0x040fe40005000000 */
[C---:B------:R-:W-:Y:S02]  /*eda0*/  SEL R53, R72.reuse, R53, !P2 ;  /* 0x0000003548357207 */ /* 0x040fe40005000000 */
[C---:B------:R-:W-:Y:S01]  /*edb0*/  SEL R52, R72.reuse, R52, !P2 ;  /* 0x0000003448347207 */ /* 0x040fe20005000000 */
[----:B------:R-:W-:Y:S01]  /*edc0*/  IMAD R35, R35, UR77, RZ ;  /* 0x0000004d23237c24 */ /* 0x000fe2000f8e02ff */
[----:B------:R-:W-:Y:S01]  /*edd0*/  SEL R25, R72, R8, !P2 ;  /* 0x0000000848197207 */ /* 0x000fe20005000000 */
[----:B------:R-:W-:Y:S01]  /*ede0*/  IMAD R8, R58, UR8, RZ ;  /* 0x000000083a087c24 */ /* 0x000fe2000f8e02ff */
[----:B------:R-:W-:Y:S01]  /*edf0*/  SEL R60, R72, R60, !P2 ;  /* 0x0000003c483c7207 */ /* 0x000fe20005000000 */
[----:B0-----:R-:W-:Y:S01]  /*ee00*/  IMAD R36, R36, UR62, RZ ;  /* 0x0000003e24247c24 */ /* 0x001fe2000f8e02ff */
[C---:B------:R-:W-:Y:S01]  /*ee10*/  SEL R62, R72.reuse, R62, !P2 ;  /* 0x0000003e483e7207 */ /* 0x040fe20005000000 */
[----:B------:R-:W-:Y:S01]  /*ee20*/  IMAD R33, R33, UR11, RZ ;  /* 0x0000000b21217c24 */ /* 0x000fe2000f8e02ff */
[----:B------:R-:W-:-:S02]  /*ee30*/  SEL R63, R72, R63, !P2 ;  /* 0x0000003f483f7207 */ /* 0x000fc40005000000 */
[----:B----4-:R-:W-:Y:S01]  /*ee40*/  ISETP.GE.AND P3, PT, R44, RZ, PT ;  /* 0x000000ff2c00720c */ /* 0x010fe20003f66270 */
[----:B------:R-:W-:Y:S01]  /*ee50*/  IMAD R44, R34, UR65, RZ ;  /* 0x00000041222c7c24 */ /* 0x000fe2000f8e02ff */
[C---:B------:R-:W-:Y:S01]  /*ee60*/  SEL R64, R72.reuse, R64, !P2 ;  /* 0x0000004048407207 */ /* 0x040fe20005000000 */
[----:B------:R-:W-:Y:S01]  /*ee70*/  IMAD.MOV.U32 R34, RZ, RZ, R39 ;  /* 0x000000ffff227224 */ /* 0x000fe200078e0027 */
[C---:B------:R-:W-:Y:S01]  /*ee80*/  SEL R65, R72.reuse, R65, !P2 ;  /* 0x0000004148417207 */ /* 0x040fe20005000000 */
[----:B------:R-:W-:Y:S01]  /*ee90*/  IMAD R31, R31, UR13, RZ ;  /* 0x0000000d1f1f7c24 */ /* 0x000fe2000f8e02ff */
[C---:B------:R-:W-:Y:S01]  /*eea0*/  SEL R66, R72.reuse, R66, !P2 ;  /* 0x0000004248427207 */ /* 0x040fe20005000000 */
[----:B------:R-:W-:Y:S01]  /*eeb0*/  IMAD.MOV.U32 R28, RZ, RZ, R34 ;  /* 0x000000ffff1c7224 */ /* 0x000fe200078e0022 */
[C---:B------:R-:W-:Y:S01]  /*eec0*/  SEL R34, R72.reuse, R27, !P2 ;  /* 0x0000001b48227207 */ /* 0x040fe20005000000 */
[----:B------:R-:W-:Y:S01]  /*eed0*/  IMAD.MOV.U32 R27, RZ, RZ, R32 ;  /* 0x000000ffff1b7224 */ /* 0x000fe200078e0020 */
[C---:B------:R-:W-:Y:S01]  /*eee0*/  SEL R67, R72.reuse, R67, !P2 ;  /* 0x0000004348437207 */ /* 0x040fe20005000000 */
[----:B------:R-:W-:Y:S01]  /*eef0*/  IMAD.MOV.U32 R21, RZ, RZ, R28 ;  /* 0x000000ffff157224 */ /* 0x000fe200078e001c */
[----:B------:R-:W-:Y:S01]  /*ef00*/  SEL R28, R72, R20, !P2 ;  /* 0x00000014481c7207 */ /* 0x000fe20005000000 */
[----:B------:R-:W-:Y:S01]  /*ef10*/  IMAD.MOV.U32 R20, RZ, RZ, R27 ;  /* 0x000000ffff147224 */ /* 0x000fe200078e001b */
[----:B------:R-:W-:Y:S01]  /*ef20*/  LOP3.LUT R39, R3, 0xf, R120, 0xfe, !PT ;  /* 0x0000000f03277812 */ /* 0x000fe200078efe78 */
        /* <DEDUP_REMOVED lines=9> */
[----:B------:R0:W-:Y:S01]  /*efc0*/  STL [R1+0xd4], R39 ;  /* 0x0000d42701007387 */ /* 0x0001e20000100800 */
[----:B------:R-:W-:Y:S01]  /*efd0*/  IMAD.MOV.U32 R13, RZ, RZ, R121 ;  /* 0x000000ffff0d7224 */ /* 0x000fe200078e0079 */
[----:B------:R-:W-:Y:S01]  /*efe0*/  SEL R76, R72, R76, !P2 ;  /* 0x0000004c484c7207 */ /* 0x000fe20005000000 */
[----:B------:R-:W-:Y:S01]  /*eff0*/  IMAD R15, R50, UR8, RZ ;  /* 0x00000008320f7c24 */ /* 0x000fe2000f8e02ff */
[----:B------:R-:W-:Y:S01]  /*f000*/  LEA R50, P5, R4, R69, 0x1 ;  /* 0x0000004504327211 */ /* 0x000fe200078a08ff */
[----:B------:R-:W-:Y:S01]  /*f010*/  IMAD.MOV.U32 R121, RZ, RZ, R39 ;  /* 0x000000ffff797224 */ /* 0x000fe200078e0027 */
[----:B------:R-:W-:Y:S01]  /*f020*/  SEL R21, R72, R9, !P2 ;  /* 0x0000000948157207 */ /* 0x000fe20005000000 */
[----:B------:R-:W-:Y:S01]  /*f030*/  IMAD R9, R56, UR8, RZ ;  /* 0x0000000838097c24 */ /* 0x000fe2000f8e02ff */
[----:B------:R-:W-:Y:S01]  /*f040*/  SEL R32, R72, R24, !P2 ;  /* 0x0000001848207207 */ /* 0x000fe20005000000 */
[----:B------:R-:W-:Y:S01]  /*f050*/  IMAD R26, R26, UR18, RZ ;  /* 0x000000121a1a7c24 */ /* 0x000fe2000f8e02ff */
[C---:B0-----:R-:W-:Y:S01]  /*f060*/  SEL R39, R72.reuse, R6, !P2 ;  /* 0x0000000648277207 */ /* 0x041fe20005000000 */
[----:B------:R-:W-:Y:S01]  /*f070*/  IMAD R6, R119, UR8, RZ ;  /* 0x0000000877067c24 */ /* 0x000fe2000f8e02ff */
[C---:B------:R-:W-:Y:S01]  /*f080*/  SEL R24, R72.reuse, R17, !P2 ;  /* 0x0000001148187207 */ /* 0x040fe20005000000 */
[----:B------:R-:W-:Y:S01]  /*f090*/  IMAD.MOV.U32 R56, RZ, RZ, R14 ;  /* 0x000000ffff387224 */ /* 0x000fe200078e000e */
[C---:B------:R-:W-:Y:S01]  /*f0a0*/  SEL R17, R72.reuse, R11, !P2 ;  /* 0x0000000b48117207 */ /* 0x040fe20005000000 */
[----:B------:R-:W-:Y:S01]  /*f0b0*/  IMAD R14, R51, UR8, RZ ;  /* 0x00000008330e7c24 */ /* 0x000fe2000f8e02ff */
[----:B------:R-:W-:Y:S01]  /*f0c0*/  LEA R51, P4, R5, R69, 0x1 ;  /* 0x0000004505337211 */ /* 0x000fe200078808ff */
[----:B------:R0:W-:Y:S01]  /*f0d0*/  STL [R1+0x248], R50 ;  /* 0x0002483201007387 */ /* 0x0001e20000100800 */
[----:B------:R-:W-:Y:S01]  /*f0e0*/  IMAD.MOV.U32 R11, RZ, RZ, R38 ;  /* 0x000000ffff0b7224 */ /* 0x000fe200078e0026 */
[C---:B------:R-:W-:Y:S01]  /*f0f0*/  SEL R38, R72.reuse, R7, !P2 ;  /* 0x0000000748267207 */ /* 0x040fe20005000000 */
[----:B------:R-:W-:Y:S01]  /*f100*/  IMAD R7, R59, UR8, RZ ;  /* 0x000000083b077c24 */ /* 0x000fe2000f8e02ff */
[----:B------:R-:W-:Y:S01]  /*f110*/  STL [R1+0x250], R51 ;  /* 0x0002503301007387 */ /* 0x000fe20000100800 */
[----:B------:R-:W-:Y:S01]  /*f120*/  IMAD R23, R23, UR20, RZ ;  /* 0x0000001417177c24 */ /* 0x000fe2000f8e02ff */
[----:B------:R-:W-:Y:S01]  /*f130*/  SEL R78, R72, R78, !P2 ;  /* 0x0000004e484e7207 */ /* 0x000fe20005000000 */
[----:B------:R-:W-:Y:S01]  /*f140*/  IMAD R22, R22, UR21, RZ ;  /* 0x0000001516167c24 */ /* 0x000fe2000f8e02ff */
[----:B------:R-:W-:Y:S01]  /*f150*/  SEL R80, R72, R80, !P2 ;  /* 0x0000005048507207 */ /* 0x000fe20005000000 */
[----:B------:R-:W-:Y:S01]  /*f160*/  IMAD R18, R18, UR26, RZ ;  /* 0x0000001a12127c24 */ /* 0x000fe2000f8e02ff */
[-C--:B0-----:R-:W-:Y:S01]  /*f170*/  LEA.HI.X.SX32 R50, R4, R68.reuse, 0x1, P5 ;  /* 0x0000004404327211 */ /* 0x081fe200028f0eff */
[----:B------:R-:W-:Y:S01]  /*f180*/  IMAD R16, R16, UR28, RZ ;  /* 0x0000001c10107c24 */ /* 0x000fe2000f8e02ff */
[----:B------:R-:W-:Y:S01]  /*f190*/  LEA R4, P5, R6, R69, 0x1 ;  /* 0x0000004506047211 */ /* 0x000fe200078a08ff */
[----:B------:R-:W-:Y:S01]  /*f1a0*/  IMAD R25, R25, UR30, RZ ;  /* 0x0000001e19197c24 */ /* 0x000fe2000f8e02ff */
[-C--:B------:R-:W-:Y:S01]  /*f1b0*/  LEA.HI.X.SX32 R5, R5, R68.reuse, 0x1, P4 ;  /* 0x0000004405057211 */ /* 0x080fe200020f0eff */
[----:B------:R-:W-:Y:S01]  /*f1c0*/  STL [R1+0x244], R50 ;  /* 0x0002443201007387 */ /* 0x000fe20000100800 */
[----:B------:R-:W-:Y:S01]  /*f1d0*/  IMAD R60, R60, UR31, RZ ;  /* 0x0000001f3c3c7c24 */ /* 0x000fe2000f8e02ff */
[----:B------:R-:W-:Y:S01]  /*f1e0*/  SEL R81, R72, R81, !P2 ;  /* 0x0000005148517207 */ /* 0x000fe20005000000 */
[----:B------:R-:W-:Y:S01]  /*f1f0*/  IMAD R62, R62, UR32, RZ ;  /* 0x000000203e3e7c24 */ /* 0x000fe2000f8e02ff */
[----:B------:R0:W-:Y:S01]  /*f200*/  STL [R1+0x258], R4 ;  /* 0x0002580401007387 */ /* 0x0001e20000100800 */
[----:B------:R-:W-:Y:S01]  /*f210*/  LEA.HI.X.SX32 R6, R6, R68, 0x1, P5 ;  /* 0x0000004406067211 */ /* 0x000fe200028f0eff */
[----:B------:R-:W-:Y:S01]  /*f220*/  IMAD R63, R63, UR33, RZ ;  /* 0x000000213f3f7c24 */ /* 0x000fe2000f8e02ff */
[C---:B------:R-:W-:Y:S01]  /*f230*/  SEL R82, R72.reuse, R82, !P2 ;  /* 0x0000005248527207 */ /* 0x040fe20005000000 */
[----:B------:R4:W-:Y:S01]  /*f240*/  STL [R1+0x24c], R5 ;  /* 0x00024c0501007387 */ /* 0x0009e20000100800 */
[C---:B------:R-:W-:Y:S01]  /*f250*/  SEL R83, R72.reuse, R83, !P2 ;  /* 0x0000005348537207 */ /* 0x040fe20005000000 */
[----:B------:R-:W1:Y:S01]  /*f260*/  LDCU UR70, c[0x0][0x3b0] ;  /* 0x00007600ff4677ac */ /* 0x000e620008000800 */
[CC--:B0-----:R-:W-:Y:S01]  /*f270*/  LEA R4, P4, R7.reuse, R69.reuse, 0x1 ;  /* 0x0000004507047211 */ /* 0x0c1fe200078808ff */
[----:B------:R-:W0:Y:S04]  /*f280*/  LDCU UR69, c[0x0][0x3b0] ;  /* 0x00007600ff4577ac */ /* 0x000e280008000800 */
[----:B------:R1:W-:Y:S01]  /*f290*/  STL [R1+0x260], R4 ;  /* 0x0002600401007387 */ /* 0x0003e20000100800 */
[----:B----4-:R-:W-:Y:S01]  /*f2a0*/  LEA.HI.X.SX32 R5, R7, R68, 0x1, P4 ;  /* 0x0000004407057211 */ /* 0x010fe200020f0eff */
[----:B------:R-:W4:Y:S02]  /*f2b0*/  LDCU UR68, c[0x0][0x3b0] ;  /* 0x00007600ff4477ac */ /* 0x000f240008000800 */
[----:B------:R0:W-:Y:S01]  /*f2c0*/  STL [R1+0x254], R6 ;  /* 0x0002540601007387 */ /* 0x0001e20000100800 */
[----:B------:R-:W-:Y:S01]  /*f2d0*/  SEL R84, R72, R84, !P2 ;  /* 0x0000005448547207 */ /* 0x000fe20005000000 */
[----:B------:R-:W2:Y:S01]  /*f2e0*/  LDCU UR76, c[0x0][0x3b0] ;  /* 0x00007600ff4c77ac */ /* 0x000ea20008000800 */
[C---:B-1----:R-:W-:Y:S01]  /*f2f0*/  LEA R4, P5, R8.reuse, R69, 0x1 ;  /* 0x0000004508047211 */ /* 0x042fe200078a08ff */
[----:B------:R-:W1:Y:S04]  /*f300*/  LDCU UR75, c[0x0][0x3b0] ;  /* 0x00007600ff4b77ac */ /* 0x000e680008000800 */
[----:B------:R2:W-:Y:S01]  /*f310*/  STL [R1+0x268], R4 ;  /* 0x0002680401007387 */ /* 0x0005e20000100800 */
[----:B0-----:R-:W-:Y:S01]  /*f320*/  LEA.HI.X.SX32 R6, R8, R68, 0x1, P5 ;  /* 0x0000004408067211 */ /* 0x001fe200028f0eff */
[----:B------:R-:W-:Y:S01]  /*f330*/  IMAD.MOV.U32 R119, RZ, RZ, R11 ;  /* 0x000000ffff777224 */ /* 0x000fe200078e000b */
[C---:B------:R-:W-:Y:S01]  /*f340*/  SEL R87, R72.reuse, R87, !P2 ;  /* 0x0000005748577207 */ /* 0x040fe20005000000 */
[----:B------:R0:W-:Y:S01]  /*f350*/  STL [R1+0x25c], R5 ;  /* 0x00025c0501007387 */ /* 0x0001e20000100800 */
[----:B------:R-:W-:Y:S01]  /*f360*/  SEL R88, R72, R88, !P2 ;  /* 0x0000005848587207 */ /* 0x000fe20005000000 */
[----:B------:R-:W1:Y:S01]  /*f370*/  LDCU UR67, c[0x0][0x3b0] ;  /* 0x00007600ff4377ac */ /* 0x000e620008000800 */
[C---:B--2---:R-:W-:Y:S01]  /*f380*/  LEA R4, P4, R9.reuse, R69, 0x1 ;  /* 0x0000004509047211 */ /* 0x044fe200078808ff */
[----:B------:R-:W-:Y:S01]  /*f390*/  IMAD R11, R54, UR8, RZ ;  /* 0x00000008360b7c24 */ /* 0x000fe2000f8e02ff */
[C---:B------:R-:W-:Y:S01]  /*f3a0*/  SEL R89, R72.reuse, R89, !P2 ;  /* 0x0000005948597207 */ /* 0x040fe20005000000 */
[----:B------:R-:W2:Y:S02]  /*f3b0*/  LDCU UR66, c[0x0][0x3b0] ;  /* 0x00007600ff4277ac */ /* 0x000ea40008000800 */
[----:B------:R1:W-:Y:S01]  /*f3c0*/  STL [R1+0x270], R4 ;  /* 0x0002700401007387 */ /* 0x0003e20000100800 */
[----:B0-----:R-:W-:Y:S01]  /*f3d0*/  LEA.HI.X.SX32 R5, R9, R68, 0x1, P4 ;  /* 0x0000004409057211 */ /* 0x001fe200020f0eff */
[----:B------:R-:W-:Y:S01]  /*f3e0*/  IMAD.MOV.U32 R59, RZ, RZ, R12 ;  /* 0x000000ffff3b7224 */ /* 0x000fe200078e000c */
[C---:B------:R-:W-:Y:S01]  /*f3f0*/  SEL R90, R72.reuse, R90, !P2 ;  /* 0x0000005a485a7207 */ /* 0x040fe20005000000 */
[----:B------:R-:W-:Y:S01]  /*f400*/  STL [R1+0x264], R6 ;  /* 0x0002640601007387 */ /* 0x000fe20000100800 */
[----:B------:R-:W-:Y:S01]  /*f410*/  SEL R91, R72, R91, !P2 ;  /* 0x0000005b485b7207 */ /* 0x000fe20005000000 */
[----:B------:R-:W0:Y:S01]  /*f420*/  LDCU UR65, c[0x0][0x3b0] ;  /* 0x00007600ff4177ac */ /* 0x000e220008000800 */
[----:B-1----:R-:W-:Y:S01]  /*f430*/  LEA R4, P5, R10, R69, 0x1 ;  /* 0x000000450a047211 */ /* 0x002fe200078a08ff */
[----:B------:R-:W-:Y:S01]  /*f440*/  IMAD R12, R53, UR8, RZ ;  /* 0x00000008350c7c24 */ /* 0x000fe2000f8e02ff */
[C---:B------:R-:W-:Y:S01]  /*f450*/  SEL R94, R72.reuse, R94, !P2 ;  /* 0x0000005e485e7207 */ /* 0x040fe20005000000 */
[----:B------:R-:W1:Y:S02]  /*f460*/  LDCU UR64, c[0x0][0x3b0] ;  /* 0x00007600ff4077ac */ /* 0x000e640008000800 */
[----:B------:R0:W-:Y:S01]  /*f470*/  STL [R1+0x278], R4 ;  /* 0x0002780401007387 */ /* 0x0001e20000100800 */
[----:B------:R-:W-:Y:S01]  /*f480*/  IMAD.MOV.U32 R58, RZ, RZ, R13 ;  /* 0x000000ffff3a7224 */ /* 0x000fe200078e000d */
[----:B------:R-:W-:Y:S01]  /*f490*/  SEL R95, R72, R95, !P2 ;  /* 0x0000005f485f7207 */ /* 0x000fe20005000000 */
[----:B------:R-:W1:Y:S01]  /*f4a0*/  LDCU UR63, c[0x0][0x3b0] ;  /* 0x00007600ff3f77ac */ /* 0x000e620008000800 */
[----:B------:R2:W-:Y:S01]  /*f4b0*/  STL [R1+0x26c], R5 ;  /* 0x00026c0501007387 */ /* 0x0005e20000100800 */
[----:B------:R-:W-:Y:S01]  /*f4c0*/  IMAD R13, R52, UR8, RZ ;  /* 0x00000008340d7c24 */ /* 0x000fe2000f8e02ff */
[----:B0-----:R-:W-:-:S02]  /*f4d0*/  LEA R4, P4, R11, R69, 0x1 ;  /* 0x000000450b047211 */ /* 0x001fc400078808ff */
[----:B--2---:R-:W-:-:S03]  /*f4e0*/  LEA.HI.X.SX32 R5, R10, R68, 0x1, P5 ;  /* 0x000000440a057211 */ /* 0x004fc600028f0eff */
[----:B------:R0:W-:Y:S01]  /*f4f0*/  STL [R1+0x280], R4 ;  /* 0x0002800401007387 */ /* 0x0001e20000100800 */
[----:B------:R-:W-:-:S03]  /*f500*/  LEA R6, P5, R12, R69, 0x1 ;  /* 0x000000450c067211 */ /* 0x000fc600078a08ff */
[----:B------:R2:W-:Y:S01]  /*f510*/  STL [R1+0x274], R5 ;  /* 0x0002740501007387 */ /* 0x0005e20000100800 */
[----:B0-----:R-:W-:-:S03]  /*f520*/  LEA.HI.X.SX32 R4, R11, R68, 0x1, P4 ;  /* 0x000000440b047211 */ /* 0x001fc600020f0eff */
[----:B------:R-:W-:Y:S01]  /*f530*/  STL [R1+0x288], R6 ;  /* 0x0002880601007387 */ /* 0x000fe20000100800 */
[----:B--2---:R-:W-:-:S03]  /*f540*/  LEA R5, P4, R13, R69, 0x1 ;  /* 0x000000450d057211 */ /* 0x004fc600078808ff */
[----:B------:R0:W-:Y:S04]  /*f550*/  STL [R1+0x27c], R4 ;  /* 0x00027c0401007387 */ /* 0x0001e80000100800 */
[----:B------:R2:W-:Y:S01]  /*f560*/  STL [R1+0x290], R5 ;  /* 0x0002900501007387 */ /* 0x0005e20000100800 */
[-C--:B0-----:R-:W-:Y:S02]  /*f570*/  LEA.HI.X.SX32 R4, R12, R68.reuse, 0x1, P5 ;  /* 0x000000440c047211 */ /* 0x081fe400028f0eff */
[-C--:B------:R-:W-:Y:S02]  /*f580*/  LEA R6, P5, R14, R69.reuse, 0x1 ;  /* 0x000000450e067211 */ /* 0x080fe400078a08ff */
[----:B--2---:R-:W-:Y:S01]  /*f590*/  LEA.HI.X.SX32 R5, R13, R68, 0x1, P4 ;  /* 0x000000440d057211 */ /* 0x004fe200020f0eff */
[----:B------:R0:W-:Y:S04]  /*f5a0*/  STL [R1+0x284], R4 ;  /* 0x0002840401007387 */ /* 0x0001e80000100800 */
[----:B------:R-:W-:Y:S01]  /*f5b0*/  STL [R1+0x298], R6 ;  /* 0x0002980601007387 */ /* 0x000fe20000100800 */
[----:B0-----:R-:W-:-:S03]  /*f5c0*/  LEA R4, P4, R15, R69, 0x1 ;  /* 0x000000450f047211 */ /* 0x001fc600078808ff */
[----:B------:R0:W-:Y:S04]  /*f5d0*/  STL [R1+0x28c], R5 ;  /* 0x00028c0501007387 */ /* 0x0001e80000100800 */
[----:B------:R2:W-:Y:S01]  /*f5e0*/  STL [R1+0x2a0], R4 ;  /* 0x0002a00401007387 */ /* 0x0005e20000100800 */
[-C--:B0-----:R-:W-:Y:S02]  /*f5f0*/  LEA.HI.X.SX32 R5, R14, R68.reuse, 0x1, P5 ;  /* 0x000000440e057211 */ /* 0x081fe400028f0eff */
[-C--:B------:R-:W-:Y:S02]  /*f600*/  LEA R6, P5, R55, R69.reuse, 0x1 ;  /* 0x0000004537067211 */ /* 0x080fe400078a08ff */
[----:B--2---:R-:W-:Y:S01]  /*f610*/  LEA.HI.X.SX32 R4, R15, R68, 0x1, P4 ;  /* 0x000000440f047211 */ /* 0x004fe200020f0eff */
[----:B------:R0:W-:Y:S04]  /*f620*/  STL [R1+0x294], R5 ;  /* 0x0002940501007387 */ /* 0x0001e80000100800 */
[----:B------:R-:W-:Y:S04]  /*f630*/  STL [R1+0x2a8], R6 ;  /* 0x0002a80601007387 */ /* 0x000fe80000100800 */
[----:B------:R2:W-:Y:S01]  /*f640*/  STL [R1+0x29c], R4 ;  /* 0x00029c0401007387 */ /* 0x0005e20000100800 */
[----:B0-----:R-:W-:-:S02]  /*f650*/  LEA R5, P4, R56, R69, 0x1 ;  /* 0x0000004538057211 */ /* 0x001fc400078808ff */
[----:B--2---:R-:W-:-:S03]  /*f660*/  LEA.HI.X.SX32 R4, R55, R68, 0x1, P5 ;  /* 0x0000004437047211 */ /* 0x004fc600028f0eff */
[----:B------:R0:W-:Y:S01]  /*f670*/  STL [R1+0x2b0], R5 ;  /* 0x0002b00501007387 */ /* 0x0001e20000100800 */
[----:B------:R-:W-:-:S03]  /*f680*/  LEA R6, P5, R58, R69, 0x1 ;  /* 0x000000453a067211 */ /* 0x000fc600078a08ff */
[----:B------:R2:W-:Y:S01]  /*f690*/  STL [R1+0x2a4], R4 ;  /* 0x0002a40401007387 */ /* 0x0005e20000100800 */
[----:B0-----:R-:W-:-:S03]  /*f6a0*/  LEA.HI.X.SX32 R5, R56, R68, 0x1, P4 ;  /* 0x0000004438057211 */ /* 0x001fc600020f0eff */
[----:B------:R0:W-:Y:S01]  /*f6b0*/  STL [R1+0x2b8], R6 ;  /* 0x0002b80601007387 */ /* 0x0001e20000100800 */
[----:B--2---:R-:W-:-:S03]  /*f6c0*/  LEA R4, P4, R107, R69, 0x1 ;  /* 0x000000456b047211 */ /* 0x004fc600078808ff */
[----:B------:R2:W-:Y:S04]  /*f6d0*/  STL [R1+0x2ac], R5 ;  /* 0x0002ac0501007387 */ /* 0x0005e80000100800 */
[----:B------:R1:W-:Y:S01]  /*f6e0*/  STL [R1+0x2c0], R4 ;  /* 0x0002c00401007387 */ /* 0x0003e20000100800 */
[-C--:B0-----:R-:W-:Y:S02]  /*f6f0*/  LEA.HI.X.SX32 R6, R58, R68.reuse, 0x1, P5 ;  /* 0x000000443a067211 */ /* 0x081fe400028f0eff */
[----:B--2---:R-:W-:Y:S02]  /*f700*/  LEA.HI.X.SX32 R5, R107, R68, 0x1, P4 ;  /* 0x000000446b057211 */ /* 0x004fe400020f0eff */
[-C--:B-1----:R-:W-:Y:S01]  /*f710*/  LEA R4, P5, R59, R69.reuse, 0x1 ;  /* 0x000000453b047211 */ /* 0x082fe200078a08ff */
[----:B------:R-:W-:Y:S04]  /*f720*/  STL [R1+0x2b4], R6 ;  /* 0x0002b40601007387 */ /* 0x000fe80000100800 */
[----:B------:R0:W-:Y:S04]  /*f730*/  STL [R1+0x2c8], R4 ;  /* 0x0002c80401007387 */ /* 0x0001e80000100800 */
[----:B------:R1:W-:Y:S01]  /*f740*/  STL [R1+0x2bc], R5 ;  /* 0x0002bc0501007387 */ /* 0x0003e20000100800 */
[----:B0-----:R-:W-:-:S02]  /*f750*/  LEA R4, P4, R47, R69, 0x1 ;  /* 0x000000452f047211 */ /* 0x001fc400078808ff */
[----:B-1----:R-:W-:-:S03]  /*f760*/  LEA.HI.X.SX32 R5, R59, R68, 0x1, P5 ;  /* 0x000000443b057211 */ /* 0x002fc600028f0eff */
[----:B------:R0:W-:Y:S01]  /*f770*/  STL [R1+0x2d0], R4 ;  /* 0x0002d00401007387 */ /* 0x0001e20000100800 */
[----:B------:R-:W-:-:S03]  /*f780*/  LEA.HI.X.SX32 R6, R47, R68, 0x1, P4 ;  /* 0x000000442f067211 */ /* 0x000fc600020f0eff */
[----:B------:R1:W-:Y:S01]  /*f790*/  STL [R1+0x2c4], R5 ;  /* 0x0002c40501007387 */ /* 0x0003e20000100800 */
[-C--:B0-----:R-:W-:Y:S02]  /*f7a0*/  LEA R4, P5, R119, R69.reuse, 0x1 ;  /* 0x0000004577047211 */ /* 0x081fe400078a08ff */
[----:B-1----:R-:W-:-:S03]  /*f7b0*/  LEA R5, P4, R124, R69, 0x1 ;  /* 0x000000457c057211 */ /* 0x002fc600078808ff */
[----:B------:R-:W-:Y:S04]  /*f7c0*/  STL [R1+0x2d8], R4 ;  /* 0x0002d80401007387 */ /* 0x000fe80000100800 */
[----:B------:R0:W-:Y:S01]  /*f7d0*/  STL [R1+0x2cc], R6 ;  /* 0x0002cc0601007387 */ /* 0x0001e20000100800 */
[----:B------:R-:W-:Y:S01]  /*f7e0*/  LEA.HI.X.SX32 R7, R124, R68, 0x1, P4 ;  /* 0x000000447c077211 */ /* 0x000fe200020f0eff */
[----:B------:R-:W-:Y:S01]  /*f7f0*/  IMAD R34, R34, UR10, RZ ;  /* 0x0000000a22227c24 */ /* 0x000fe2000f8e02ff */
[----:B------:R-:W-:Y:S01]  /*f800*/  SEL R96, R72, R96, !P2 ;  /* 0x0000006048607207 */ /* 0x000fe20005000000 */
[----:B------:R1:W-:Y:S01]  /*f810*/  STL [R1+0x2e0], R5 ;  /* 0x0002e00501007387 */ /* 0x0003e20000100800 */
[----:B------:R-:W-:Y:S01]  /*f820*/  IMAD R32, R32, UR12, RZ ;  /* 0x0000000c20207c24 */ /* 0x000fe2000f8e02ff */
[----:B------:R-:W-:Y:S01]  /*f830*/  SEL R97, R72, R97, !P2 ;  /* 0x0000006148617207 */ /* 0x000fe20005000000 */
[----:B------:R-:W-:Y:S01]  /*f840*/  IMAD R28, R28, UR16, RZ ;  /* 0x000000101c1c7c24 */ /* 0x000fe2000f8e02ff */
[----:B------:R-:W-:Y:S01]  /*f850*/  SEL R98, R72, R98, !P2 ;  /* 0x0000006248627207 */ /* 0x000fe20005000000 */
[----:B------:R-:W-:Y:S01]  /*f860*/  IMAD R27, R27, UR17, RZ ;  /* 0x000000111b1b7c24 */ /* 0x000fe2000f8e02ff */
[----:B0-----:R-:W-:Y:S01]  /*f870*/  LEA.HI.X.SX32 R6, R119, R68, 0x1, P5 ;  /* 0x0000004477067211 */ /* 0x001fe200028f0eff */
[----:B------:R-:W-:Y:S01]  /*f880*/  IMAD R24, R24, UR19, RZ ;  /* 0x0000001318187c24 */ /* 0x000fe2000f8e02ff */
[----:B------:R-:W-:Y:S01]  /*f890*/  SEL R101, R72, R101, !P2 ;  /* 0x0000006548657207 */ /* 0x000fe20005000000 */
[----:B------:R-:W-:Y:S01]  /*f8a0*/  IMAD R20, R20, UR24, RZ ;  /* 0x0000001814147c24 */ /* 0x000fe2000f8e02ff */
[----:B-1----:R-:W-:Y:S01]  /*f8b0*/  LEA R5, P5, R46, R69, 0x1 ;  /* 0x000000452e057211 */ /* 0x002fe200078a08ff */
[----:B------:R0:W-:Y:S01]  /*f8c0*/  STL [R1+0x2d4], R6 ;  /* 0x0002d40601007387 */ /* 0x0001e20000100800 */
[----:B------:R-:W-:Y:S01]  /*f8d0*/  IMAD R19, R19, UR25, RZ ;  /* 0x0000001913137c24 */ /* 0x000fe2000f8e02ff */
[C---:B------:R-:W-:Y:S01]  /*f8e0*/  SEL R102, R72.reuse, R102, !P2 ;  /* 0x0000006648667207 */ /* 0x040fe20005000000 */
[----:B------:R-:W-:Y:S01]  /*f8f0*/  IMAD R17, R17, UR27, RZ ;  /* 0x0000001b11117c24 */ /* 0x000fe2000f8e02ff */
[----:B------:R-:W-:Y:S01]  /*f900*/  STL [R1+0x2e8], R5 ;  /* 0x0002e80501007387 */ /* 0x000fe20000100800 */
[----:B------:R-:W-:Y:S01]  /*f910*/  IMAD R21, R21, UR29, RZ ;  /* 0x0000001d15157c24 */ /* 0x000fe2000f8e02ff */
[----:B------:R-:W-:Y:S01]  /*f920*/  SEL R103, R72, R103, !P2 ;  /* 0x0000006748677207 */ /* 0x000fe20005000000 */
[----:B------:R-:W-:Y:S01]  /*f930*/  IMAD R64, R64, UR34, RZ ;  /* 0x0000002240407c24 */ /* 0x000fe2000f8e02ff */
[----:B------:R1:W-:Y:S01]  /*f940*/  STL [R1+0x2dc], R7 ;  /* 0x0002dc0701007387 */ /* 0x0003e20000100800 */
[----:B------:R-:W-:Y:S01]  /*f950*/  IMAD R65, R65, UR35, RZ ;  /* 0x0000002341417c24 */ /* 0x000fe2000f8e02ff */
[----:B0-----:R-:W-:Y:S01]  /*f960*/  LEA R6, P4, R45, R69, 0x1 ;  /* 0x000000452d067211 */ /* 0x001fe200078808ff */
[----:B------:R-:W-:Y:S01]  /*f970*/  IMAD R66, R66, UR36, RZ ;  /* 0x0000002442427c24 */ /* 0x000fe2000f8e02ff */
[C---:B------:R-:W-:Y:S01]  /*f980*/  SEL R104, R72.reuse, R104, !P2 ;  /* 0x0000006848687207 */ /* 0x040fe20005000000 */
[----:B------:R-:W-:Y:S01]  /*f990*/  IMAD R4, R67, UR37, RZ ;  /* 0x0000002543047c24 */ /* 0x000fe2000f8e02ff */
[----:B------:R-:W-:Y:S01]  /*f9a0*/  SEL R105, R72, R105, !P2 ;  /* 0x0000006948697207 */ /* 0x000fe20005000000 */
[----:B------:R0:W-:Y:S01]  /*f9b0*/  STL [R1+0x2f0], R6 ;  /* 0x0002f00601007387 */ /* 0x0001e20000100800 */
[----:B------:R-:W-:Y:S01]  /*f9c0*/  IMAD R76, R76, UR43, RZ ;  /* 0x0000002b4c4c7c24 */ /* 0x000fe2000f8e02ff */
[----:B------:R-:W-:Y:S01]  /*f9d0*/  SEL R108, R72, R108, !P2 ;  /* 0x0000006c486c7207 */ /* 0x000fe20005000000 */
[----:B------:R-:W-:Y:S01]  /*f9e0*/  IMAD R15, R82, UR48, RZ ;  /* 0x00000030520f7c24 */ /* 0x000fe2000f8e02ff */
[-C--:B-1----:R-:W-:Y:S01]  /*f9f0*/  LEA.HI.X.SX32 R7, R46, R68.reuse, 0x1, P5 ;  /* 0x000000442e077211 */ /* 0x082fe200028f0eff */
[----:B------:R-:W-:Y:S01]  /*fa00*/  IMAD R14, R83, UR49, RZ ;  /* 0x00000031530e7c24 */ /* 0x000fe2000f8e02ff */
[----:B------:R-:W-:Y:S01]  /*fa10*/  LEA.HI.X.SX32 R8, R45, R68, 0x1, P4 ;  /* 0x000000442d087211 */ /* 0x000fe200020f0eff */
[----:B------:R-:W-:Y:S01]  /*fa20*/  IMAD R13, R84, UR50, RZ ;  /* 0x00000032540d7c24 */ /* 0x000fe2000f8e02ff */
[----:B------:R-:W-:Y:S01]  /*fa30*/  SEL R109, R72, R109, !P2 ;  /* 0x0000006d486d7207 */ /* 0x000fe20005000000 */
[----:B------:R1:W-:Y:S01]  /*fa40*/  STL [R1+0x2e4], R7 ;  /* 0x0002e40701007387 */ /* 0x0003e20000100800 */
[----:B0-----:R-:W-:Y:S01]  /*fa50*/  LEA R6, P5, R44, R69, 0x1 ;  /* 0x000000452c067211 */ /* 0x001fe200078a08ff */
[----:B------:R-:W-:Y:S01]  /*fa60*/  IMAD R12, R87, UR51, RZ ;  /* 0x00000033570c7c24 */ /* 0x000fe2000f8e02ff */
[----:B------:R-:W-:Y:S01]  /*fa70*/  SEL R110, R72, R110, !P2 ;  /* 0x0000006e486e7207 */ /* 0x000fe20005000000 */
[----:B------:R-:W-:Y:S01]  /*fa80*/  IMAD R11, R88, UR52, RZ ;  /* 0x00000034580b7c24 */ /* 0x000fe2000f8e02ff */
[C---:B------:R-:W-:Y:S01]  /*fa90*/  SEL R111, R72.reuse, R111, !P2 ;  /* 0x0000006f486f7207 */ /* 0x040fe20005000000 */
[----:B------:R-:W-:Y:S01]  /*faa0*/  STL [R1+0x2f8], R6 ;  /* 0x0002f80601007387 */ /* 0x000fe20000100800 */
[----:B------:R-:W-:Y:S01]  /*fab0*/  SEL R112, R72, R112, !P2 ;  /* 0x0000007048707207 */ /* 0x000fe20005000000 */
[----:B------:R-:W0:Y:S01]  /*fac0*/  LDC R124, c[0x0][0x3a0] ;  /* 0x0000e800ff7c7b82 */ /* 0x000e220000000800 */
[----:B-1----:R-:W-:Y:S01]  /*fad0*/  LEA R7, P4, R43, R69, 0x1 ;  /* 0x000000452b077211 */ /* 0x002fe200078808ff */
[----:B------:R1:W-:Y:S01]  /*fae0*/  STL [R1+0x2ec], R8 ;  /* 0x0002ec0801007387 */ /* 0x0003e20000100800 */
[----:B------:R-:W-:-:S03]  /*faf0*/  LEA.HI.X.SX32 R9, R44, R68, 0x1, P5 ;  /* 0x000000442c097211 */ /* 0x000fc600028f0eff */
[----:B------:R2:W-:Y:S01]  /*fb00*/  STL [R1+0x300], R7 ;  /* 0x0003000701007387 */ /* 0x0005e20000100800 */
[----:B-1----:R-:W-:Y:S02]  /*fb10*/  LEA.HI.X.SX32 R8, R43, R68, 0x1, P4 ;  /* 0x000000442b087211 */ /* 0x002fe400020f0eff */
[-C--:B--2---:R-:W-:Y:S01]  /*fb20*/  LEA R7, P5, R42, R69.reuse, 0x1 ;  /* 0x000000452a077211 */ /* 0x084fe200078a08ff */
[----:B------:R1:W-:Y:S04]  /*fb30*/  STL [R1+0x2f4], R9 ;  /* 0x0002f40901007387 */ /* 0x0003e80000100800 */
[----:B------:R-:W-:Y:S04]  /*fb40*/  STL [R1+0x308], R7 ;  /* 0x0003080701007387 */ /* 0x000fe80000100800 */
[----:B------:R2:W-:Y:S01]  /*fb50*/  STL [R1+0x2fc], R8 ;  /* 0x0002fc0801007387 */ /* 0x0005e20000100800 */
[----:B-1----:R-:W-:-:S05]  /*fb60*/  LEA R9, P4, R41, R69, 0x1 ;  /* 0x0000004529097211 */ /* 0x002fca00078808ff */
[----:B------:R1:W-:Y:S01]  /*fb70*/  STL [R1+0x310], R9 ;  /* 0x0003100901007387 */ /* 0x0003e20000100800 */
[----:B--2---:R-:W-:Y:S02]  /*fb80*/  LEA.HI.X.SX32 R8, R42, R68, 0x1, P5 ;  /* 0x000000442a087211 */ /* 0x004fe400028f0eff */
[----:B------:R-:W-:-:S03]  /*fb90*/  LEA R10, P5, R36, R69, 0x1 ;  /* 0x00000045240a7211 */ /* 0x000fc600078a08ff */
[----:B------:R2:W-:Y:S01]  /*fba0*/  STL [R1+0x304], R8 ;  /* 0x0003040801007387 */ /* 0x0005e20000100800 */
[----:B-1----:R-:W-:-:S03]  /*fbb0*/  LEA.HI.X.SX32 R9, R41, R68, 0x1, P4 ;  /* 0x0000004429097211 */ /* 0x002fc600020f0eff */
[----:B------:R1:W-:Y:S01]  /*fbc0*/  STL [R1+0x318], R10 ;  /* 0x0003180a01007387 */ /* 0x0003e20000100800 */
[----:B--2---:R-:W-:-:S03]  /*fbd0*/  LEA R8, P4, R35, R69, 0x1 ;  /* 0x0000004523087211 */ /* 0x004fc600078808ff */
[----:B------:R2:W-:Y:S01]  /*fbe0*/  STL [R1+0x30c], R9 ;  /* 0x00030c0901007387 */ /* 0x0005e20000100800 */
[----:B-1----:R-:W-:-:S03]  /*fbf0*/  LEA.HI.X.SX32 R10, R36, R68, 0x1, P5 ;  /* 0x00000044240a7211 */ /* 0x002fc600028f0eff */
[----:B------:R1:W-:Y:S01]  /*fc00*/  STL [R1+0x320], R8 ;  /* 0x0003200801007387 */ /* 0x0003e20000100800 */
[----:B--2---:R-:W-:-:S03]  /*fc10*/  LEA R9, P5, R34, R69, 0x1 ;  /* 0x0000004522097211 */ /* 0x004fc600078a08ff */
[----:B------:R-:W-:Y:S01]  /*fc20*/  STL [R1+0x314], R10 ;  /* 0x0003140a01007387 */ /* 0x000fe20000100800 */
[----:B-1----:R-:W-:-:S03]  /*fc30*/  LEA.HI.X.SX32 R8, R35, R68, 0x1, P4 ;  /* 0x0000004423087211 */ /* 0x002fc600020f0eff */
[----:B------:R1:W-:Y:S04]  /*fc40*/  STL [R1+0x328], R9 ;  /* 0x0003280901007387 */ /* 0x0003e80000100800 */
[----:B------:R2:W-:Y:S01]  /*fc50*/  STL [R1+0x31c], R8 ;  /* 0x00031c0801007387 */ /* 0x0005e20000100800 */
[----:B-1----:R-:W-:Y:S02]  /*fc60*/  LEA R9, P4, R33, R69, 0x1 ;  /* 0x0000004521097211 */ /* 0x002fe400078808ff */
[----:B--2---:R-:W-:-:S03]  /*fc70*/  LEA.HI.X.SX32 R8, R34, R68, 0x1, P5 ;  /* 0x0000004422087211 */ /* 0x004fc600028f0eff */
[----:B------:R1:W-:Y:S01]  /*fc80*/  STL [R1+0x330], R9 ;  /* 0x0003300901007387 */ /* 0x0003e20000100800 */
[----:B------:R-:W-:-:S03]  /*fc90*/  LEA R10, P5, R32, R69, 0x1 ;  /* 0x00000045200a7211 */ /* 0x000fc600078a08ff */
[----:B------:R2:W-:Y:S01]  /*fca0*/  STL [R1+0x324], R8 ;  /* 0x0003240801007387 */ /* 0x0005e20000100800 */
[----:B-1----:R-:W-:-:S03]  /*fcb0*/  LEA.HI.X.SX32 R9, R33, R68, 0x1, P4 ;  /* 0x0000004421097211 */ /* 0x002fc600020f0eff */
[----:B------:R-:W-:Y:S01]  /*fcc0*/  STL [R1+0x338], R10 ;  /* 0x0003380a01007387 */ /* 0x000fe20000100800 */
[----:B--2---:R-:W-:-:S03]  /*fcd0*/  LEA R8, P4, R31, R69, 0x1 ;  /* 0x000000451f087211 */ /* 0x004fc600078808ff */
[----:B------:R1:W-:Y:S04]  /*fce0*/  STL [R1+0x32c], R9 ;  /* 0x00032c0901007387 */ /* 0x0003e80000100800 */
[----:B------:R2:W-:Y:S01]  /*fcf0*/  STL [R1+0x340], R8 ;  /* 0x0003400801007387 */ /* 0x0005e20000100800 */
[-C--:B-1----:R-:W-:Y:S02]  /*fd00*/  LEA.HI.X.SX32 R9, R32, R68.reuse, 0x1, P5 ;  /* 0x0000004420097211 */ /* 0x082fe400028f0eff */
[-C--:B------:R-:W-:Y:S02]  /*fd10*/  LEA R10, P5, R30, R69.reuse, 0x1 ;  /* 0x000000451e0a7211 */ /* 0x080fe400078a08ff */
[----:B--2---:R-:W-:Y:S01]  /*fd20*/  LEA.HI.X.SX32 R8, R31, R68, 0x1, P4 ;  /* 0x000000441f087211 */ /* 0x004fe200020f0eff */
        /* <DEDUP_REMOVED lines=19> */
[----:B-1----:R-:W-:-:S02]  /*fe60*/  LEA R9, P4, R24, R69, 0x1 ;  /* 0x0000004518097211 */ /* 0x002fc400078808ff */
[----:B--2---:R-:W-:-:S03]  /*fe70*/  LEA.HI.X.SX32 R8, R26, R68, 0x1, P5 ;  /* 0x000000441a087211 */ /* 0x004fc600028f0eff */
[----:B------:R1:W-:Y:S01]  /*fe80*/  STL [R1+0x370], R9 ;  /* 0x0003700901007387 */ /* 0x0003e20000100800 */
[----:B------:R-:W-:-:S03]  /*fe90*/  LEA R10, P5, R23, R69, 0x1 ;  /* 0x00000045170a7211 */ /* 0x000fc600078a08ff */
[----:B------:R2:W-:Y:S01]  /*fea0*/  STL [R1+0x364], R8 ;  /* 0x0003640801007387 */ /* 0x0005e20000100800 */
[----:B-1----:R-:W-:-:S03]  /*feb0*/  LEA.HI.X.SX32 R9, R24, R68, 0x1, P4 ;  /* 0x0000004418097211 */ /* 0x002fc600020f0eff */
[----:B------:R1:W-:Y:S01]  /*fec0*/  STL [R1+0x378], R10 ;  /* 0x0003780a01007387 */ /* 0x0003e20000100800 */
[----:B--2---:R-:W-:-:S03]  /*fed0*/  LEA R8, P4, R22, R69, 0x1 ;  /* 0x0000004516087211 */ /* 0x004fc600078808ff */
[----:B------:R2:W-:Y:S04]  /*fee0*/  STL [R1+0x36c], R9 ;  /* 0x00036c0901007387 */ /* 0x0005e80000100800 */
[----:B------:R0:W-:Y:S01]  /*fef0*/  STL [R1+0x380], R8 ;  /* 0x0003800801007387 */ /* 0x0001e20000100800 */
[-C--:B-1----:R-:W-:Y:S02]  /*ff00*/  LEA.HI.X.SX32 R10, R23, R68.reuse, 0x1, P5 ;  /* 0x00000044170a7211 */ /* 0x082fe400028f0eff */
[----:B--2---:R-:W-:Y:S02]  /*ff10*/  LEA.HI.X.SX32 R9, R22, R68, 0x1, P4 ;  /* 0x0000004416097211 */ /* 0x004fe400020f0eff */
[-C--:B0-----:R-:W-:Y:S01]  /*ff20*/  LEA R8, P5, R20, R69.reuse, 0x1 ;  /* 0x0000004514087211 */ /* 0x081fe200078a08ff */
[----:B------:R-:W-:Y:S04]  /*ff30*/  STL [R1+0x374], R10 ;  /* 0x0003740a01007387 */ /* 0x000fe80000100800 */
[----:B------:R0:W-:Y:S04]  /*ff40*/  STL [R1+0x388], R8 ;  /* 0x0003880801007387 */ /* 0x0001e80000100800 */
[----:B------:R1:W-:Y:S01]  /*ff50*/  STL [R1+0x37c], R9 ;  /* 0x00037c0901007387 */ /* 0x0003e20000100800 */
[----:B0-----:R-:W-:-:S02]  /*ff60*/  LEA R8, P4, R19, R69, 0x1 ;  /* 0x0000004513087211 */ /* 0x001fc400078808ff */
[----:B-1----:R-:W-:-:S03]  /*ff70*/  LEA.HI.X.SX32 R9, R20, R68, 0x1, P5 ;  /* 0x0000004414097211 */ /* 0x002fc600028f0eff */
[----:B------:R0:W-:Y:S01]  /*ff80*/  STL [R1+0x390], R8 ;  /* 0x0003900801007387 */ /* 0x0001e20000100800 */
[----:B------:R-:W-:-:S03]  /*ff90*/  LEA R10, P5, R18, R69, 0x1 ;  /* 0x00000045120a7211 */ /* 0x000fc600078a08ff */
[----:B------:R1:W-:Y:S01]  /*ffa0*/  STL [R1+0x384], R9 ;  /* 0x0003840901007387 */ /* 0x0003e20000100800 */
[----:B0-----:R-:W-:-:S03]  /*ffb0*/  LEA.HI.X.SX32 R8, R19, R68, 0x1, P4 ;  /* 0x0000004413087211 */ /* 0x001fc600020f0eff */
[----:B------:R-:W-:Y:S01]  /*ffc0*/  STL [R1+0x398], R10 ;  /* 0x0003980a01007387 */ /* 0x000fe20000100800 */
[----:B-1----:R-:W-:-:S03]  /*ffd0*/  LEA R9, P4, R17, R69, 0x1 ;  /* 0x0000004511097211 */ /* 0x002fc600078808ff */
[----:B------:R0:W-:Y:S04]  /*ffe0*/  STL [R1+0x38c], R8 ;  /* 0x00038c0801007387 */ /* 0x0001e80000100800 */
[----:B------:R1:W-:Y:S01]  /*fff0*/  STL [R1+0x3a0], R9 ;  /* 0x0003a00901007387 */ /* 0x0003e20000100800 */
[-C--:B0-----:R-:W-:Y:S02]  /*10000*/  LEA.HI.X.SX32 R8, R18, R68.reuse, 0x1, P5 ;  /* 0x0000004412087211 */ /* 0x081fe400028f0eff */
[-C--:B------:R-:W-:Y:S02]  /*10010*/  LEA R10, P5, R16, R69.reuse, 0x1 ;  /* 0x00000045100a7211 */ /* 0x080fe400078a08ff */
[----:B-1----:R-:W-:Y:S01]  /*10020*/  LEA.HI.X.SX32 R9, R17, R68, 0x1, P4 ;  /* 0x0000004411097211 */ /* 0x002fe200020f0eff */
[----:B------:R0:W-:Y:S04]  /*10030*/  STL [R1+0x394], R8 ;  /* 0x0003940801007387 */ /* 0x0001e80000100800 */
[----:B------:R-:W-:Y:S04]  /*10040*/  STL [R1+0x3a8], R10 ;  /* 0x0003a80a01007387 */ /* 0x000fe80000100800 */
        /* <DEDUP_REMOVED lines=11> */
[-C--:B------:R-:W-:Y:S02]  /*10100*/  LEA.HI.X.SX32 R16, R60, R68.reuse, 0x1, P4 ;  /* 0x000000443c107211 */ /* 0x080fe400020f0eff */
[----:B0-----:R-:W-:Y:S02]  /*10110*/  LEA.HI.X.SX32 R8, R25, R68, 0x1, P5 ;  /* 0x0000004419087211 */ /* 0x001fe400028f0eff */
[----:B-1----:R-:W-:-:S03]  /*10120*/  LEA R9, P5, R62, R69, 0x1 ;  /* 0x000000453e097211 */ /* 0x002fc600078a08ff */
[----:B------:R0:W-:Y:S04]  /*10130*/  STL [R1+0x3b4], R8 ;  /* 0x0003b40801007387 */ /* 0x0001e80000100800 */
[----:B------:R-:W-:Y:S04]  /*10140*/  STL [R1+0x3c8], R9 ;  /* 0x0003c80901007387 */ /* 0x000fe80000100800 */
[----:B------:R1:W-:Y:S01]  /*10150*/  STL [R1+0x3bc], R16 ;  /* 0x0003bc1001007387 */ /* 0x0003e20000100800 */
[----:B0-----:R-:W-:-:S05]  /*10160*/  LEA R8, P4, R63, R69, 0x1 ;  /* 0x000000453f087211 */ /* 0x001fca00078808ff */
[----:B------:R0:W-:Y:S01]  /*10170*/  STL [R1+0x3d0], R8 ;  /* 0x0003d00801007387 */ /* 0x0001e20000100800 */
[-C--:B-1----:R-:W-:Y:S02]  /*10180*/  LEA.HI.X.SX32 R16, R62, R68.reuse, 0x1, P5 ;  /* 0x000000443e107211 */ /* 0x082fe400028f0eff */
[----:B------:R-:W-:-:S03]  /*10190*/  LEA.HI.X.SX32 R17, R63, R68, 0x1, P4 ;  /* 0x000000443f117211 */ /* 0x000fc600020f0eff */
[----:B------:R1:W-:Y:S01]  /*101a0*/  STL [R1+0x3c4], R16 ;  /* 0x0003c41001007387 */ /* 0x0003e20000100800 */
[----:B0-----:R-:W-:-:S05]  /*101b0*/  LEA R8, P5, R64, R69, 0x1 ;  /* 0x0000004540087211 */ /* 0x001fca00078a08ff */
[----:B------:R-:W-:Y:S01]  /*101c0*/  STL [R1+0x3d8], R8 ;  /* 0x0003d80801007387 */ /* 0x000fe20000100800 */
[----:B-1----:R-:W-:-:S03]  /*101d0*/  LEA R16, P4, R65, R69, 0x1 ;  /* 0x0000004541107211 */ /* 0x002fc600078808ff */
[----:B------:R-:W-:Y:S01]  /*101e0*/  STL [R1+0x3cc], R17 ;  /* 0x0003cc1101007387 */ /* 0x000fe20000100800 */
[----:B------:R-:W-:-:S03]  /*101f0*/  LEA.HI.X.SX32 R18, R64, R68, 0x1, P5 ;  /* 0x0000004440127211 */ /* 0x000fc600028f0eff */
[----:B------:R0:W-:Y:S01]  /*10200*/  STL [R1+0x3e0], R16 ;  /* 0x0003e01001007387 */ /* 0x0001e20000100800 */
[----:B------:R-:W-:-:S03]  /*10210*/  IMAD R5, R38, UR38, RZ ;  /* 0x0000002626057c24 */ /* 0x000fc6000f8e02ff */
[----:B------:R1:W-:Y:S01]  /*10220*/  STL [R1+0x3d4], R18 ;  /* 0x0003d41201007387 */ /* 0x0003e20000100800 */
[----:B0-----:R-:W-:Y:S02]  /*10230*/  LEA R16, P5, R66, R69, 0x1 ;  /* 0x0000004542107211 */ /* 0x001fe400078a08ff */
[----:B------:R-:W-:-:S03]  /*10240*/  LEA.HI.X.SX32 R17, R65, R68, 0x1, P4 ;  /* 0x0000004441117211 */ /* 0x000fc600020f0eff */
[----:B------:R0:W-:Y:S01]  /*10250*/  STL [R1+0x3e8], R16 ;  /* 0x0003e81001007387 */ /* 0x0001e20000100800 */
[----:B------:R-:W-:Y:S01]  /*10260*/  IMAD R6, R39, UR39, RZ ;  /* 0x0000002727067c24 */ /* 0x000fe2000f8e02ff */
[----:B-1----:R-:W-:Y:S02]  /*10270*/  LEA.HI.X.SX32 R18, R66, R68, 0x1, P5 ;  /* 0x0000004442127211 */ /* 0x002fe400028f0eff */
[----:B------:R1:W-:Y:S01]  /*10280*/  STL [R1+0x3dc], R17 ;  /* 0x0003dc1101007387 */ /* 0x0003e20000100800 */
[-C--:B0-----:R-:W-:Y:S01]  /*10290*/  LEA R16, P4, R4, R69.reuse, 0x1 ;  /* 0x0000004504107211 */ /* 0x081fe200078808ff */
[----:B------:R-:W-:Y:S01]  /*102a0*/  IMAD R7, R75, UR42, RZ ;  /* 0x0000002a4b077c24 */ /* 0x000fe2000f8e02ff */
[----:B-1----:R-:W-:-:S03]  /*102b0*/  LEA R17, P5, R5, R69, 0x1 ;  /* 0x0000004505117211 */ /* 0x002fc600078a08ff */
[----:B------:R0:W-:Y:S04]  /*102c0*/  STL [R1+0x3f0], R16 ;  /* 0x0003f01001007387 */ /* 0x0001e80000100800 */
[----:B------:R-:W-:Y:S01]  /*102d0*/  STL [R1+0x3e4], R18 ;  /* 0x0003e41201007387 */ /* 0x000fe20000100800 */
[-C--:B------:R-:W-:Y:S02]  /*102e0*/  LEA.HI.X.SX32 R5, R5, R68.reuse, 0x1, P5 ;  /* 0x0000004405057211 */ /* 0x080fe400028f0eff */
[----:B0-----:R-:W-:Y:S02]  /*102f0*/  LEA.HI.X.SX32 R16, R4, R68, 0x1, P4 ;  /* 0x0000004404107211 */ /* 0x001fe400020f0eff */
[-C--:B------:R-:W-:Y:S01]  /*10300*/  LEA R4, P4, R6, R69.reuse, 0x1 ;  /* 0x0000004506047211 */ /* 0x080fe200078808ff */
[----:B------:R-:W-:Y:S04]  /*10310*/  STL [R1+0x3f8], R17 ;  /* 0x0003f81101007387 */ /* 0x000fe80000100800 */
[----:B------:R0:W-:Y:S04]  /*10320*/  STL [R1+0x3ec], R16 ;  /* 0x0003ec1001007387 */ /* 0x0001e80000100800 */
[----:B------:R1:W-:Y:S01]  /*10330*/  STL [R1+0x400], R4 ;  /* 0x0004000401007387 */ /* 0x0003e20000100800 */
[----:B------:R-:W-:Y:S01]  /*10340*/  IMAD R35, R40, UR44, RZ ;  /* 0x0000002c28237c24 */ /* 0x000fe2000f8e02ff */
[----:B0-----:R-:W-:-:S02]  /*10350*/  LEA R16, P5, R7, R69, 0x1 ;  /* 0x0000004507107211 */ /* 0x001fc400078a08ff */
[----:B------:R0:W-:Y:S01]  /*10360*/  STL [R1+0x3f4], R5 ;  /* 0x0003f40501007387 */ /* 0x0001e20000100800 */
[----:B-1----:R-:W-:-:S03]  /*10370*/  LEA.HI.X.SX32 R4, R6, R68, 0x1, P4 ;  /* 0x0000004406047211 */ /* 0x002fc600020f0eff */
[----:B------:R-:W-:Y:S01]  /*10380*/  STL [R1+0x408], R16 ;  /* 0x0004081001007387 */ /* 0x000fe20000100800 */
[----:B------:R-:W-:-:S03]  /*10390*/  IMAD R33, R78, UR45, RZ ;  /* 0x0000002d4e217c24 */ /* 0x000fc6000f8e02ff */
[----:B------:R1:W-:Y:S01]  /*103a0*/  STL [R1+0x3fc], R4 ;  /* 0x0003fc0401007387 */ /* 0x0003e20000100800 */
[----:B0-----:R-:W-:Y:S01]  /*103b0*/  LEA R5, P4, R76, R69, 0x1 ;  /* 0x000000454c057211 */ /* 0x001fe200078808ff */
[----:B------:R-:W-:-:S04]  /*103c0*/  IMAD R31, R80, UR46, RZ ;  /* 0x0000002e501f7c24 */ /* 0x000fc8000f8e02ff */
[----:B------:R0:W-:Y:S01]  /*103d0*/  STL [R1+0x410], R5 ;  /* 0x0004100501007387 */ /* 0x0001e20000100800 */
[----:B-1----:R-:W-:Y:S02]  /*103e0*/  LEA.HI.X.SX32 R4, R7, R68, 0x1, P5 ;  /* 0x0000004407047211 */ /* 0x002fe400028f0eff */
[----:B------:R-:W-:-:S03]  /*103f0*/  LEA R6, P5, R35, R69, 0x1 ;  /* 0x0000004523067211 */ /* 0x000fc600078a08ff */
[----:B------:R1:W-:Y:S01]  /*10400*/  STL [R1+0x404], R4 ;  /* 0x0004040401007387 */ /* 0x0003e20000100800 */
[----:B0-----:R-:W-:-:S03]  /*10410*/  LEA.HI.X.SX32 R5, R76, R68, 0x1, P4 ;  /* 0x000000444c057211 */ /* 0x001fc600020f0eff */
[----:B------:R-:W-:Y:S01]  /*10420*/  STL [R1+0x418], R6 ;  /* 0x0004180601007387 */ /* 0x000fe20000100800 */
[----:B-1----:R-:W-:-:S03]  /*10430*/  LEA R4, P4, R33, R69, 0x1 ;  /* 0x0000004521047211 */ /* 0x002fc600078808ff */
[----:B------:R0:W-:Y:S01]  /*10440*/  STL [R1+0x40c], R5 ;  /* 0x00040c0501007387 */ /* 0x0001e20000100800 */
[----:B------:R-:W-:-:S03]  /*10450*/  IMAD R29, R81, UR47, RZ ;  /* 0x0000002f511d7c24 */ /* 0x000fc6000f8e02ff */
        /* <DEDUP_REMOVED lines=13> */
[----:B------:R0:W-:Y:S01]  /*10530*/  STL [R1+0x438], R6 ;  /* 0x0004380601007387 */ /* 0x0001e20000100800 */
[----:B-1----:R-:W-:-:S03]  /*10540*/  LEA R4, P4, R14, R69, 0x1 ;  /* 0x000000450e047211 */ /* 0x002fc600078808ff */
[----:B------:R1:W-:Y:S04]  /*10550*/  STL [R1+0x42c], R5 ;  /* 0x00042c0501007387 */ /* 0x0003e80000100800 */
[----:B------:R2:W-:Y:S01]  /*10560*/  STL [R1+0x440], R4 ;  /* 0x0004400401007387 */ /* 0x0005e20000100800 */
[-C--:B0-----:R-:W-:Y:S02]  /*10570*/  LEA.HI.X.SX32 R6, R15, R68.reuse, 0x1, P5 ;  /* 0x000000440f067211 */ /* 0x081fe400028f0eff */
[----:B-1----:R-:W-:Y:S02]  /*10580*/  LEA.HI.X.SX32 R5, R14, R68, 0x1, P4 ;  /* 0x000000440e057211 */ /* 0x002fe400020f0eff */
[----:B--2---:R-:W-:Y:S01]  /*10590*/  LEA R4, P5, R13, R69, 0x1 ;  /* 0x000000450d047211 */ /* 0x004fe200078a08ff */
[----:B------:R-:W-:Y:S04]  /*105a0*/  STL [R1+0x434], R6 ;  /* 0x0004340601007387 */ /* 0x000fe80000100800 */
[----:B------:R0:W-:Y:S01]  /*105b0*/  STL [R1+0x448], R4 ;  /* 0x0004480401007387 */ /* 0x0001e20000100800 */
[----:B------:R-:W-:-:S03]  /*105c0*/  IMAD R10, R89, UR53, RZ ;  /* 0x00000035590a7c24 */ /* 0x000fc6000f8e02ff */
[----:B------:R1:W-:Y:S01]  /*105d0*/  STL [R1+0x43c], R5 ;  /* 0x00043c0501007387 */ /* 0x0003e20000100800 */
[----:B0-----:R-:W-:Y:S02]  /*105e0*/  LEA R4, P4, R12, R69, 0x1 ;  /* 0x000000450c047211 */ /* 0x001fe400078808ff */
[----:B-1----:R-:W-:-:S03]  /*105f0*/  LEA.HI.X.SX32 R5, R13, R68, 0x1, P5 ;  /* 0x000000440d057211 */ /* 0x002fc600028f0eff */
[----:B------:R0:W-:Y:S01]  /*10600*/  STL [R1+0x450], R4 ;  /* 0x0004500401007387 */ /* 0x0001e20000100800 */
[----:B------:R-:W-:Y:S01]  /*10610*/  LEA R6, P5, R11, R69, 0x1 ;  /* 0x000000450b067211 */ /* 0x000fe200078a08ff */
[----:B------:R-:W-:Y:S02]  /*10620*/  IMAD R9, R90, UR54, RZ ;  /* 0x000000365a097c24 */ /* 0x000fe4000f8e02ff */
[----:B------:R1:W-:Y:S01]  /*10630*/  STL [R1+0x444], R5 ;  /* 0x0004440501007387 */ /* 0x0003e20000100800 */
[----:B0-----:R-:W-:-:S03]  /*10640*/  LEA.HI.X.SX32 R4, R12, R68, 0x1, P4 ;  /* 0x000000440c047211 */ /* 0x001fc600020f0eff */
[----:B------:R-:W-:Y:S01]  /*10650*/  STL [R1+0x458], R6 ;  /* 0x0004580601007387 */ /* 0x000fe20000100800 */
[----:B-1----:R-:W-:-:S03]  /*10660*/  LEA R5, P4, R10, R69, 0x1 ;  /* 0x000000450a057211 */ /* 0x002fc600078808ff */
[----:B------:R0:W-:Y:S01]  /*10670*/  STL [R1+0x44c], R4 ;  /* 0x00044c0401007387 */ /* 0x0001e20000100800 */
[----:B------:R-:W-:-:S03]  /*10680*/  IMAD R8, R91, UR55, RZ ;  /* 0x000000375b087c24 */ /* 0x000fc6000f8e02ff */
[----:B------:R1:W-:Y:S01]  /*10690*/  STL [R1+0x460], R5 ;  /* 0x0004600501007387 */ /* 0x0003e20000100800 */
[-C--:B------:R-:W-:Y:S02]  /*106a0*/  LEA.HI.X.SX32 R10, R10, R68.reuse, 0x1, P4 ;  /* 0x000000440a0a7211 */ /* 0x080fe400020f0eff */
[----:B0-----:R-:W-:Y:S01]  /*106b0*/  LEA.HI.X.SX32 R4, R11, R68, 0x1, P5 ;  /* 0x000000440b047211 */ /* 0x001fe200028f0eff */
[----:B------:R-:W-:Y:S01]  /*106c0*/  IMAD R21, R94, UR56, RZ ;  /* 0x000000385e157c24 */ /* 0x000fe2000f8e02ff */
[----:B-1----:R-:W-:-:S03]  /*106d0*/  LEA R5, P5, R9, R69, 0x1 ;  /* 0x0000004509057211 */ /* 0x002fc600078a08ff */
[----:B------:R0:W-:Y:S04]  /*106e0*/  STL [R1+0x454], R4 ;  /* 0x0004540401007387 */ /* 0x0001e80000100800 */
[----:B------:R-:W-:Y:S01]  /*106f0*/  STL [R1+0x468], R5 ;  /* 0x0004680501007387 */ /* 0x000fe20000100800 */
[----:B0-----:R-:W-:-:S03]  /*10700*/  LEA R4, P4, R8, R69, 0x1 ;  /* 0x0000004508047211 */ /* 0x001fc600078808ff */
[----:B------:R0:W-:Y:S01]  /*10710*/  STL [R1+0x45c], R10 ;  /* 0x00045c0a01007387 */ /* 0x0001e20000100800 */
[----:B------:R-:W-:-:S03]  /*10720*/  IMAD R20, R95, UR57, RZ ;  /* 0x000000395f147c24 */ /* 0x000fc6000f8e02ff */
[----:B------:R1:W-:Y:S01]  /*10730*/  STL [R1+0x470], R4 ;  /* 0x0004700401007387 */ /* 0x0003e20000100800 */
[-C--:B0-----:R-:W-:Y:S02]  /*10740*/  LEA.HI.X.SX32 R10, R9, R68.reuse, 0x1, P5 ;  /* 0x00000044090a7211 */ /* 0x081fe400028f0eff */
[----:B------:R-:W-:Y:S02]  /*10750*/  LEA.HI.X.SX32 R9, R8, R68, 0x1, P4 ;  /* 0x0000004408097211 */ /* 0x000fe400020f0eff */
[-C--:B-1----:R-:W-:Y:S01]  /*10760*/  LEA R4, P5, R21, R69.reuse, 0x1 ;  /* 0x0000004515047211 */ /* 0x082fe200078a08ff */
[----:B------:R-:W-:Y:S01]  /*10770*/  STL [R1+0x464], R10 ;  /* 0x0004640a01007387 */ /* 0x000fe20000100800 */
[----:B------:R-:W-:Y:S01]  /*10780*/  IMAD R19, R96, UR58, RZ ;  /* 0x0000003a60137c24 */ /* 0x000fe2000f8e02ff */
[----:B------:R-:W-:Y:S02]  /*10790*/  LEA R8, P4, R20, R69, 0x1 ;  /* 0x0000004514087211 */ /* 0x000fe400078808ff */
[----:B------:R-:W-:Y:S01]  /*107a0*/  STL [R1+0x478], R4 ;  /* 0x0004780401007387 */ /* 0x000fe20000100800 */
[----:B------:R-:W-:-:S03]  /*107b0*/  IMAD R18, R97, UR59, RZ ;  /* 0x0000003b61127c24 */ /* 0x000fc6000f8e02ff */
[----:B------:R0:W-:Y:S01]  /*107c0*/  STL [R1+0x46c], R9 ;  /* 0x00046c0901007387 */ /* 0x0001e20000100800 */
[----:B------:R-:W-:-:S03]  /*107d0*/  IMAD R17, R98, UR60, RZ ;  /* 0x0000003c62117c24 */ /* 0x000fc6000f8e02ff */
[----:B------:R1:W-:Y:S01]  /*107e0*/  STL [R1+0x480], R8 ;  /* 0x0004800801007387 */ /* 0x0003e20000100800 */
[-C--:B0-----:R-:W-:Y:S02]  /*107f0*/  LEA.HI.X.SX32 R9, R21, R68.reuse, 0x1, P5 ;  /* 0x0000004415097211 */ /* 0x081fe400028f0eff */
[----:B------:R-:W-:Y:S02]  /*10800*/  LEA R10, P5, R19, R69, 0x1 ;  /* 0x00000045130a7211 */ /* 0x000fe400078a08ff */
[----:B-1----:R-:W-:Y:S01]  /*10810*/  LEA.HI.X.SX32 R8, R20, R68, 0x1, P4 ;  /* 0x0000004414087211 */ /* 0x002fe200020f0eff */
[----:B------:R0:W-:Y:S01]  /*10820*/  STL [R1+0x474], R9 ;  /* 0x0004740901007387 */ /* 0x0001e20000100800 */
[----:B------:R-:W-:-:S03]  /*10830*/  IMAD R16, R101, UR61, RZ ;  /* 0x0000003d65107c24 */ /* 0x000fc6000f8e02ff */
[----:B------:R-:W-:Y:S01]  /*10840*/  STL [R1+0x488], R10 ;  /* 0x0004880a01007387 */ /* 0x000fe20000100800 */
[----:B0-----:R-:W-:-:S03]  /*10850*/  LEA R9, P4, R18, R69, 0x1 ;  /* 0x0000004512097211 */ /* 0x001fc600078808ff */
[----:B------:R0:W-:Y:S01]  /*10860*/  STL [R1+0x47c], R8 ;  /* 0x00047c0801007387 */ /* 0x0001e20000100800 */
[----:B------:R-:W-:-:S03]  /*10870*/  IMAD R7, R102, UR74, RZ ;  /* 0x0000004a66077c24 */ /* 0x000fc6000f8e02ff */
[----:B------:R1:W-:Y:S01]  /*10880*/  STL [R1+0x490], R9 ;  /* 0x0004900901007387 */ /* 0x0003e20000100800 */
[-C--:B------:R-:W-:Y:S02]  /*10890*/  LEA.HI.X.SX32 R11, R18, R68.reuse, 0x1, P4 ;  /* 0x00000044120b7211 */ /* 0x080fe400020f0eff */
[----:B0-----:R-:W-:Y:S02]  /*108a0*/  LEA.HI.X.SX32 R8, R19, R68, 0x1, P5 ;  /* 0x0000004413087211 */ /* 0x001fe400028f0eff */
[----:B-1----:R-:W-:-:S03]  /*108b0*/  LEA R9, P5, R17, R69, 0x1 ;  /* 0x0000004511097211 */ /* 0x002fc600078a08ff */
[----:B------:R0:W-:Y:S01]  /*108c0*/  STL [R1+0x484], R8 ;  /* 0x0004840801007387 */ /* 0x0001e20000100800 */
[----:B---3--:R-:W-:Y:S01]  /*108d0*/  IMAD R6, R103, UR73, RZ ;  /* 0x0000004967067c24 */ /* 0x008fe2000f8e02ff */
[----:B------:R-:W-:Y:S02]  /*108e0*/  LEA.HI.X.SX32 R12, R17, R68, 0x1, P5 ;  /* 0x00000044110c7211 */ /* 0x000fe400028f0eff */
[----:B------:R-:W-:Y:S04]  /*108f0*/  STL [R1+0x498], R9 ;  /* 0x0004980901007387 */ /* 0x000fe80000100800 */
[----:B------:R1:W-:Y:S01]  /*10900*/  STL [R1+0x48c], R11 ;  /* 0x00048c0b01007387 */ /* 0x0003e20000100800 */
[----:B0-----:R-:W-:Y:S01]  /*10910*/  LEA R8, P4, R16, R69, 0x1 ;  /* 0x0000004510087211 */ /* 0x001fe200078808ff */
[----:B------:R-:W-:-:S04]  /*10920*/  IMAD R5, R104, UR72, RZ ;  /* 0x0000004868057c24 */ /* 0x000fc8000f8e02ff */
[----:B------:R0:W-:Y:S01]  /*10930*/  STL [R1+0x4a0], R8 ;  /* 0x0004a00801007387 */ /* 0x0001e20000100800 */
[----:B-1----:R-:W-:-:S03]  /*10940*/  LEA R11, P5, R7, R69, 0x1 ;  /* 0x00000045070b7211 */ /* 0x002fc600078a08ff */
[----:B------:R-:W-:Y:S01]  /*10950*/  STL [R1+0x494], R12 ;  /* 0x0004940c01007387 */ /* 0x000fe20000100800 */
[----:B------:R-:W-:-:S03]  /*10960*/  IMAD R4, R105, UR71, RZ ;  /* 0x0000004769047c24 */ /* 0x000fc6000f8e02ff */
[----:B------:R1:W-:Y:S01]  /*10970*/  STL [R1+0x4a8], R11 ;  /* 0x0004a80b01007387 */ /* 0x0003e20000100800 */
[-C--:B0-----:R-:W-:Y:S02]  /*10980*/  LEA.HI.X.SX32 R8, R16, R68.reuse, 0x1, P4 ;  /* 0x0000004410087211 */ /* 0x081fe400020f0eff */
[-C--:B------:R-:W-:Y:S02]  /*10990*/  LEA.HI.X.SX32 R7, R7, R68.reuse, 0x1, P5 ;  /* 0x0000004407077211 */ /* 0x080fe400028f0eff */
[-C--:B-1----:R-:W-:Y:S01]  /*109a0*/  LEA R11, P4, R6, R69.reuse, 0x1 ;  /* 0x00000045060b7211 */ /* 0x082fe200078808ff */
[----:B------:R-:W-:Y:S01]  /*109b0*/  STL [R1+0x49c], R8 ;  /* 0x00049c0801007387 */ /* 0x000fe20000100800 */
[C---:B------:R-:W-:Y:S01]  /*109c0*/  LEA R12, P5, R5.reuse, R69, 0x1 ;  /* 0x00000045050c7211 */ /* 0x040fe200078a08ff */
[----:B------:R-:W-:Y:S02]  /*109d0*/  IMAD R10, R108, UR70, RZ ;  /* 0x000000466c0a7c24 */ /* 0x000fe4000f8e02ff */
[----:B------:R0:W-:Y:S04]  /*109e0*/  STL [R1+0x4b0], R11 ;  /* 0x0004b00b01007387 */ /* 0x0001e80000100800 */
[----:B------:R1:W-:Y:S01]  /*109f0*/  STL [R1+0x4a4], R7 ;  /* 0x0004a40701007387 */ /* 0x0003e20000100800 */
[----:B------:R-:W-:-:S02]  /*10a00*/  LEA.HI.X.SX32 R5, R5, R68, 0x1, P5 ;  /* 0x0000004405057211 */ /* 0x000fc400028f0eff */
[----:B0-----:R-:W-:Y:S01]  /*10a10*/  LEA.HI.X.SX32 R11, R6, R68, 0x1, P4 ;  /* 0x00000044060b7211 */ /* 0x001fe200020f0eff */
[----:B------:R-:W-:Y:S01]  /*10a20*/  STL [R1+0x4b8], R12 ;  /* 0x0004b80c01007387 */ /* 0x000fe20000100800 */
[----:B-1----:R-:W-:-:S03]  /*10a30*/  LEA R7, P4, R4, R69, 0x1 ;  /* 0x0000004504077211 */ /* 0x002fc600078808ff */
[----:B------:R0:W-:Y:S01]  /*10a40*/  STL [R1+0x4ac], R11 ;  /* 0x0004ac0b01007387 */ /* 0x0001e20000100800 */
[----:B------:R-:W-:-:S03]  /*10a50*/  IMAD R9, R109, UR69, RZ ;  /* 0x000000456d097c24 */ /* 0x000fc6000f8e02ff */
[----:B------:R1:W-:Y:S01]  /*10a60*/  STL [R1+0x4c0], R7 ;  /* 0x0004c00701007387 */ /* 0x0003e20000100800 */
[----:B0-----:R-:W-:-:S03]  /*10a70*/  LEA R11, P5, R10, R69, 0x1 ;  /* 0x000000450a0b7211 */ /* 0x001fc600078a08ff */
[----:B------:R0:W-:Y:S01]  /*10a80*/  STL [R1+0x4b4], R5 ;  /* 0x0004b40501007387 */ /* 0x0001e20000100800 */
[----:B-1----:R-:W-:-:S03]  /*10a90*/  LEA.HI.X.SX32 R7, R4, R68, 0x1, P4 ;  /* 0x0000004404077211 */ /* 0x002fc600020f0eff */
[----:B------:R-:W-:Y:S01]  /*10aa0*/  STL [R1+0x4c8], R11 ;  /* 0x0004c80b01007387 */ /* 0x000fe20000100800 */
[----:B----4-:R-:W-:-:S03]  /*10ab0*/  IMAD R8, R110, UR68, RZ ;  /* 0x000000446e087c24 */ /* 0x010fc6000f8e02ff */
[----:B------:R1:W-:Y:S01]  /*10ac0*/  STL [R1+0x4bc], R7 ;  /* 0x0004bc0701007387 */ /* 0x0003e20000100800 */
[----:B0-----:R-:W-:Y:S01]  /*10ad0*/  LEA R5, P4, R9, R69, 0x1 ;  /* 0x0000004509057211 */ /* 0x001fe200078808ff */
[----:B------:R-:W-:-:S04]  /*10ae0*/  IMAD R6, R111, UR76, RZ ;  /* 0x0000004c6f067c24 */ /* 0x000fc8000f8e02ff */
[----:B------:R0:W-:Y:S01]  /*10af0*/  STL [R1+0x4d0], R5 ;  /* 0x0004d00501007387 */ /* 0x0001e20000100800 */
[-C--:B-1----:R-:W-:Y:S02]  /*10b00*/  LEA.HI.X.SX32 R7, R10, R68.reuse, 0x1, P5 ;  /* 0x000000440a077211 */ /* 0x082fe400028f0eff */
[----:B------:R-:W-:Y:S01]  /*10b10*/  LEA.HI.X.SX32 R9, R9, R68, 0x1, P4 ;  /* 0x0000004409097211 */ /* 0x000fe200020f0eff */
[----:B------:R-:W-:Y:S02]  /*10b20*/  IMAD R4, R112, UR75, RZ ;  /* 0x0000004b70047c24 */ /* 0x000fe4000f8e02ff */
[----:B------:R1:W-:Y:S01]  /*10b30*/  STL [R1+0x4c4], R7 ;  /* 0x0004c40701007387 */ /* 0x0003e20000100800 */
[----:B0-----:R-:W-:Y:S02]  /*10b40*/  LEA R5, P5, R8, R69, 0x1 ;  /* 0x0000004508057211 */ /* 0x001fe400078a08ff */
[----:B------:R-:W-:-:S03]  /*10b50*/  SEL R117, R72, R117, !P2 ;  /* 0x0000007548757207 */ /* 0x000fc60005000000 */
[----:B------:R0:W-:Y:S01]  /*10b60*/  STL [R1+0x4d8], R5 ;  /* 0x0004d80501007387 */ /* 0x0001e20000100800 */
[----:B-1----:R-:W-:-:S03]  /*10b70*/  LEA R7, P4, R6, R69, 0x1 ;  /* 0x0000004506077211 */ /* 0x002fc600078808ff */
[----:B------:R-:W-:Y:S01]  /*10b80*/  STL [R1+0x4cc], R9 ;  /* 0x0004cc0901007387 */ /* 0x000fe20000100800 */
[----:B------:R-:W-:-:S03]  /*10b90*/  LEA.HI.X.SX32 R8, R8, R68, 0x1, P5 ;  /* 0x0000004408087211 */ /* 0x000fc600028f0eff */
[----:B------:R1:W-:Y:S01]  /*10ba0*/  STL [R1+0x4e0], R7 ;  /* 0x0004e00701007387 */ /* 0x0003e20000100800 */
[----:B------:R-:W-:Y:S01]  /*10bb0*/  LEA.HI.X.SX32 R6, R6, R68, 0x1, P4 ;  /* 0x0000004406067211 */ /* 0x000fe200020f0eff */
[----:B0-----:R-:W-:Y:S01]  /*10bc0*/  IMAD R5, R117, UR67, RZ ;  /* 0x0000004375057c24 */ /* 0x001fe2000f8e02ff */
[----:B------:R-:W-:Y:S01]  /*10bd0*/  SEL R116, R72, R116, !P2 ;  /* 0x0000007448747207 */ /* 0x000fe20005000000 */
[----:B------:R-:W-:Y:S01]  /*10be0*/  STL [R1+0x4d4], R8 ;  /* 0x0004d40801007387 */ /* 0x000fe20000100800 */
[----:B-1----:R-:W-:-:S05]  /*10bf0*/  LEA R7, P5, R4, R69, 0x1 ;  /* 0x0000004504077211 */ /* 0x002fca00078a08ff */
[----:B------:R0:W-:Y:S01]  /*10c00*/  STL [R1+0x4e8], R7 ;  /* 0x0004e80701007387 */ /* 0x0001e20000100800 */
[----:B------:R-:W-:-:S03]  /*10c10*/  SEL R115, R72, R115, !P2 ;  /* 0x0000007348737207 */ /* 0x000fc60005000000 */
[----:B------:R1:W-:Y:S01]  /*10c20*/  STL [R1+0x4dc], R6 ;  /* 0x0004dc0601007387 */ /* 0x0003e20000100800 */
[-C--:B0-----:R-:W-:Y:S02]  /*10c30*/  LEA.HI.X.SX32 R7, R4, R68.reuse, 0x1, P5 ;  /* 0x0000004404077211 */ /* 0x081fe400028f0eff */
[C---:B------:R-:W-:Y:S01]  /*10c40*/  LEA R4, P5, R5.reuse, R69, 0x1 ;  /* 0x0000004505047211 */ /* 0x040fe200078a08ff */
[----:B-1----:R-:W-:Y:S02]  /*10c50*/  IMAD R6, R116, UR66, RZ ;  /* 0x0000004274067c24 */ /* 0x002fe4000f8e02ff */
[----:B------:R-:W-:Y:S01]  /*10c60*/  STL [R1+0x4e4], R7 ;  /* 0x0004e40701007387 */ /* 0x000fe20000100800 */
[----:B------:R-:W-:Y:S01]  /*10c70*/  LEA.HI.X.SX32 R5, R5, R68, 0x1, P5 ;  /* 0x0000004405057211 */ /* 0x000fe200028f0eff */
[----:B------:R-:W-:Y:S02]  /*10c80*/  IMAD R115, R115, UR65, RZ ;  /* 0x0000004173737c24 */ /* 0x000fe4000f8e02ff */
[----:B------:R0:W-:Y:S01]  /*10c90*/  STL [R1+0x4f0], R4 ;  /* 0x0004f00401007387 */ /* 0x0001e20000100800 */
[----:B------:R-:W-:-:S03]  /*10ca0*/  SEL R114, R72, R114, !P2 ;  /* 0x0000007248727207 */ /* 0x000fc60005000000 */
[----:B------:R1:W-:Y:S01]  /*10cb0*/  STL [R1+0x4ec], R5 ;  /* 0x0004ec0501007387 */ /* 0x0003e20000100800 */
[----:B0-----:R-:W-:Y:S01]  /*10cc0*/  LEA R4, P5, R6, R69, 0x1 ;  /* 0x0000004506047211 */ /* 0x001fe200078a08ff */
[----:B------:R-:W-:-:S03]  /*10cd0*/  IMAD R114, R114, UR64, RZ ;  /* 0x0000004072727c24 */ /* 0x000fc6000f8e02ff */
[----:B-1----:R-:W-:Y:S01]  /*10ce0*/  LEA.HI.X.SX32 R5, R6, R68, 0x1, P5 ;  /* 0x0000004406057211 */ /* 0x002fe200028f0eff */
[----:B------:R0:W-:Y:S01]  /*10cf0*/  STL [R1+0x4f8], R4 ;  /* 0x0004f80401007387 */ /* 0x0001e20000100800 */
[----:B------:R-:W-:-:S03]  /*10d00*/  SEL R113, R72, R113, !P2 ;  /* 0x0000007148717207 */ /* 0x000fc60005000000 */
[----:B------:R-:W-:Y:S01]  /*10d10*/  STL [R1+0x4f4], R5 ;  /* 0x0004f40501007387 */ /* 0x000fe20000100800 */
[----:B0-----:R-:W-:Y:S01]  /*10d20*/  LEA R4, P5, R115, R69, 0x1 ;  /* 0x0000004573047211 */ /* 0x001fe200078a08ff */
[----:B------:R-:W-:Y:S01]  /*10d30*/  IMAD R113, R113, UR63, RZ ;  /* 0x0000003f71717c24 */ /* 0x000fe2000f8e02ff */
[----:B------:R-:W-:-:S03]  /*10d40*/  IABS R76, R121 ;  /* 0x00000079004c7213 */ /* 0x000fc60000000000 */
[----:B------:R0:W-:Y:S01]  /*10d50*/  STL [R1+0x500], R4 ;  /* 0x0005000401007387 */ /* 0x0001e20000100800 */
[----:B------:R-:W1:Y:S01]  /*10d60*/  S2R R121, SR_TID.X ;  /* 0x0000000000797919 */ /* 0x000e620000002100 */
[----:B0-----:R-:W-:Y:S02]  /*10d70*/  LEA.HI.X.SX32 R4, R115, R68, 0x1, P5 ;  /* 0x0000004473047211 */ /* 0x001fe400028f0eff */
[----:B------:R-:W-:-:S04]  /*10d80*/  LEA R6, P5, R114, R69, 0x1 ;  /* 0x0000004572067211 */ /* 0x000fc800078a08ff */
[-C--:B------:R-:W-:Y:S02]  /*10d90*/  LEA.HI.X.SX32 R8, R114, R68.reuse, 0x1, P5 ;  /* 0x0000004472087211 */ /* 0x080fe400028f0eff */
[C---:B------:R-:W-:Y:S01]  /*10da0*/  LEA R7, P5, R113.reuse, R69, 0x1 ;  /* 0x0000004571077211 */ /* 0x040fe200078a08ff */
[----:B------:R-:W-:Y:S04]  /*10db0*/  STL [R1+0x4fc], R4 ;  /* 0x0004fc0401007387 */ /* 0x000fe80000100800 */
[----:B------:R0:W-:Y:S04]  /*10dc0*/  STL [R1+0x508], R6 ;  /* 0x0005080601007387 */ /* 0x0001e80000100800 */
[----:B------:R-:W-:Y:S04]  /*10dd0*/  STL [R1+0x504], R8 ;  /* 0x0005040801007387 */ /* 0x000fe80000100800 */
[----:B------:R2:W-:Y:S01]  /*10de0*/  STL [R1+0x510], R7 ;  /* 0x0005100701007387 */ /* 0x0005e20000100800 */
[----:B0-----:R-:W-:Y:S01]  /*10df0*/  VIADD R6, R124, 0x7f ;  /* 0x0000007f7c067836 */ /* 0x001fe20000000000 */
[----:B--2---:R-:W-:-:S02]  /*10e00*/  LEA.HI.X.SX32 R7, R113, R68, 0x1, P5 ;  /* 0x0000004471077211 */ /* 0x004fc400028f0eff */
[----:B------:R-:W-:-:S03]  /*10e10*/  LOP3.LUT R37, R3, 0x7e, R120, 0xfe, !PT ;  /* 0x0000007e03257812 */ /* 0x000fc600078efe78 */
[----:B------:R0:W-:Y:S01]  /*10e20*/  STL [R1+0x50c], R7 ;  /* 0x00050c0701007387 */ /* 0x0001e20000100800 */
[----:B------:R-:W-:-:S04]  /*10e30*/  @!UP1 UIADD3 UR22, UPT, UPT, -UR9, 0x100000, URZ ;  /* 0x0010000009169890 */ /* 0x000fc8000fffe1ff */
[----:B------:R-:W-:Y:S02]  /*10e40*/  @!UP1 USHF.L.U32 UR23, UR22, 0xb, URZ ;  /* 0x0000000b16179899 */ /* 0x000fe400080006ff */
[----:B------:R-:W-:Y:S01]  /*10e50*/  @!UP1 USHF.L.U32 UR22, UR22, 0x1, URZ ;  /* 0x0000000116169899 */ /* 0x000fe200080006ff */
[----:B------:R-:W-:Y:S02]  /*10e60*/  ISETP.GT.AND P6, PT, R6, 0x7f, PT ;  /* 0x0000007f0600780c */ /* 0x000fe40003fc4270 */
[----:B------:R-:W-:Y:S01]  /*10e70*/  IABS R75, R37 ;  /* 0x00000025004b7213 */ /* 0x000fe20000000000 */
[----:B------:R-:W-:Y:S01]  /*10e80*/  IMAD.HI.U32 R5, R74, R76, RZ ;  /* 0x0000004c4a057227 */ /* 0x000fe200078e00ff */
[----:B------:R-:W-:-:S03]  /*10e90*/  VOTEU.ALL UP1, P0 ;  /* 0x0000000000ff7886 */ /* 0x000fc60000020000 */
[----:B------:R-:W-:Y:S01]  /*10ea0*/  IMAD.HI.U32 R4, R74, R75, RZ ;  /* 0x0000004b4a047227 */ /* 0x000fe200078e00ff */
[----:B-1----:R-:W-:-:S03]  /*10eb0*/  LOP3.LUT R121, R121, 0x7f, RZ, 0xc0, !PT ;  /* 0x0000007f79797812 */ /* 0x002fc600078ec0ff */
[----:B------:R0:W1:Y:S01]  /*10ec0*/  @!UP1 SYNCS.EXCH.64 URZ, [UR4+0x10008], UR22 ;  /* 0x0100081604ff95b2 */ /* 0x0000620008000100 */
[----:B------:R-:W-:Y:S02]  /*10ed0*/  IMAD.MOV R5, RZ, RZ, -R5 ;  /* 0x000000ffff057224 */ /* 0x000fe400078e0a05 */
[----:B------:R-:W-:Y:S01]  /*10ee0*/  IMAD.MOV R4, RZ, RZ, -R4 ;  /* 0x000000ffff047224 */ /* 0x000fe200078e0a04 */
[----:B------:R-:W-:Y:S01]  /*10ef0*/  ISETP.GE.AND P4, PT, R37, RZ, PT ;  /* 0x000000ff2500720c */ /* 0x000fe20003f86270 */
[----:B------:R-:W-:Y:S01]  /*10f00*/  IMAD R76, R73, R5, R76 ;  /* 0x00000005494c7224 */ /* 0x000fe200078e024c */
[----:B------:R-:W-:Y:S01]  /*10f10*/  ISETP.LT.AND P5, PT, R121, R124, P6 ;  /* 0x0000007c7900720c */ /* 0x000fe200037a1270 */
[----:B------:R-:W-:Y:S01]  /*10f20*/  IMAD R75, R73, R4, R75 ;  /* 0x00000004494b7224 */ /* 0x000fe200078e024b */
[----:B0-----:R-:W-:Y:S11]  /*10f30*/  @!P6 BRA `(.L_x_12) ;  /* 0x0000000800cce947 */ /* 0x001ff60003800000 */
[----:B------:R-:W2:Y:S04]  /*10f40*/  LDL.LU R94, [R1+0xc] ;  /* 0x00000c00015e7983 */ /* 0x000ea80000300800 */
[----:B------:R-:W2:Y:S04]  /*10f50*/  LDL.LU R65, [R1+0x8] ;  /* 0x0000080001417983 */ /* 0x000ea80000300800 */
[----:B------:R-:W3:Y:S04]  /*10f60*/  LDL.LU R64, [R1+0x1c] ;  /* 0x00001c0001407983 */ /* 0x000ee80000300800 */
[----:B------:R-:W3:Y:S04]  /*10f70*/  LDL.LU R91, [R1+0x18] ;  /* 0x00001800015b7983 */ /* 0x000ee80000300800 */
[----:B------:R-:W4:Y:S04]  /*10f80*/  LDL.LU R63, [R1+0x28] ;  /* 0x00002800013f7983 */ /* 0x000f280000300800 */
        /* <DEDUP_REMOVED lines=46> */
[----:B------:R-:W4:Y:S01]  /*11270*/  LDL.LU R121, [R1+0x890] ;  /* 0x0008900001797983 */ /* 0x000f220000300800 */
[----:B-----5:R-:W-:-:S02]  /*11280*/  PRMT R5, R57, 0x5410, R61 ;  /* 0x0000541039057816 */ /* 0x020fc4000000003d */
[----:B------:R-:W-:Y:S01]  /*11290*/  PRMT R4, R48, 0x5410, R49 ;  /* 0x0000541030047816 */ /* 0x000fe20000000031 */
[----:B------:R-:W4:Y:S01]  /*112a0*/  LDL.LU R113, [R1+0x8a0] ;  /* 0x0008a00001717983 */ /* 0x000f220000300800 */
[----:B------:R-:W-:Y:S02]  /*112b0*/  PRMT R6, R79, 0x5410, R85 ;  /* 0x000054104f067816 */ /* 0x000fe40000000055 */
[----:B------:R-:W-:Y:S01]  /*112c0*/  PRMT R7, R86, 0x5410, R92 ;  /* 0x0000541056077816 */ /* 0x000fe2000000005c */
[----:B------:R-:W4:Y:S01]  /*112d0*/  LDL.LU R37, [R1+0x89c] ;  /* 0x00089c0001257983 */ /* 0x000f220000300800 */
[----:B------:R-:W-:Y:S02]  /*112e0*/  PRMT R8, R93, 0x5410, R99 ;  /* 0x000054105d087816 */ /* 0x000fe40000000063 */
[----:B------:R-:W-:Y:S01]  /*112f0*/  PRMT R9, R100, 0x5410, R122 ;  /* 0x0000541064097816 */ /* 0x000fe2000000007a */
[----:B------:R-:W4:Y:S01]  /*11300*/  LDL.LU R114, [R1+0x8a8] ;  /* 0x0008a80001727983 */ /* 0x000f220000300800 */
[----:B------:R-:W-:-:S02]  /*11310*/  PRMT R10, R123, 0x5410, R125 ;  /* 0x000054107b0a7816 */ /* 0x000fc4000000007d */
[----:B--2---:R-:W-:Y:S02]  /*11320*/  PRMT R11, R65, 0x5410, R94 ;  /* 0x00005410410b7816 */ /* 0x004fe4000000005e */
[----:B---3--:R-:W-:Y:S02]  /*11330*/  PRMT R12, R91, 0x5410, R64 ;  /* 0x000054105b0c7816 */ /* 0x008fe40000000040 */
[----:B----4-:R-:W-:Y:S02]  /*11340*/  PRMT R13, R62, 0x5410, R63 ;  /* 0x000054103e0d7816 */ /* 0x010fe4000000003f */
[----:B------:R-:W-:Y:S02]  /*11350*/  PRMT R14, R60, 0x5410, R90 ;  /* 0x000054103c0e7816 */ /* 0x000fe4000000005a */
[----:B------:R-:W-:Y:S02]  /*11360*/  PRMT R15, R89, 0x5410, R25 ;  /* 0x00005410590f7816 */ /* 0x000fe40000000019 */
[----:B------:R-:W-:-:S02]  /*11370*/  PRMT R16, R87, 0x5410, R88 ;  /* 0x0000541057107816 */ /* 0x000fc40000000058 */
[----:B------:R-:W-:Y:S02]  /*11380*/  PRMT R17, R22, 0x5410, R84 ;  /* 0x0000541016117816 */ /* 0x000fe40000000054 */
[----:B------:R-:W-:Y:S02]  /*11390*/  PRMT R18, R83, 0x5410, R23 ;  /* 0x0000541053127816 */ /* 0x000fe40000000017 */
[----:B------:R-:W-:Y:S02]  /*113a0*/  PRMT R19, R26, 0x5410, R24 ;  /* 0x000054101a137816 */ /* 0x000fe40000000018 */
        /* <DEDUP_REMOVED lines=10> */
[----:B------:R-:W2:Y:S04]  /*11450*/  LDL.LU R38, [R1+0x8a4] ;  /* 0x0008a40001267983 */ /* 0x000ea80000300800 */
[----:B------:R-:W3:Y:S01]  /*11460*/  LDL.LU R115, [R1+0x8b0] ;  /* 0x0008b00001737983 */ /* 0x000ee20000300800 */
[----:B------:R-:W-:-:S03]  /*11470*/  PRMT R30, R107, 0x5410, R47 ;  /* 0x000054106b1e7816 */ /* 0x000fc6000000002f */
[----:B------:R-:W3:Y:S04]  /*11480*/  LDL.LU R39, [R1+0x8ac] ;  /* 0x0008ac0001277983 */ /* 0x000ee80000300800 */
[----:B------:R-:W4:Y:S01]  /*11490*/  LDL.LU R116, [R1+0x8b8] ;  /* 0x0008b80001747983 */ /* 0x000f220000300800 */
[----:B------:R-:W-:-:S03]  /*114a0*/  PRMT R31, R51, 0x5410, R50 ;  /* 0x00005410331f7816 */ /* 0x000fc60000000032 */
[----:B------:R-:W4:Y:S04]  /*114b0*/  LDL.LU R40, [R1+0x8b4] ;  /* 0x0008b40001287983 */ /* 0x000f280000300800 */
        /* <DEDUP_REMOVED lines=89> */
[----:B------:R-:W-:-:S04]  /*11a50*/  PRMT R67, R121, 0x5410, R124 ;  /* 0x0000541079437816 */ /* 0x000fc8000000007c */
[----:B------:R0:W-:Y:S03]  /*11a60*/  STTM.x64 tmem[UR6+0x100], R4 ;  /* 0x00010004000079ed */ /* 0x0001e60008340006 */
.L_x_12:
[----:B------:R2:W-:Y:S01]  /*11a70*/  STL [R1+0x9f4], R76 ;  /* 0x0009f44c01007387 */ /* 0x0005e20000100800 */
[----:B------:R-:W3:Y:S02]  /*11a80*/  FENCE.VIEW.ASYNC.T ;  /* 0x00000000000073c6 */ /* 0x000ee40000000200 */
[----:B-1-3--:R-:W-:Y:S01]  /*11a90*/  BAR.SYNC.DEFER_BLOCKING 0x0 ;  /* 0x0000000000007b1d */ /* 0x00afe20000010000 */
[----:B0-----:R-:W-:Y:S02]  /*11aa0*/  PRMT R11, RZ, 0x7610, R11 ;  /* 0x00007610ff0b7816 */ /* 0x001fe4000000000b */
[----:B------:R-:W-:Y:S02]  /*11ab0*/  PRMT R50, RZ, 0x7610, R50 ;  /* 0x00007610ff327816 */ /* 0x000fe40000000032 */
[----:B------:R-:W-:Y:S01]  /*11ac0*/  PRMT R6, RZ, 0x7610, R6 ;  /* 0x00007610ff067816 */ /* 0x000fe20000000006 */
[----:B------:R-:W0:Y:S01]  /*11ad0*/  LDCU UR9, c[0x0][0x3b0] ;  /* 0x00007600ff0977ac */ /* 0x000e220008000800 */
[----:B--2---:R-:W2:Y:S01]  /*11ae0*/  LDL.LU R76, [R1+0xcc] ;  /* 0x0000cc00014c7983 */ /* 0x004ea20000300800 */
[----:B------:R-:W-:Y:S01]  /*11af0*/  PRMT R9, RZ, 0x7610, R9 ;  /* 0x00007610ff097816 */ /* 0x000fe20000000009 */
[----:B------:R-:W1:Y:S02]  /*11b00*/  LDCU UR10, c[0x0][0x3b0] ;  /* 0x00007600ff0a77ac */ /* 0x000e640008000800 */
[----:B------:R-:W3:Y:S01]  /*11b10*/  LDL R5, [R1+0x244] ;  /* 0x0002440001057983 */ /* 0x000ee20000100800 */
[----:B------:R-:W-:Y:S01]  /*11b20*/  PRMT R10, RZ, 0x7610, R10 ;  /* 0x00007610ff0a7816 */ /* 0x000fe2000000000a */
[----:B------:R-:W4:Y:S02]  /*11b30*/  LDCU UR11, c[0x0][0x3b0] ;  /* 0x00007600ff0b77ac */ /* 0x000f240008000800 */
[----:B------:R-:W3:Y:S01]  /*11b40*/  LDL R4, [R1+0x248] ;  /* 0x0002480001047983 */ /* 0x000ee20000100800 */
[----:B------:R-:W-:Y:S01]  /*11b50*/  PRMT R51, RZ, 0x7610, R51 ;  /* 0x00007610ff337816 */ /* 0x000fe20000000033 */
[----:B------:R-:W0:Y:S02]  /*11b60*/  LDCU UR12, c[0x0][0x3b0] ;  /* 0x00007600ff0c77ac */ /* 0x000e240008000800 */
[----:B------:R0:W-:Y:S01]  /*11b70*/  STL [R1+0x9f0], R3 ;  /* 0x0009f00301007387 */ /* 0x0001e20000100800 */
[----:B------:R-:W-:Y:S01]  /*11b80*/  PRMT R120, RZ, 0x7610, R120 ;  /* 0x00007610ff787816 */ /* 0x000fe20000000078 */
[----:B------:R-:W0:Y:S02]  /*11b90*/  LDCU UR13, c[0x0][0x3b0] ;  /* 0x00007600ff0d77ac */ /* 0x000e240008000800 */
[----:B------:R-:W4:Y:S04]  /*11ba0*/  LDL R7, [R1+0x2d8] ;  /* 0x0002d80001077983 */ /* 0x000f280000100800 */
[----:B------:R-:W-:Y:S04]  /*11bb0*/  STL [R1+0x9ec], R74 ;  /* 0x0009ec4a01007387 */ /* 0x000fe80000100800 */
[----:B------:R-:W-:Y:S04]  /*11bc0*/  STL [R1+0x9e8], R21 ;  /* 0x0009e81501007387 */ /* 0x000fe80000100800 */
[----:B-----5:R-:W4:Y:S04]  /*11bd0*/  LDL R49, [R1+0x368] ;  /* 0x0003680001317983 */ /* 0x020f280000100800 */
[----:B------:R-:W-:Y:S04]  /*11be0*/  STL [R1+0x9e4], R20 ;  /* 0x0009e41401007387 */ /* 0x000fe80000100800 */
        /* <DEDUP_REMOVED lines=11> */
[----:B------:R-:W-:Y:S01]  /*11ca0*/  STL [R1+0x998], R0 ;  /* 0x0009980001007387 */ /* 0x000fe20000100800 */
[----:B--2---:R-:W-:-:S03]  /*11cb0*/  ISETP.NE.AND P6, PT, R76, RZ, PT ;  /* 0x000000ff4c00720c */ /* 0x004fc60003fc5270 */
[----:B------:R-:W2:Y:S01]  /*11cc0*/  LDL.LU R76, [R1+0x9f4] ;  /* 0x0009f400014c7983 */ /* 0x000ea20000300800 */
[----:B0-----:R-:W-:-:S03]  /*11cd0*/  PRMT R3, RZ, 0x7610, R3 ;  /* 0x00007610ff037816 */ /* 0x001fc60000000003 */
[----:B---3--:R-:W3:Y:S04]  /*11ce0*/  @P5 LDG.E.U16 R11, desc[UR40][R4.64] ;  /* 0x00000028040b5981 */ /* 0x008ee8000c1e1500 */
[----:B------:R-:W2:Y:S04]  /*11cf0*/  LDL R4, [R1+0x274] ;  /* 0x0002740001047983 */ /* 0x000ea80000100800 */
[----:B------:R-:W2:Y:S04]  /*11d00*/  LDL R5, [R1+0x278] ;  /* 0x0002780001057983 */ /* 0x000ea80000100800 */
[----:B---3--:R0:W-:Y:S04]  /*11d10*/  STL [R1+0x870], R11 ;  /* 0x0008700b01007387 */ /* 0x0081e80000100800 */
[----:B0-----:R-:W3:Y:S01]  /*11d20*/  LDL R11, [R1+0x3f8] ;  /* 0x0003f800010b7983 */ /* 0x001ee20000100800 */
[----:B--2---:R-:W-:-:S04]  /*11d30*/  @P5 LOP3.LUT R5, R5, R4, RZ, 0x3c, !PT ;  /* 0x0000000405055212 */ /* 0x004fc800078e3cff */
[----:B------:R-:W-:-:S04]  /*11d40*/  @P5 LOP3.LUT R4, R5, R4, RZ, 0x3c, !PT ;  /* 0x0000000405045212 */ /* 0x000fc800078e3cff */
[----:B------:R-:W-:-:S05]  /*11d50*/  @P5 LOP3.LUT R5, R5, R4, RZ, 0x3c, !PT ;  /* 0x0000000405055212 */ /* 0x000fca00078e3cff */
[----:B------:R-:W2:Y:S04]  /*11d60*/  @P5 LDG.E.U16 R3, desc[UR40][R4.64] ;  /* 0x0000002804035981 */ /* 0x000ea8000c1e1500 */
[----:B--2---:R0:W-:Y:S04]  /*11d70*/  STL [R1+0x86c], R3 ;  /* 0x00086c0301007387 */ /* 0x0041e80000100800 */
[----:B0-----:R-:W2:Y:S04]  /*11d80*/  LDL.LU R3, [R1+0x9f0] ;  /* 0x0009f00001037983 */ /* 0x001ea80000300800 */
[----:B------:R-:W2:Y:S04]  /*11d90*/  LDL R4, [R1+0x2a4] ;  /* 0x0002a40001047983 */ /* 0x000ea80000100800 */
[----:B------:R-:W2:Y:S02]  /*11da0*/  LDL R5, [R1+0x2a8] ;  /* 0x0002a80001057983 */ /* 0x000ea40000100800 */
[----:B--2---:R-:W-:-:S04]  /*11db0*/  @P5 LOP3.LUT R5, R5, R4, RZ, 0x3c, !PT ;  /* 0x0000000405055212 */ /* 0x004fc800078e3cff */
[----:B------:R-:W-:-:S04]  /*11dc0*/  @P5 LOP3.LUT R4, R5, R4, RZ, 0x3c, !PT ;  /* 0x0000000405045212 */ /* 0x000fc800078e3cff */
[----:B------:R-:W-:-:S05]  /*11dd0*/  @P5 LOP3.LUT R5, R5, R4, RZ, 0x3c, !PT ;  /* 0x0000000405055212 */ /* 0x000fca00078e3cff */
[----:B------:R4:W2:Y:S04]  /*11de0*/  @P5 LDG.E.U16 R50, desc[UR40][R4.64] ;  /* 0x0000002804325981 */ /* 0x0008a8000c1e1500 */
[----:B------:R-:W3:Y:S01]  /*11df0*/  LDL R5, [R1+0x2d4] ;  /* 0x0002d40001057983 */ /* 0x000ee20000100800 */
[----:B----4-:R-:W-:-:S03]  /*11e00*/  @P5 IMAD.MOV.U32 R4, RZ, RZ, R7 ;  /* 0x000000ffff045224 */ /* 0x010fc600078e0007 */
[----:B--2---:R0:W-:Y:S01]  /*11e10*/  STL [R1+0x868], R50 ;  /* 0x0008683201007387 */ /* 0x0041e20000100800 */
[----:B------:R-:W-:-:S03]  /*11e20*/  PRMT R74, RZ, 0x7610, R74 ;  /* 0x00007610ff4a7816 */ /* 0x000fc6000000004a */
[----:B------:R-:W2:Y:S04]  /*11e30*/  LDL R7, [R1+0x474] ;  /* 0x0004740001077983 */ /* 0x000ea80000100800 */
[----:B---3--:R3:W4:Y:S04]  /*11e40*/  @P5 LDG.E.U16 R6, desc[UR40][R4.64] ;  /* 0x0000002804065981 */ /* 0x008728000c1e1500 */
[----:B0-----:R-:W2:Y:S04]  /*11e50*/  LDL R50, [R1+0x450] ;  /* 0x0004500001327983 */ /* 0x001ea80000100800 */
[----:B------:R-:W3:Y:S04]  /*11e60*/  LDL R4, [R1+0x304] ;  /* 0x0003040001047983 */ /* 0x000ee80000100800 */
[----:B------:R-:W3:Y:S02]  /*11e70*/  LDL R5, [R1+0x308] ;  /* 0x0003080001057983 */ /* 0x000ee40000100800 */
[----:B---3--:R-:W-:-:S04]  /*11e80*/  @P5 LOP3.LUT R5, R5, R4, RZ, 0x3c, !PT ;  /* 0x0000000405055212 */ /* 0x008fc800078e3cff */
[----:B------:R-:W-:-:S04]  /*11e90*/  @P5 LOP3.LUT R4, R5, R4, RZ, 0x3c, !PT ;  /* 0x0000000405045212 */ /* 0x000fc800078e3cff */
[----:B------:R-:W-:-:S05]  /*11ea0*/  @P5 LOP3.LUT R5, R5, R4, RZ, 0x3c, !PT ;  /* 0x0000000405055212 */ /* 0x000fca00078e3cff */
[----:B------:R-:W3:Y:S04]  /*11eb0*/  @P5 LDG.E.U16 R74, desc[UR40][R4.64] ;  /* 0x00000028044a5981 */ /* 0x000ee8000c1e1500 */
[----:B----4-:R0:W-:Y:S04]  /*11ec0*/  STL [R1+0x864], R6 ;  /* 0x0008640601007387 */ /* 0x0101e80000100800 */
[----:B0-----:R-:W4:Y:S04]  /*11ed0*/  LDL R6, [R1+0x478] ;  /* 0x0004780001067983 */ /* 0x001f280000100800 */
[----:B---3--:R0:W-:Y:S04]  /*11ee0*/  STL [R1+0x860], R74 ;  /* 0x0008604a01007387 */ /* 0x0081e80000100800 */
[----:B0-----:R-:W3:Y:S04]  /*11ef0*/  LDL.LU R74, [R1+0x9ec] ;  /* 0x0009ec00014a7983 */ /* 0x001ee80000300800 */
[----:B------:R-:W2:Y:S04]  /*11f00*/  LDL R4, [R1+0x334] ;  /* 0x0003340001047983 */ /* 0x000ea80000100800 */
[----:B------:R-:W2:Y:S01]  /*11f10*/  LDL R5, [R1+0x338] ;  /* 0x0003380001057983 */ /* 0x000ea20000100800 */
[----:B------:R-:W-:-:S02]  /*11f20*/  PRMT R21, RZ, 0x7610, R21 ;  /* 0x00007610ff157816 */ /* 0x000fc40000000015 */
[----:B--2---:R-:W-:-:S04]  /*11f30*/  @P5 LOP3.LUT R5, R5, R4, RZ, 0x3c, !PT ;  /* 0x0000000405055212 */ /* 0x004fc800078e3cff */
[----:B------:R-:W-:-:S04]  /*11f40*/  @P5 LOP3.LUT R4, R5, R4, RZ, 0x3c, !PT ;  /* 0x0000000405045212 */ /* 0x000fc800078e3cff */
[----:B------:R-:W-:-:S05]  /*11f50*/  @P5 LOP3.LUT R5, R5, R4, RZ, 0x3c, !PT ;  /* 0x0000000405055212 */ /* 0x000fca00078e3cff */
[----:B------:R-:W2:Y:S04]  /*11f60*/  @P5 LDG.E.U16 R21, desc[UR40][R4.64] ;  /* 0x0000002804155981 */ /* 0x000ea8000c1e1500 */
[----:B--2---:R0:W-:Y:S04]  /*11f70*/  STL [R1+0x858], R21 ;  /* 0x0008581501007387 */ /* 0x0041e80000100800 */
[----:B0-----:R-:W2:Y:S04]  /*11f80*/  LDL.LU R21, [R1+0x9e8] ;  /* 0x0009e80001157983 */ /* 0x001ea80000300800 */
[----:B------:R-:W2:Y:S01]  /*11f90*/  LDL R5, [R1+0x364] ;  /* 0x0003640001057983 */ /* 0x000ea20000100800 */
[----:B------:R-:W-:Y:S01]  /*11fa0*/  @P5 IMAD.MOV.U32 R4, RZ, RZ, R49 ;  /* 0x000000ffff045224 */ /* 0x000fe200078e0031 */
[----:B------:R-:W-:-:S02]  /*11fb0*/  PRMT R20, RZ, 0x7610, R20 ;  /* 0x00007610ff147816 */ /* 0x000fc40000000014 */
[----:B------:R-:W3:Y:S04]  /*11fc0*/  LDL R49, [R1+0x4ec] ;  /* 0x0004ec0001317983 */ /* 0x000ee80000100800 */
[----:B--2---:R0:W2:Y:S04]  /*11fd0*/  @P5 LDG.E.U16 R9, desc[UR40][R4.64] ;  /* 0x0000002804095981 */ /* 0x0040a8000c1e1500 */
[----:B------:R-:W0:Y:S04]  /*11fe0*/  LDL R4, [R1+0x394] ;  /* 0x0003940001047983 */ /* 0x000e280000100800 */
[----:B------:R-:W0:Y:S02]  /*11ff0*/  LDL R5, [R1+0x398] ;  /* 0x0003980001057983 */ /* 0x000e240000100800 */
[----:B0-----:R-:W-:-:S04]  /*12000*/  @P5 LOP3.LUT R5, R5, R4, RZ, 0x3c, !PT ;  /* 0x0000000405055212 */ /* 0x001fc800078e3cff */
[----:B------:R-:W-:-:S04]  /*12010*/  @P5 LOP3.LUT R4, R5, R4, RZ, 0x3c, !PT ;  /* 0x0000000405045212 */ /* 0x000fc800078e3cff */
[----:B------:R-:W-:-:S05]  /*12020*/  @P5 LOP3.LUT R5, R5, R4, RZ, 0x3c, !PT ;  /* 0x0000000405055212 */ /* 0x000fca00078e3cff */
[----:B------:R-:W3:Y:S04]  /*12030*/  @P5 LDG.E.U16 R20, desc[UR40][R4.64] ;  /* 0x0000002804145981 */ /* 0x000ee8000c1e1500 */
[----:B--2---:R0:W-:Y:S04]  /*12040*/  STL [R1+0x854], R9 ;  /* 0x0008540901007387 */ /* 0x0041e80000100800 */
[----:B0-----:R-:W2:Y:S04]  /*12050*/  LDL R9, [R1+0x4f0] ;  /* 0x0004f00001097983 */ /* 0x001ea80000100800 */
        /* <DEDUP_REMOVED lines=26> */
[----:B------:R-:W2:Y:S01]  /*12200*/  LDL R5, [R1+0x44c] ;  /* 0x00044c0001057983 */ /* 0x000ea20000100800 */
[----:B------:R-:W-:Y:S01]  /*12210*/  PRMT R17, RZ, 0x7610, R17 ;  /* 0x00007610ff117816 */ /* 0x000fe20000000011 */
[----:B------:R-:W-:Y:S01]  /*12220*/  @P5 IMAD.MOV.U32 R4, RZ, RZ, R50 ;  /* 0x000000ffff045224 */ /* 0x000fe200078e0032 */
[----:B------:R-:W-:Y:S01]  /*12230*/  PRMT R16, RZ, 0x7610, R16 ;  /* 0x00007610ff107816 */ /* 0x000fe20000000010 */
[----:B------:R-:W3:Y:S04]  /*12240*/  LDL R50, [R1+0x2e0] ;  /* 0x0002e00001327983 */ /* 0x000ee80000100800 */
[----:B--2---:R4:W2:Y:S02]  /*12250*/  @P5 LDG.E.U16 R17, desc[UR40][R4.64] ;  /* 0x0000002804115981 */ /* 0x0048a4000c1e1500 */
[----:B----4-:R-:W-:-:S02]  /*12260*/  @P5 IMAD.MOV.U32 R4, RZ, RZ, R6 ;  /* 0x000000ffff045224 */ /* 0x010fc400078e0006 */
[----:B------:R-:W-:-:S05]  /*12270*/  @P5 IMAD.MOV.U32 R5, RZ, RZ, R7 ;  /* 0x000000ffff055224 */ /* 0x000fca00078e0007 */
[----:B------:R-:W4:Y:S04]  /*12280*/  @P5 LDG.E.U16 R16, desc[UR40][R4.64] ;  /* 0x0000002804105981 */ /* 0x000f28000c1e1500 */
[----:B--2---:R0:W-:Y:S04]  /*12290*/  STL [R1+0x83c], R17 ;  /* 0x00083c1101007387 */ /* 0x0041e80000100800 */
[----:B0-----:R-:W2:Y:S04]  /*122a0*/  LDL.LU R17, [R1+0x9d8] ;  /* 0x0009d80001117983 */ /* 0x001ea80000300800 */
[----:B------:R-:W2:Y:S04]  /*122b0*/  LDL R7, [R1+0x30c] ;  /* 0x00030c0001077983 */ /* 0x000ea80000100800 */
[----:B------:R-:W2:Y:S04]  /*122c0*/  LDL R6, [R1+0x310] ;  /* 0x0003100001067983 */ /* 0x000ea80000100800 */
[----:B----4-:R0:W-:Y:S04]  /*122d0*/  STL [R1+0x838], R16 ;  /* 0x0008381001007387 */ /* 0x0101e80000100800 */
[----:B0-----:R-:W4:Y:S04]  /*122e0*/  LDL.LU R16, [R1+0x9d4] ;  /* 0x0009d40001107983 */ /* 0x001f280000300800 */
        /* <DEDUP_REMOVED lines=9> */
[----:B------:R-:W2:Y:S04]  /*12380*/  LDL R4, [R1+0x4c4] ;  /* 0x0004c40001047983 */ /* 0x000ea80000100800 */
[----:B------:R-:W2:Y:S01]  /*12390*/  LDL R5, [R1+0x4c8] ;  /* 0x0004c80001057983 */ /* 0x000ea20000100800 */
[----:B------:R-:W-:-:S02]  /*123a0*/  PRMT R14, RZ, 0x7610, R14 ;  /* 0x00007610ff0e7816 */ /* 0x000fc4000000000e */
[----:B------:R-:W-:Y:S02]  /*123b0*/  PRMT R13, RZ, 0x7610, R13 ;  /* 0x00007610ff0d7816 */ /* 0x000fe4000000000d */
[----:B--2---:R-:W-:-:S04]  /*123c0*/  @P5 LOP3.LUT R5, R5, R4, RZ, 0x3c, !PT ;  /* 0x0000000405055212 */ /* 0x004fc800078e3cff */
[----:B------:R-:W-:-:S04]  /*123d0*/  @P5 LOP3.LUT R4, R5, R4, RZ, 0x3c, !PT ;  /* 0x0000000405045212 */ /* 0x000fc800078e3cff */
[----:B------:R-:W-:-:S05]  /*123e0*/  @P5 LOP3.LUT R5, R5, R4, RZ, 0x3c, !PT ;  /* 0x0000000405055212 */ /* 0x000fca00078e3cff */
[----:B------:R0:W2:Y:S02]  /*123f0*/  @P5 LDG.E.U16 R14, desc[UR40][R4.64] ;  /* 0x00000028040e5981 */ /* 0x0000a4000c1e1500 */
[----:B0-----:R-:W-:Y:S02]  /*12400*/  @P5 IMAD.MOV.U32 R4, RZ, RZ, R9 ;  /* 0x000000ffff045224 */ /* 0x001fe400078e0009 */
[----:B------:R-:W-:-:S05]  /*12410*/  @P5 IMAD.MOV.U32 R5, RZ, RZ, R49 ;  /* 0x000000ffff055224 */ /* 0x000fca00078e0031 */
[----:B------:R-:W3:Y:S04]  /*12420*/  @P5 LDG.E.U16 R13, desc[UR40][R4.64] ;  /* 0x00000028040d5981 */ /* 0x000ee8000c1e1500 */
[----:B--2---:R0:W-:Y:S04]  /*12430*/  STL [R1+0x38], R14 ;  /* 0x0000380e01007387 */ /* 0x0041e80000100800 */
[----:B0-----:R-:W2:Y:S04]  /*12440*/  LDL.LU R14, [R1+0x9cc] ;  /* 0x0009cc00010e7983 */ /* 0x001ea80000300800 */
[----:B------:R-:W2:Y:S04]  /*12450*/  LDL R49, [R1+0x36c] ;  /* 0x00036c0001317983 */ /* 0x000ea80000100800 */
[----:B------:R-:W2:Y:S04]  /*12460*/  LDL R9, [R1+0x370] ;  /* 0x0003700001097983 */ /* 0x000ea80000100800 */
[----:B---3--:R0:W-:Y:S04]  /*12470*/  STL [R1+0x34], R13 ;  /* 0x0000340d01007387 */ /* 0x0081e80000100800 */
[----:B0-----:R-:W3:Y:S04]  /*12480*/  LDL.LU R13, [R1+0x9c8] ;  /* 0x0009c800010d7983 */ /* 0x001ee80000300800 */
[----:B------:R-:W2:Y:S04]  /*12490*/  LDL R4, [R1+0x24c] ;  /* 0x00024c0001047983 */ /* 0x000ea80000100800 */
[----:B------:R-:W2:Y:S02]  /*124a0*/  LDL R5, [R1+0x250] ;  /* 0x0002500001057983 */ /* 0x000ea40000100800 */
[----:B--2---:R-:W-:-:S04]  /*124b0*/  @P5 LOP3.LUT R5, R5, R4, RZ, 0x3c, !PT ;  /* 0x0000000405055212 */ /* 0x004fc800078e3cff */
[----:B------:R-:W-:-:S04]  /*124c0*/  @P5 LOP3.LUT R4, R5, R4, RZ, 0x3c, !PT ;  /* 0x0000000405045212 */ /* 0x000fc800078e3cff */
[----:B------:R-:W-:-:S05]  /*124d0*/  @P5 LOP3.LUT R5, R5, R4, RZ, 0x3c, !PT ;  /* 0x0000000405055212 */ /* 0x000fca00078e3cff */
[----:B------:R0:W2:Y:S04]  /*124e0*/  @P5 LDG.E.U16 R51, desc[UR40][R4.64] ;  /* 0x0000002804335981 */ /* 0x0000a8000c1e1500 */
[----:B------:R-:W0:Y:S04]  /*124f0*/  LDL R4, [R1+0x27c] ;  /* 0x00027c0001047983 */ /* 0x000e280000100800 */
[----:B------:R-:W0:Y:S01]  /*12500*/  LDL R5, [R1+0x280] ;  /* 0x0002800001057983 */ /* 0x000e220000100800 */
[----:B------:R-:W-:Y:S02]  /*12510*/  PRMT R12, RZ, 0x7610, R12 ;  /* 0x00007610ff0c7816 */ /* 0x000fe4000000000c */
[----:B0-----:R-:W-:-:S04]  /*12520*/  @P5 LOP3.LUT R5, R5, R4, RZ, 0x3c, !PT ;  /* 0x0000000405055212 */ /* 0x001fc800078e3cff */
[----:B------:R-:W-:-:S04]  /*12530*/  @P5 LOP3.LUT R4, R5, R4, RZ, 0x3c, !PT ;  /* 0x0000000405045212 */ /* 0x000fc800078e3cff */
[----:B------:R-:W-:-:S05]  /*12540*/  @P5 LOP3.LUT R5, R5, R4, RZ, 0x3c, !PT ;  /* 0x0000000405055212 */ /* 0x000fca00078e3cff */
[----:B------:R0:W3:Y:S02]  /*12550*/  @P5 LDG.E.U16 R12, desc[UR40][R4.64] ;  /* 0x00000028040c5981 */ /* 0x0000e4000c1e1500 */
[----:B0-----:R-:W-:Y:S02]  /*12560*/  @P5 IMAD.MOV.U32 R4, RZ, RZ, R10 ;  /* 0x000000ffff045224 */ /* 0x001fe400078e000a */
[----:B------:R-:W-:-:S05]  /*12570*/  @P5 IMAD.MOV.U32 R5, RZ, RZ, R11 ;  /* 0x000000ffff055224 */ /* 0x000fca00078e000b */
[----:B------:R-:W4:Y:S04]  /*12580*/  @P5 LDG.E.U16 R120, desc[UR40][R4.64] ;  /* 0x0000002804785981 */ /* 0x000f28000c1e1500 */
[----:B--2---:R0:W-:Y:S04]  /*12590*/  STL [R1+0x30], R51 ;  /* 0x0000303301007387 */ /* 0x0041e80000100800 */
[----:B0-----:R-:W2:Y:S04]  /*125a0*/  LDL R51, [R1+0x3a0] ;  /* 0x0003a00001337983 */ /* 0x001ea80000100800 */
[----:B---3--:R0:W-:Y:S04]  /*125b0*/  STL [R1+0x2c], R12 ;  /* 0x00002c0c01007387 */ /* 0x0081e80000100800 */
[----:B0-----:R-:W3:Y:S04]  /*125c0*/  LDL.LU R12, [R1+0x9c4] ;  /* 0x0009c400010c7983 */ /* 0x001ee80000300800 */
[----:B------:R-:W2:Y:S04]  /*125d0*/  LDL R11, [R1+0x3cc] ;  /* 0x0003cc00010b7983 */ /* 0x000ea80000100800 */
[----:B------:R-:W2:Y:S04]  /*125e0*/  LDL R10, [R1+0x3d0] ;  /* 0x0003d000010a7983 */ /* 0x000ea80000100800 */
[----:B----4-:R-:W-:Y:S04]  /*125f0*/  STL [R1+0x28], R120 ;  /* 0x0000287801007387 */ /* 0x010fe80000100800 */
[----:B------:R-:W4:Y:S01]  /*12600*/  LDL R5, [R1+0x2dc] ;  /* 0x0002dc0001057983 */ /* 0x000f220000100800 */
[----:B------:R-:W-:Y:S01]  /*12610*/  PRMT R8, RZ, 0x7610, R8 ;  /* 0x00007610ff087816 */ /* 0x000fe20000000008 */
[----:B------:R-:W-:Y:S01]  /*12620*/  @P5 IMAD.MOV.U32 R4, RZ, RZ, R50 ;  /* 0x000000ffff045224 */ /* 0x000fe200078e0032 */
[----:B------:R-:W-:Y:S01]  /*12630*/  PRMT R71, RZ, 0x7610, R71 ;  /* 0x00007610ff477816 */ /* 0x000fe20000000047 */
[----:B------:R-:W2:Y:S04]  /*12640*/  LDL R50, [R1+0x3fc] ;  /* 0x0003fc0001327983 */ /* 0x000ea80000100800 */
[----:B----4-:R0:W4:Y:S02]  /*12650*/  @P5 LDG.E.U16 R8, desc[UR40][R4.64] ;  /* 0x0000002804085981 */ /* 0x010124000c1e1500 */
[----:B0-----:R-:W-:-:S02]  /*12660*/  @P5 IMAD.MOV.U32 R4, RZ, RZ, R6 ;  /* 0x000000ffff045224 */ /* 0x001fc400078e0006 */
[----:B------:R-:W-:-:S05]  /*12670*/  @P5 IMAD.MOV.U32 R5, RZ, RZ, R7 ;  /* 0x000000ffff055224 */ /* 0x000fca00078e0007 */
[----:B------:R-:W2:Y:S04]  /*12680*/  @P5 LDG.E.U16 R71, desc[UR40][R4.64] ;  /* 0x0000002804475981 */ /* 0x000ea8000c1e1500 */
[----:B----4-:R0:W-:Y:S04]  /*12690*/  STL [R1+0x24], R8 ;  /* 0x0000240801007387 */ /* 0x0101e80000100800 */
[----:B------:R-:W4:Y:S04]  /*126a0*/  LDL R4, [R1+0x33c] ;  /* 0x00033c0001047983 */ /* 0x000f280000100800 */
[----:B------:R-:W4:Y:S04]  /*126b0*/  LDL R5, [R1+0x340] ;  /* 0x0003400001057983 */ /* 0x000f280000100800 */
[----:B0-----:R-:W3:Y:S04]  /*126c0*/  LDL R8, [R1+0x400] ;  /* 0x0004000001087983 */ /* 0x001ee80000100800 */
[----:B------:R-:W3:Y:S04]  /*126d0*/  LDL R7, [R1+0x42c] ;  /* 0x00042c0001077983 */ /* 0x000ee80000100800 */
[----:B------:R-:W3:Y:S04]  /*126e0*/  LDL R6, [R1+0x430] ;  /* 0x0004300001067983 */ /* 0x000ee80000100800 */
[----:B--2---:R0:W-:Y:S04]  /*126f0*/  STL [R1+0x9a8], R71 ;  /* 0x0009a84701007387 */ /* 0x0041e80000100800 */
[----:B0-----:R-:W2:Y:S01]  /*12700*/  LDL R71, [R1+0x39c] ;  /* 0x00039c0001477983 */ /* 0x001ea20000100800 */
[----:B------:R-:W-:-:S02]  /*12710*/  PRMT R70, RZ, 0x7610, R70 ;  /* 0x00007610ff467816 */ /* 0x000fc40000000046 */
[----:B------:R-:W-:Y:S02]  /*12720*/  PRMT R2, RZ, 0x7610, R2 ;  /* 0x00007610ff027816 */ /* 0x000fe40000000002 */
[----:B------:R-:W-:Y:S02]  /*12730*/  PRMT R0, RZ, 0x7610, R0 ;  /* 0x00007610ff007816 */ /* 0x000fe40000000000 */
[----:B------:R-:W-:Y:S02]  /*12740*/  PRMT R125, RZ, 0x7610, R125 ;  /* 0x00007610ff7d7816 */ /* 0x000fe4000000007d */
[----:B------:R-:W-:Y:S02]  /*12750*/  PRMT R124, RZ, 0x7610, R124 ;  /* 0x00007610ff7c7816 */ /* 0x000fe4000000007c */
[----:B----4-:R-:W-:-:S04]  /*12760*/  @P5 LOP3.LUT R5, R5, R4, RZ, 0x3c, !PT ;  /* 0x0000000405055212 */ /* 0x010fc800078e3cff */
[----:B------:R-:W-:-:S04]  /*12770*/  @P5 LOP3.LUT R4, R5, R4, RZ, 0x3c, !PT ;  /* 0x0000000405045212 */ /* 0x000fc800078e3cff */
[----:B------:R-:W-:-:S05]  /*12780*/  @P5 LOP3.LUT R5, R5, R4, RZ, 0x3c, !PT ;  /* 0x0000000405055212 */ /* 0x000fca00078e3cff */
[----:B------:R0:W4:Y:S02]  /*12790*/  @P5 LDG.E.U16 R70, desc[UR40][R4.64] ;  /* 0x0000002804465981 */ /* 0x000124000c1e1500 */
[----:B0-----:R-:W-:Y:S02]  /*127a0*/  @P5 IMAD.MOV.U32 R4, RZ, RZ, R9 ;  /* 0x000000ffff045224 */ /* 0x001fe400078e0009 */
[----:B------:R-:W-:-:S05]  /*127b0*/  @P5 IMAD.MOV.U32 R5, RZ, RZ, R49 ;  /* 0x000000ffff055224 */ /* 0x000fca00078e0031 */
[----:B------:R0:W4:Y:S02]  /*127c0*/  @P5 LDG.E.U16 R2, desc[UR40][R4.64] ;  /* 0x0000002804025981 */ /* 0x000124000c1e1500 */
[----:B0-----:R-:W-:Y:S02]  /*127d0*/  @P5 IMAD.MOV.U32 R4, RZ, RZ, R51 ;  /* 0x000000ffff045224 */ /* 0x001fe400078e0033 */
[----:B--2---:R-:W-:-:S05]  /*127e0*/  @P5 IMAD.MOV.U32 R5, RZ, RZ, R71 ;  /* 0x000000ffff055224 */ /* 0x004fca00078e0047 */
[----:B------:R0:W2:Y:S02]  /*127f0*/  @P5 LDG.E.U16 R0, desc[UR40][R4.64] ;  /* 0x0000002804005981 */ /* 0x0000a4000c1e1500 */
[----:B0-----:R-:W-:Y:S02]  /*12800*/  @P5 IMAD.MOV.U32 R4, RZ, RZ, R10 ;  /* 0x000000ffff045224 */ /* 0x001fe400078e000a */
[----:B------:R-:W-:-:S05]  /*12810*/  @P5 IMAD.MOV.U32 R5, RZ, RZ, R11 ;  /* 0x000000ffff055224 */ /* 0x000fca00078e000b */
[----:B------:R3:W2:Y:S02]  /*12820*/  @P5 LDG.E.U16 R125, desc[UR40][R4.64] ;  /* 0x00000028047d5981 */ /* 0x0006a4000c1e1500 */
[----:B---3--:R-:W-:Y:S02]  /*12830*/  @P5 IMAD.MOV.U32 R4, RZ, RZ, R8 ;  /* 0x000000ffff045224 */ /* 0x008fe400078e0008 */
[----:B------:R-:W-:-:S05]  /*12840*/  @P5 IMAD.MOV.U32 R5, RZ, RZ, R50 ;  /* 0x000000ffff055224 */ /* 0x000fca00078e0032 */
[----:B------:R0:W3:Y:S01]  /*12850*/  @P5 LDG.E.U16 R124, desc[UR40][R4.64] ;  /* 0x00000028047c5981 */ /* 0x0000e2000c1e1500 */
[----:B------:R-:W-:Y:S01]  /*12860*/  PRMT R123, RZ, 0x7610, R123 ;  /* 0x00007610ff7b7816 */ /* 0x000fe2000000007b */
[----:B0-----:R-:W-:Y:S02]  /*12870*/  @P5 IMAD.MOV.U32 R4, RZ, RZ, R6 ;  /* 0x000000ffff045224 */ /* 0x001fe400078e0006 */
[----:B------:R-:W-:-:S05]  /*12880*/  @P5 IMAD.MOV.U32 R5, RZ, RZ, R7 ;  /* 0x000000ffff055224 */ /* 0x000fca00078e0007 */
[----:B------:R-:W3:Y:S04]  /*12890*/  @P5 LDG.E.U16 R123, desc[UR40][R4.64] ;  /* 0x00000028047b5981 */ /* 0x000ee8000c1e1500 */
[----:B----4-:R-:W-:Y:S04]  /*128a0*/  STL [R1+0x9ac], R70 ;  /* 0x0009ac4601007387 */ /* 0x010fe80000100800 */
[----:B------:R-:W4:Y:S04]  /*128b0*/  LDL R49, [R1+0x454] ;  /* 0x0004540001317983 */ /* 0x000f280000100800 */
[----:B------:R-:W4:Y:S04]  /*128c0*/  LDL R9, [R1+0x458] ;  /* 0x0004580001097983 */ /* 0x000f280000100800 */
[----:B------:R-:W-:Y:S04]  /*128d0*/  STL [R1+0x9b0], R2 ;  /* 0x0009b00201007387 */ /* 0x000fe80000100800 */
[----:B------:R-:W4:Y:S04]  /*128e0*/  LDL R71, [R1+0x4a4] ;  /* 0x0004a40001477983 */ /* 0x000f280000100800 */
[----:B------:R-:W4:Y:S04]  /*128f0*/  LDL R51, [R1+0x4a8] ;  /* 0x0004a80001337983 */ /* 0x000f280000100800 */
[----:B--2---:R0:W-:Y:S04]  /*12900*/  STL [R1+0x9b4], R0 ;  /* 0x0009b40001007387 */ /* 0x0041e80000100800 */
[----:B------:R-:W2:Y:S04]  /*12910*/  LDL R11, [R1+0x4cc] ;  /* 0x0004cc00010b7983 */ /* 0x000ea80000100800 */
[----:B------:R-:W2:Y:S04]  /*12920*/  LDL R10, [R1+0x4d0] ;  /* 0x0004d000010a7983 */ /* 0x000ea80000100800 */
[----:B0-----:R-:W2:Y:S04]  /*12930*/  LDL R0, [R1+0x480] ;  /* 0x0004800001007983 */ /* 0x001ea80000100800 */
[----:B------:R0:W-:Y:S04]  /*12940*/  STL [R1+0x9b8], R125 ;  /* 0x0009b87d01007387 */ /* 0x0001e80000100800 */
[----:B------:R-:W2:Y:S04]  /*12950*/  LDL R2, [R1+0x4f4] ;  /* 0x0004f40001027983 */ /* 0x000ea80000100800 */
[----:B------:R-:W2:Y:S04]  /*12960*/  LDL R70, [R1+0x4f8] ;  /* 0x0004f80001467983 */ /* 0x000ea80000100800 */
[----:B0-----:R-:W2:Y:S04]  /*12970*/  LDL R125, [R1+0x47c] ;  /* 0x00047c00017d7983 */ /* 0x001ea80000100800 */
[----:B---3--:R0:W-:Y:S04]  /*12980*/  STL [R1+0x9bc], R124 ;  /* 0x0009bc7c01007387 */ /* 0x0081e80000100800 */
[----:B------:R-:W3:Y:S04]  /*12990*/  LDL R8, [R1+0x254] ;  /* 0x0002540001087983 */ /* 0x000ee80000100800 */
[----:B------:R-:W3:Y:S04]  /*129a0*/  LDL R6, [R1+0x258] ;  /* 0x0002580001067983 */ /* 0x000ee80000100800 */
[----:B------:R-:W3:Y:S04]  /*129b0*/  LDL R50, [R1+0x284] ;  /* 0x0002840001327983 */ /* 0x000ee80000100800 */
[----:B------:R-:W3:Y:S01]  /*129c0*/  LDL R7, [R1+0x288] ;  /* 0x0002880001077983 */ /* 0x000ee20000100800 */
[----:B------:R-:W-:-:S03]  /*129d0*/  PRMT R122, RZ, 0x7610, R122 ;  /* 0x00007610ff7a7816 */ /* 0x000fc6000000007a */
[----:B------:R1:W-:Y:S01]  /*129e0*/  STL [R1+0x9c0], R123 ;  /* 0x0009c07b01007387 */ /* 0x0003e20000100800 */
[----:B------:R-:W-:Y:S02]  /*129f0*/  PRMT R121, RZ, 0x7610, R121 ;  /* 0x00007610ff797816 */ /* 0x000fe40000000079 */
[----:B------:R-:W-:Y:S01]  /*12a00*/  PRMT R119, RZ, 0x7610, R119 ;  /* 0x00007610ff777816 */ /* 0x000fe20000000077 */
[----:B0-----:R-:W3:Y:S01]  /*12a10*/  LDL R124, [R1+0x3e8] ;  /* 0x0003e800017c7983 */ /* 0x001ee20000100800 */
[----:B------:R-:W-:Y:S02]  /*12a20*/  PRMT R117, RZ, 0x7610, R117 ;  /* 0x00007610ff757816 */ /* 0x000fe40000000075 */
[----:B------:R-:W-:Y:S02]  /*12a30*/  PRMT R116, RZ, 0x7610, R116 ;  /* 0x00007610ff747816 */ /* 0x000fe40000000074 */
[----:B------:R-:W-:Y:S01]  /*12a40*/  PRMT R115, RZ, 0x7610, R115 ;  /* 0x00007610ff737816 */ /* 0x000fe20000000073 */
[----:B-1----:R-:W3:Y:S01]  /*12a50*/  LDL R123, [R1+0x3e4] ;  /* 0x0003e400017b7983 */ /* 0x002ee20000100800 */
[----:B----4-:R-:W-:-:S03]  /*12a60*/  @P5 IMAD.MOV.U32 R5, RZ, RZ, R49 ;  /* 0x000000ffff055224 */ /* 0x010fc600078e0031 */
[----:B------:R-:W4:Y:S01]  /*12a70*/  LDL R49, [R1+0x2b4] ;  /* 0x0002b40001317983 */ /* 0x000f220000100800 */
[----:B------:R-:W-:-:S03]  /*12a80*/  @P5 IMAD.MOV.U32 R4, RZ, RZ, R9 ;  /* 0x000000ffff045224 */ /* 0x000fc600078e0009 */
[----:B------:R-:W4:Y:S04]  /*12a90*/  LDL R9, [R1+0x2b8] ;  /* 0x0002b80001097983 */ /* 0x000f280000100800 */
[----:B------:R2:W4:Y:S02]  /*12aa0*/  @P5 LDG.E.U16 R122, desc[UR40][R4.64] ;  /* 0x00000028047a5981 */ /* 0x000524000c1e1500 */
[----:B--2---:R-:W-:Y:S02]  /*12ab0*/  @P5 IMAD.MOV.U32 R4, RZ, RZ, R0 ;  /* 0x000000ffff045224 */ /* 0x004fe400078e0000 */
[----:B------:R-:W2:Y:S01]  /*12ac0*/  LDL R0, [R1+0x2e8] ;  /* 0x0002e80001007983 */ /* 0x000ea20000100800 */
[----:B------:R-:W-:-:S03]  /*12ad0*/  @P5 IMAD.MOV.U32 R5, RZ, RZ, R125 ;  /* 0x000000ffff055224 */ /* 0x000fc600078e007d */
[----:B------:R-:W2:Y:S04]  /*12ae0*/  LDL R125, [R1+0x2e4] ;  /* 0x0002e400017d7983 */ /* 0x000ea80000100800 */
[----:B------:R0:W2:Y:S02]  /*12af0*/  @P5 LDG.E.U16 R121, desc[UR40][R4.64] ;  /* 0x0000002804795981 */ /* 0x0000a4000c1e1500 */
[----:B0-----:R-:W-:Y:S02]  /*12b00*/  @P5 IMAD.MOV.U32 R4, RZ, RZ, R51 ;  /* 0x000000ffff045224 */ /* 0x001fe400078e0033 */
[----:B------:R-:W-:Y:S01]  /*12b10*/  @P5 IMAD.MOV.U32 R5, RZ, RZ, R71 ;  /* 0x000000ffff055224 */ /* 0x000fe200078e0047 */
[----:B------:R-:W2:Y:S04]  /*12b20*/  LDL R51, [R1+0x318] ;  /* 0x0003180001337983 */ /* 0x000ea80000100800 */
[----:B------:R-:W2:Y:S04]  /*12b30*/  LDL R71, [R1+0x314] ;  /* 0x0003140001477983 */ /* 0x000ea80000100800 */
[----:B------:R0:W2:Y:S02]  /*12b40*/  @P5 LDG.E.U16 R119, desc[UR40][R4.64] ;  /* 0x0000002804775981 */ /* 0x0000a4000c1e1500 */
[----:B0-----:R-:W-:-:S02]  /*12b50*/  @P5 IMAD.MOV.U32 R4, RZ, RZ, R10 ;  /* 0x000000ffff045224 */ /* 0x001fc400078e000a */
        /* <DEDUP_REMOVED lines=9> */
[----:B---3--:R-:W-:-:S02]  /*12bf0*/  @P5 IMAD.MOV.U32 R4, RZ, RZ, R6 ;  /* 0x000000ffff045224 */ /* 0x008fc400078e0006 */
[----:B------:R-:W-:Y:S01]  /*12c00*/  @P5 IMAD.MOV.U32 R5, RZ, RZ, R8 ;  /* 0x000000ffff055224 */ /* 0x000fe200078e0008 */
[----:B------:R-:W3:Y:S04]  /*12c10*/  LDL R6, [R1+0x3a8] ;  /* 0x0003a80001067983 */ /* 0x000ee80000100800 */
[----:B------:R-:W3:Y:S04]  /*12c20*/  LDL R8, [R1+0x3a4] ;  /* 0x0003a40001087983 */ /* 0x000ee80000100800 */
[----:B------:R0:W3:Y:S02]  /*12c30*/  @P5 LDG.E.U16 R115, desc[UR40][R4.64] ;  /* 0x0000002804735981 */ /* 0x0000e4000c1e1500 */
[----:B0-----:R-:W-:-:S02]  /*12c40*/  @P5 IMAD.MOV.U32 R4, RZ, RZ, R7 ;  /* 0x000000ffff045224 */ /* 0x001fc400078e0007 */
[----:B------:R-:W-:Y:S01]  /*12c50*/  @P5 IMAD.MOV.U32 R5, RZ, RZ, R50 ;  /* 0x000000ffff055224 */ /* 0x000fe200078e0032 */
[----:B------:R-:W3:Y:S04]  /*12c60*/  LDL R7, [R1+0x3d8] ;  /* 0x0003d80001077983 */ /* 0x000ee80000100800 */
[----:B------:R-:W3:Y:S01]  /*12c70*/  LDL R50, [R1+0x3d4] ;  /* 0x0003d40001327983 */ /* 0x000ee20000100800 */
[----:B------:R-:W-:Y:S02]  /*12c80*/  PRMT R114, RZ, 0x7610, R114 ;  /* 0x00007610ff727816 */ /* 0x000fe40000000072 */
[----:B------:R-:W-:-:S04]  /*12c90*/  PRMT R113, RZ, 0x7610, R113 ;  /* 0x00007610ff717816 */ /* 0x000fc80000000071 */
[----:B------:R4:W3:Y:S01]  /*12ca0*/  @P5 LDG.E.U16 R114, desc[UR40][R4.64] ;  /* 0x0000002804725981 */ /* 0x0008e2000c1e1500 */
[----:B------:R-:W-:Y:S02]  /*12cb0*/  PRMT R112, RZ, 0x7610, R112 ;  /* 0x00007610ff707816 */ /* 0x000fe40000000070 */
[----:B------:R-:W-:Y:S02]  /*12cc0*/  PRMT R111, RZ, 0x7610, R111 ;  /* 0x00007610ff6f7816 */ /* 0x000fe4000000006f */
[----:B------:R-:W-:Y:S02]  /*12cd0*/  PRMT R110, RZ, 0x7610, R110 ;  /* 0x00007610ff6e7816 */ /* 0x000fe4000000006e */
[----:B------:R-:W-:Y:S02]  /*12ce0*/  PRMT R109, RZ, 0x7610, R109 ;  /* 0x00007610ff6d7816 */ /* 0x000fe4000000006d */
[----:B------:R-:W-:Y:S01]  /*12cf0*/  PRMT R108, RZ, 0x7610, R108 ;  /* 0x00007610ff6c7816 */ /* 0x000fe2000000006c */
[----:B----4-:R-:W-:-:S02]  /*12d00*/  @P5 IMAD.MOV.U32 R5, RZ, RZ, R49 ;  /* 0x000000ffff055224 */ /* 0x010fc400078e0031 */
        /* <DEDUP_REMOVED lines=24> */
[----:B---3--:R-:W-:Y:S02]  /*12e90*/  @P5 IMAD.MOV.U32 R4, RZ, RZ, R6 ;  /* 0x000000ffff045224 */ /* 0x008fe400078e0006 */
[----:B------:R-:W3:Y:S01]  /*12ea0*/  LDL R6, [R1+0x4d8] ;  /* 0x0004d80001067983 */ /* 0x000ee20000100800 */
[----:B------:R-:W-:-:S03]  /*12eb0*/  @P5 IMAD.MOV.U32 R5, RZ, RZ, R8 ;  /* 0x000000ffff055224 */ /* 0x000fc600078e0008 */
[----:B------:R-:W3:Y:S04]  /*12ec0*/  LDL R8, [R1+0x4d4] ;  /* 0x0004d40001087983 */ /* 0x000ee80000100800 */
[----:B------:R0:W3:Y:S02]  /*12ed0*/  @P5 LDG.E.U16 R108, desc[UR40][R4.64] ;  /* 0x00000028046c5981 */ /* 0x0000e4000c1e1500 */
[----:B0-----:R-:W-:Y:S02]  /*12ee0*/  @P5 IMAD.MOV.U32 R4, RZ, RZ, R7 ;  /* 0x000000ffff045224 */ /* 0x001fe400078e0007 */
[----:B------:R-:W3:Y:S01]  /*12ef0*/  LDL R7, [R1+0x500] ;  /* 0x0005000001077983 */ /* 0x000ee20000100800 */
[----:B------:R-:W-:-:S03]  /*12f00*/  @P5 IMAD.MOV.U32 R5, RZ, RZ, R50 ;  /* 0x000000ffff055224 */ /* 0x000fc600078e0032 */
        /* <DEDUP_REMOVED lines=155> */
[----:B0-----:R-:W-:Y:S01]  /*138c0*/  @P5 IMAD.MOV.U32 R4, RZ, RZ, R70 ;  /* 0x000000ffff045224 */ /* 0x001fe200078e0046 */
[----:B------:R-:W-:Y:S01]  /*138d0*/  PRMT R78, RZ, 0x7610, R78 ;  /* 0x00007610ff4e7816 */ /* 0x000fe2000000004e */
[----:B------:R-:W2:Y:S01]  /*138e0*/  LDL R70, [R1+0x4bc] ;  /* 0x0004bc0001467983 */ /* 0x000ea20000100800 */
[----:B------:R-:W-:Y:S01]  /*138f0*/  @P5 IMAD.MOV.U32 R5, RZ, RZ, R2 ;  /* 0x000000ffff055224 */ /* 0x000fe200078e0002 */
[----:B------:R-:W-:-:S02]  /*13900*/  PRMT R67, RZ, 0x7610, R67 ;  /* 0x00007610ff437816 */ /* 0x000fc40000000043 */
        /* <DEDUP_REMOVED lines=10> */
[----:B------:R-:W3:Y:S04]  /*139b0*/  LDL R50, [R1+0x46c] ;  /* 0x00046c0001327983 */ /* 0x000ee80000100800 */
[----:B------:R4:W3:Y:S01]  /*139c0*/  @P5 LDG.E.U16 R78, desc[UR40][R4.64] ;  /* 0x00000028044e5981 */ /* 0x0008e2000c1e1500 */
[----:B------:R-:W-:Y:S02]  /*139d0*/  PRMT R66, RZ, 0x7610, R66 ;  /* 0x00007610ff427816 */ /* 0x000fe40000000042 */
[----:B------:R-:W-:Y:S02]  /*139e0*/  PRMT R65, RZ, 0x7610, R65 ;  /* 0x00007610ff417816 */ /* 0x000fe40000000041 */
[----:B------:R-:W-:Y:S02]  /*139f0*/  PRMT R64, RZ, 0x7610, R64 ;  /* 0x00007610ff407816 */ /* 0x000fe40000000040 */
[----:B------:R-:W-:-:S02]  /*13a00*/  PRMT R63, RZ, 0x7610, R63 ;  /* 0x00007610ff3f7816 */ /* 0x000fc4000000003f */
[----:B------:R-:W-:Y:S01]  /*13a10*/  PRMT R62, RZ, 0x7610, R62 ;  /* 0x00007610ff3e7816 */ /* 0x000fe2000000003e */
[----:B----4-:R-:W-:Y:S02]  /*13a20*/  @P5 IMAD.MOV.U32 R5, RZ, RZ, R49 ;  /* 0x000000ffff055224 */ /* 0x010fe400078e0031 */
        /* <DEDUP_REMOVED lines=15> */
[----:B------:R-:W-:Y:S01]  /*13b20*/  @P5 IMAD.MOV.U32 R5, RZ, RZ, R123 ;  /* 0x000000ffff055224 */ /* 0x000fe200078e007b */
[----:B------:R-:W-:Y:S01]  /*13b30*/  PRMT R61, RZ, 0x7610, R61 ;  /* 0x00007610ff3d7816 */ /* 0x000fe2000000003d */
[----:B------:R-:W2:Y:S04]  /*13b40*/  LDL R123, [R1+0x2fc] ;  /* 0x0002fc00017b7983 */ /* 0x000ea80000100800 */
[----:B------:R0:W2:Y:S01]  /*13b50*/  @P5 LDG.E.U16 R64, desc[UR40][R4.64] ;  /* 0x0000002804405981 */ /* 0x0000a2000c1e1500 */
[----:B------:R-:W-:-:S02]  /*13b60*/  PRMT R60, RZ, 0x7610, R60 ;  /* 0x00007610ff3c7816 */ /* 0x000fc4000000003c */
[----:B------:R-:W-:Y:S01]  /*13b70*/  PRMT R59, RZ, 0x7610, R59 ;  /* 0x00007610ff3b7816 */ /* 0x000fe2000000003b */
[----:B------:R-:W2:Y:S01]  /*13b80*/  LDL R124, [R1+0x32c] ;  /* 0x00032c00017c7983 */ /* 0x000ea20000100800 */
        /* <DEDUP_REMOVED lines=8> */
[----:B---3--:R-:W-:Y:S02]  /*13c10*/  @P5 IMAD.MOV.U32 R4, RZ, RZ, R6 ;  /* 0x000000ffff045224 */ /* 0x008fe400078e0006 */
[----:B------:R-:W-:Y:S01]  /*13c20*/  @P5 IMAD.MOV.U32 R5, RZ, RZ, R8 ;  /* 0x000000ffff055224 */ /* 0x000fe200078e0008 */
[----:B------:R-:W3:Y:S04]  /*13c30*/  LDL R6, [R1+0x270] ;  /* 0x0002700001067983 */ /* 0x000ee80000100800 */
[----:B------:R-:W3:Y:S04]  /*13c40*/  LDL R8, [R1+0x26c] ;  /* 0x00026c0001087983 */ /* 0x000ee80000100800 */
[----:B------:R0:W3:Y:S02]  /*13c50*/  @P5 LDG.E.U16 R62, desc[UR40][R4.64] ;  /* 0x00000028043e5981 */ /* 0x0000e4000c1e1500 */
[----:B0-----:R-:W-:-:S02]  /*13c60*/  @P5 IMAD.MOV.U32 R4, RZ, RZ, R7 ;  /* 0x000000ffff045224 */ /* 0x001fc400078e0007 */
[----:B------:R-:W-:Y:S01]  /*13c70*/  @P5 IMAD.MOV.U32 R5, RZ, RZ, R50 ;  /* 0x000000ffff055224 */ /* 0x000fe200078e0032 */
[----:B------:R-:W3:Y:S04]  /*13c80*/  LDL R7, [R1+0x2a0] ;  /* 0x0002a00001077983 */ /* 0x000ee80000100800 */
[----:B------:R-:W3:Y:S04]  /*13c90*/  LDL R50, [R1+0x29c] ;  /* 0x00029c0001327983 */ /* 0x000ee80000100800 */
[----:B------:R0:W3:Y:S02]  /*13ca0*/  @P5 LDG.E.U16 R61, desc[UR40][R4.64] ;  /* 0x00000028043d5981 */ /* 0x0000e4000c1e1500 */
[----:B0-----:R-:W-:Y:S01]  /*13cb0*/  @P5 IMAD.MOV.U32 R5, RZ, RZ, R2 ;  /* 0x000000ffff055224 */ /* 0x001fe200078e0002 */
[----:B------:R-:W-:Y:S01]  /*13cc0*/  PRMT R55, RZ, 0x7610, R55 ;  /* 0x00007610ff377816 */ /* 0x000fe20000000037 */
[----:B------:R-:W3:Y:S01]  /*13cd0*/  LDL R2, [R1+0x360] ;  /* 0x0003600001027983 */ /* 0x000ee20000100800 */
[----:B----4-:R-:W-:-:S03]  /*13ce0*/  @P5 IMAD.MOV.U32 R4, RZ, RZ, R49 ;  /* 0x000000ffff045224 */ /* 0x010fc600078e0031 */
[----:B------:R-:W4:Y:S04]  /*13cf0*/  LDL R49, [R1+0x2d0] ;  /* 0x0002d00001317983 */ /* 0x000f280000100800 */
[----:B------:R0:W4:Y:S02]  /*13d00*/  @P5 LDG.E.U16 R60, desc[UR40][R4.64] ;  /* 0x00000028043c5981 */ /* 0x000124000c1e1500 */
[----:B0-----:R-:W-:Y:S02]  /*13d10*/  @P5 IMAD.MOV.U32 R4, RZ, RZ, R9 ;  /* 0x000000ffff045224 */ /* 0x001fe400078e0009 */
[----:B------:R-:W-:Y:S01]  /*13d20*/  @P5 IMAD.MOV.U32 R5, RZ, RZ, R70 ;  /* 0x000000ffff055224 */ /* 0x000fe200078e0046 */
[----:B------:R-:W4:Y:S04]  /*13d30*/  LDL R9, [R1+0x300] ;  /* 0x0003000001097983 */ /* 0x000f280000100800 */
[----:B------:R2:W4:Y:S04]  /*13d40*/  @P5 LDG.E.U16 R59, desc[UR40][R4.64] ;  /* 0x00000028043b5981 */ /* 0x000528000c1e1500 */
[----:B------:R-:W4:Y:S01]  /*13d50*/  LDL R70, [R1+0x38c] ;  /* 0x00038c0001467983 */ /* 0x000f220000100800 */
[----:B--2---:R-:W-:-:S02]  /*13d60*/  @P5 IMAD.MOV.U32 R4, RZ, RZ, R51 ;  /* 0x000000ffff045224 */ /* 0x004fc400078e0033 */
[----:B------:R-:W-:Y:S02]  /*13d70*/  @P5 IMAD.MOV.U32 R5, RZ, RZ, R71 ;  /* 0x000000ffff055224 */ /* 0x000fe400078e0047 */
        /* <DEDUP_REMOVED lines=8> */
[----:B------:R-:W3:Y:S01]  /*13e00*/  LDL.LU R6, [R1+0x20] ;  /* 0x0000200001067983 */ /* 0x000ee20000300800 */
[----:B------:R-:W-:-:S03]  /*13e10*/  @P5 IMAD.MOV.U32 R5, RZ, RZ, R8 ;  /* 0x000000ffff055224 */ /* 0x000fc600078e0008 */
[----:B------:R-:W2:Y:S04]  /*13e20*/  LDL R51, [R1+0x3ec] ;  /* 0x0003ec0001337983 */ /* 0x000ea80000100800 */
[----:B------:R0:W2:Y:S04]  /*13e30*/  @P5 LDG.E.U16 R56, desc[UR40][R4.64] ;  /* 0x0000002804385981 */ /* 0x0000a8000c1e1500 */
[----:B------:R-:W2:Y:S01]  /*13e40*/  LDL R8, [R1+0x3f0] ;  /* 0x0003f00001087983 */ /* 0x000ea20000100800 */
[----:B0-----:R-:W-:Y:S01]  /*13e50*/  @P5 IMAD.MOV.U32 R4, RZ, RZ, R7 ;  /* 0x000000ffff045224 */ /* 0x001fe200078e0007 */
[----:B------:R-:W-:-:S02]  /*13e60*/  PRMT R54, RZ, 0x7610, R54 ;  /* 0x00007610ff367816 */ /* 0x000fc40000000036 */
[----:B------:R-:W2:Y:S01]  /*13e70*/  LDL R7, [R1+0x420] ;  /* 0x0004200001077983 */ /* 0x000ea20000100800 */
[----:B------:R-:W-:Y:S01]  /*13e80*/  @P5 IMAD.MOV.U32 R5, RZ, RZ, R50 ;  /* 0x000000ffff055224 */ /* 0x000fe200078e0032 */
[----:B------:R-:W-:Y:S02]  /*13e90*/  PRMT R53, RZ, 0x7610, R53 ;  /* 0x00007610ff357816 */ /* 0x000fe40000000035 */
[----:B------:R-:W2:Y:S04]  /*13ea0*/  LDL R50, [R1+0x41c] ;  /* 0x00041c0001327983 */ /* 0x000ea80000100800 */
[----:B------:R4:W2:Y:S04]  /*13eb0*/  @P5 LDG.E.U16 R55, desc[UR40][R4.64] ;  /* 0x0000002804375981 */ /* 0x0008a8000c1e1500 */
[----:B------:R-:W2:Y:S01]  /*13ec0*/  LDL R5, [R1+0x2cc] ;  /* 0x0002cc0001057983 */ /* 0x000ea20000100800 */
[----:B------:R-:W-:-:S02]  /*13ed0*/  PRMT R52, RZ, 0x7610, R52 ;  /* 0x00007610ff347816 */ /* 0x000fc40000000034 */
[----:B------:R-:W-:Y:S02]  /*13ee0*/  PRMT R48, RZ, 0x7610, R48 ;  /* 0x00007610ff307816 */ /* 0x000fe40000000030 */
[----:B------:R-:W-:Y:S02]  /*13ef0*/  PRMT R47, RZ, 0x7610, R47 ;  /* 0x00007610ff2f7816 */ /* 0x000fe4000000002f */
[----:B------:R-:W-:Y:S02]  /*13f00*/  PRMT R46, RZ, 0x7610, R46 ;  /* 0x00007610ff2e7816 */ /* 0x000fe4000000002e */
[----:B------:R-:W-:Y:S01]  /*13f10*/  PRMT R45, RZ, 0x7610, R45 ;  /* 0x00007610ff2d7816 */ /* 0x000fe2000000002d */
[----:B----4-:R-:W-:Y:S02]  /*13f20*/  @P5 IMAD.MOV.U32 R4, RZ, RZ, R49 ;  /* 0x000000ffff045224 */ /* 0x010fe400078e0031 */
[----:B------:R-:W4:Y:S04]  /*13f30*/  LDL.LU R49, [R1+0x894] ;  /* 0x0008940001317983 */ /* 0x000f280000300800 */
[----:B--2---:R0:W2:Y:S02]  /*13f40*/  @P5 LDG.E.U16 R54, desc[UR40][R4.64] ;  /* 0x0000002804365981 */ /* 0x0040a4000c1e1500 */
[----:B0-----:R-:W-:-:S02]  /*13f50*/  @P5 IMAD.MOV.U32 R4, RZ, RZ, R9 ;  /* 0x000000ffff045224 */ /* 0x001fc400078e0009 */
[----:B------:R-:W-:Y:S01]  /*13f60*/  @P5 IMAD.MOV.U32 R5, RZ, RZ, R123 ;  /* 0x000000ffff055224 */ /* 0x000fe200078e007b */
[----:B------:R-:W2:Y:S04]  /*13f70*/  LDL.LU R9, [R1+0x14] ;  /* 0x0000140001097983 */ /* 0x000ea80000300800 */
[----:B------:R0:W2:Y:S02]  /*13f80*/  @P5 LDG.E.U16 R53, desc[UR40][R4.64] ;  /* 0x0000002804355981 */ /* 0x0000a4000c1e1500 */
[----:B0-----:R-:W-:Y:S02]  /*13f90*/  @P5 IMAD.MOV.U32 R4, RZ, RZ, R125 ;  /* 0x000000ffff045224 */ /* 0x001fe400078e007d */
[----:B------:R-:W-:-:S05]  /*13fa0*/  @P5 IMAD.MOV.U32 R5, RZ, RZ, R124 ;  /* 0x000000ffff055224 */ /* 0x000fca00078e007c */
[----:B------:R0:W2:Y:S02]  /*13fb0*/  @P5 LDG.E.U16 R52, desc[UR40][R4.64] ;  /* 0x0000002804345981 */ /* 0x0000a4000c1e1500 */
[----:B0-----:R-:W-:Y:S02]  /*13fc0*/  @P5 IMAD.MOV.U32 R4, RZ, RZ, R2 ;  /* 0x000000ffff045224 */ /* 0x001fe400078e0002 */
[----:B------:R-:W-:-:S05]  /*13fd0*/  @P5 IMAD.MOV.U32 R5, RZ, RZ, R0 ;  /* 0x000000ffff055224 */ /* 0x000fca00078e0000 */
[----:B------:R0:W2:Y:S02]  /*13fe0*/  @P5 LDG.E.U16 R48, desc[UR40][R4.64] ;  /* 0x0000002804305981 */ /* 0x0000a4000c1e1500 */
[----:B0-----:R-:W-:Y:S02]  /*13ff0*/  @P5 IMAD.MOV.U32 R4, RZ, RZ, R11 ;  /* 0x000000ffff045224 */ /* 0x001fe400078e000b */
[----:B------:R-:W-:Y:S01]  /*14000*/  @P5 IMAD.MOV.U32 R5, RZ, RZ, R70 ;  /* 0x000000ffff055224 */ /* 0x000fe200078e0046 */
[----:B------:R-:W2:Y:S04]  /*14010*/  LDL.LU R11, [R1+0x880] ;  /* 0x00088000010b7983 */ /* 0x000ea80000300800 */
[----:B------:R0:W2:Y:S02]  /*14020*/  @P5 LDG.E.U16 R47, desc[UR40][R4.64] ;  /* 0x00000028042f5981 */ /* 0x0000a4000c1e1500 */
[----:B0-----:R-:W-:-:S02]  /*14030*/  @P5 IMAD.MOV.U32 R4, RZ, RZ, R10 ;  /* 0x000000ffff045224 */ /* 0x001fc400078e000a */
[----:B------:R-:W-:Y:S01]  /*14040*/  @P5 IMAD.MOV.U32 R5, RZ, RZ, R71 ;  /* 0x000000ffff055224 */ /* 0x000fe200078e0047 */
[----:B------:R-:W2:Y:S04]  /*14050*/  LDL.LU R10, [R1+0x4] ;  /* 0x00000400010a7983 */ /* 0x000ea80000300800 */
[----:B------:R0:W2:Y:S02]  /*14060*/  @P5 LDG.E.U16 R46, desc[UR40][R4.64] ;  /* 0x00000028042e5981 */ /* 0x0000a4000c1e1500 */
[----:B0-----:R-:W-:Y:S02]  /*14070*/  @P5 IMAD.MOV.U32 R4, RZ, RZ, R8 ;  /* 0x000000ffff045224 */ /* 0x001fe400078e0008 */
[----:B------:R-:W-:-:S05]  /*14080*/  @P5 IMAD.MOV.U32 R5, RZ, RZ, R51 ;  /* 0x000000ffff055224 */ /* 0x000fca00078e0033 */
[----:B------:R4:W2:Y:S04]  /*14090*/  @P5 LDG.E.U16 R45, desc[UR40][R4.64] ;  /* 0x00000028042d5981 */ /* 0x0008a8000c1e1500 */
[----:B------:R-:W2:Y:S01]  /*140a0*/  LDL.LU R4, [R1] ;  /* 0x0000000001047983 */ /* 0x000ea20000300800 */
[----:B---3--:R-:W-:Y:S02]  /*140b0*/  SEL R6, R72, R6, !P2 ;  /* 0x0000000648067207 */ /* 0x008fe40005000000 */
[----:B------:R-:W-:-:S03]  /*140c0*/  PRMT R44, RZ, 0x7610, R44 ;  /* 0x00007610ff2c7816 */ /* 0x000fc6000000002c */
[----:B------:R-:W-:Y:S01]  /*140d0*/  IMAD R8, R6, UR9, RZ ;  /* 0x0000000906087c24 */ /* 0x000fe2000f8e02ff */
[C---:B----4-:R-:W-:Y:S01]  /*140e0*/  SEL R5, R72.reuse, R49, !P2 ;  /* 0x0000003148057207 */ /* 0x050fe20005000000 */
[----:B------:R-:W-:Y:S01]  /*140f0*/  @P5 IMAD.MOV.U32 R6, RZ, RZ, R7 ;  /* 0x000000ffff065224 */ /* 0x000fe200078e0007 */
[----:B------:R-:W-:Y:S01]  /*14100*/  PRMT R31, RZ, 0x7610, R31 ;  /* 0x00007610ff1f7816 */ /* 0x000fe2000000001f */
[----:B------:R-:W-:Y:S01]  /*14110*/  @P5 IMAD.MOV.U32 R7, RZ, RZ, R50 ;  /* 0x000000ffff075224 */ /* 0x000fe200078e0032 */
[----:B------:R-:W0:Y:S04]  /*14120*/  LDCU UR9, c[0x0][0x3b0] ;  /* 0x00007600ff0977ac */ /* 0x000e280008000800 */
[----:B------:R2:W3:Y:S02]  /*14130*/  @P5 LDG.E.U16 R44, desc[UR40][R6.64] ;  /* 0x00000028062c5981 */ /* 0x0004e4000c1e1500 */
[----:B--2---:R-:W-:Y:S01]  /*14140*/  SEL R6, R72, R9, !P2 ;  /* 0x0000000948067207 */ /* 0x004fe20005000000 */
[----:B------:R-:W-:-:S02]  /*14150*/  IMAD R9, R5, UR8, RZ ;  /* 0x0000000805097c24 */ /* 0x000fc4000f8e02ff */
[----:B------:R-:W-:Y:S01]  /*14160*/  @!P3 IMAD.MOV R4, RZ, RZ, -R4 ;  /* 0x000000ffff04b224 */ /* 0x000fe200078e0a04 */
[----:B------:R-:W-:-:S04]  /*14170*/  LEA R0, P3, R8, R69, 0x1 ;  /* 0x0000004508007211 */ /* 0x000fc800078608ff */
[----:B------:R-:W-:Y:S01]  /*14180*/  LEA.HI.X.SX32 R2, R8, R68, 0x1, P3 ;  /* 0x0000004408027211 */ /* 0x000fe200018f0eff */
[----:B------:R-:W-:Y:S01]  /*14190*/  IMAD R8, R6, UR10, RZ ;  /* 0x0000000a06087c24 */ /* 0x000fe2000f8e02ff */
[----:B------:R-:W-:Y:S01]  /*141a0*/  LEA R50, P3, R9, R69, 0x1 ;  /* 0x0000004509327211 */ /* 0x000fe200078608ff */
[----:B------:R-:W-:Y:S01]  /*141b0*/  @P5 IMAD.MOV.U32 R6, RZ, RZ, R0 ;  /* 0x000000ffff065224 */ /* 0x000fe200078e0000 */
[----:B------:R1:W-:Y:S01]  /*141c0*/  STL [R1+0xe0], R0 ;  /* 0x0000e00001007387 */ /* 0x0003e20000100800 */
[----:B------:R-:W-:Y:S01]  /*141d0*/  @P5 IMAD.MOV.U32 R7, RZ, RZ, R2 ;  /* 0x000000ffff075224 */ /* 0x000fe200078e0002 */
[C---:B------:R-:W-:Y:S01]  /*141e0*/  SEL R5, R72.reuse, R11, !P2 ;  /* 0x0000000b48057207 */ /* 0x040fe20005000000 */
[----:B------:R-:W2:Y:S01]  /*141f0*/  LDCU UR10, c[0x0][0x3b0] ;  /* 0x00007600ff0a77ac */ /* 0x000ea20008000800 */
[----:B------:R4:W-:Y:S04]  /*14200*/  STL [R1+0xdc], R2 ;  /* 0x0000dc0201007387 */ /* 0x0009e80000100800 */
[----:B------:R0:W3:Y:S04]  /*14210*/  @P5 LDG.E.U16 R31, desc[UR40][R6.64] ;  /* 0x00000028061f5981 */ /* 0x0000e8000c1e1500 */
[----:B------:R-:W-:Y:S01]  /*14220*/  STL [R1+0x40], R50 ;  /* 0x0000403201007387 */ /* 0x000fe20000100800 */
[----:B0-----:R-:W-:-:S03]  /*14230*/  SEL R6, R72, R10, !P2 ;  /* 0x0000000a48067207 */ /* 0x001fc60005000000 */
[----:B------:R-:W3:Y:S01]  /*14240*/  LDL.LU R10, [R1+0x87c] ;  /* 0x00087c00010a7983 */ /* 0x000ee20000300800 */
[----:B------:R-:W-:Y:S02]  /*14250*/  LEA.HI.X.SX32 R70, R9, R68, 0x1, P3 ;  /* 0x0000004409467211 */ /* 0x000fe400018f0eff */
[----:B-1----:R-:W-:Y:S01]  /*14260*/  LEA R0, P3, R8, R69, 0x1 ;  /* 0x0000004508007211 */ /* 0x002fe200078608ff */
[----:B------:R-:W-:-:S03]  /*14270*/  IMAD R9, R5, UR9, RZ ;  /* 0x0000000905097c24 */ /* 0x000fc6000f8e02ff */
[----:B----4-:R-:W-:Y:S01]  /*14280*/  LEA.HI.X.SX32 R2, R8, R68, 0x1, P3 ;  /* 0x0000004408027211 */ /* 0x010fe200018f0eff */
[----:B------:R-:W-:Y:S01]  /*14290*/  IMAD R8, R6, UR11, RZ ;  /* 0x0000000b06087c24 */ /* 0x000fe2000f8e02ff */
[----:B------:R-:W-:Y:S01]  /*142a0*/  PRMT R30, RZ, 0x7610, R30 ;  /* 0x00007610ff1e7816 */ /* 0x000fe2000000001e */
[----:B------:R-:W-:Y:S01]  /*142b0*/  @P5 IMAD.MOV.U32 R6, RZ, RZ, R0 ;  /* 0x000000ffff065224 */ /* 0x000fe200078e0000 */
[CC--:B------:R-:W-:Y:S01]  /*142c0*/  LEA R49, P3, R9.reuse, R69.reuse, 0x1 ;  /* 0x0000004509317211 */ /* 0x0c0fe200078608ff */
[----:B------:R-:W-:Y:S01]  /*142d0*/  @P5 IMAD.MOV.U32 R7, RZ, RZ, R2 ;  /* 0x000000ffff075224 */ /* 0x000fe200078e0002 */
[----:B------:R-:W-:Y:S01]  /*142e0*/  SEL R5, R72, R106, !P2 ;  /* 0x0000006a48057207 */ /* 0x000fe20005000000 */
[----:B------:R0:W-:Y:S01]  /*142f0*/  STL [R1+0xf8], R0 ;  /* 0x0000f80001007387 */ /* 0x0001e20000100800 */
[----:B------:R-:W-:Y:S01]  /*14300*/  LEA.HI.X.SX32 R9, R9, R68, 0x1, P3 ;  /* 0x0000004409097211 */ /* 0x000fe200018f0eff */
[----:B------:R-:W1:Y:S02]  /*14310*/  LDCU UR9, c[0x0][0x3b0] ;  /* 0x00007600ff0977ac */ /* 0x000e640008000800 */
[----:B------:R4:W3:Y:S01]  /*14320*/  @P5 LDG.E.U16 R30, desc[UR40][R6.64] ;  /* 0x00000028061e5981 */ /* 0x0008e2000c1e1500 */
[----:B------:R-:W-:Y:S01]  /*14330*/  PRMT R43, RZ, 0x7610, R43 ;  /* 0x00007610ff2b7816 */ /* 0x000fe2000000002b */
[----:B------:R-:W1:Y:S01]  /*14340*/  LDCU UR11, c[0x0][0x3b0] ;  /* 0x00007600ff0b77ac */ /* 0x000e620008000800 */
[----:B0-----:R-:W-:Y:S01]  /*14350*/  LEA R0, P3, R8, R69, 0x1 ;  /* 0x0000004508007211 */ /* 0x001fe200078608ff */
[----:B------:R-:W-:Y:S01]  /*14360*/  STL [R1+0x3c], R70 ;  /* 0x00003c4601007387 */ /* 0x000fe20000100800 */
[----:B----4-:R-:W-:Y:S01]  /*14370*/  IMAD R7, R5, UR12, RZ ;  /* 0x0000000c05077c24 */ /* 0x010fe2000f8e02ff */
[----:B------:R-:W-:-:S02]  /*14380*/  SEL R5, R72, R118, !P2 ;  /* 0x0000007648057207 */ /* 0x000fc40005000000 */
[----:B------:R0:W-:Y:S01]  /*14390*/  STL [R1+0xf4], R2 ;  /* 0x0000f40201007387 */ /* 0x0001e20000100800 */
[----:B------:R-:W-:Y:S01]  /*143a0*/  LEA.HI.X.SX32 R71, R8, R68, 0x1, P3 ;  /* 0x0000004408477211 */ /* 0x000fe200018f0eff */
[----:B------:R-:W4:Y:S01]  /*143b0*/  LDCU UR12, c[0x0][0x3b0] ;  /* 0x00007600ff0c77ac */ /* 0x000f220008000800 */
[----:B------:R-:W-:Y:S01]  /*143c0*/  SEL R6, R72, R4, !P2 ;  /* 0x0000000448067207 */ /* 0x000fe20005000000 */
[----:B--2---:R-:W-:Y:S01]  /*143d0*/  IMAD R8, R5, UR10, RZ ;  /* 0x0000000a05087c24 */ /* 0x004fe2000f8e02ff */
[----:B------:R-:W2:Y:S01]  /*143e0*/  LDL.LU R125, [R1+0x878] ;  /* 0x00087800017d7983 */ /* 0x000ea20000300800 */
[----:B------:R-:W-:Y:S01]  /*143f0*/  @P5 IMAD.MOV.U32 R4, RZ, RZ, R0 ;  /* 0x000000ffff045224 */ /* 0x000fe200078e0000 */
[----:B------:R-:W-:Y:S02]  /*14400*/  PRMT R42, RZ, 0x7610, R42 ;  /* 0x00007610ff2a7816 */ /* 0x000fe4000000002a */
[C---:B0-----:R-:W-:Y:S01]  /*14410*/  LEA R2, P3, R7.reuse, R69, 0x1 ;  /* 0x0000004507027211 */ /* 0x041fe200078608ff */
[----:B------:R-:W-:Y:S01]  /*14420*/  @P5 IMAD.MOV.U32 R5, RZ, RZ, R71 ;  /* 0x000000ffff055224 */ /* 0x000fe200078e0047 */
[----:B------:R-:W2:Y:S01]  /*14430*/  LDL.LU R11, [R1+0x10] ;  /* 0x00001000010b7983 */ /* 0x000ea20000300800 */
[----:B------:R-:W-:Y:S01]  /*14440*/  IMAD R6, R6, UR13, RZ ;  /* 0x0000000d06067c24 */ /* 0x000fe2000f8e02ff */
[----:B------:R-:W-:Y:S01]  /*14450*/  LEA.HI.X.SX32 R51, R7, R68, 0x1, P3 ;  /* 0x0000004407337211 */ /* 0x000fe200018f0eff */
[----:B------:R-:W0:Y:S01]  /*14460*/  LDCU UR10, c[0x0][0x3b0] ;  /* 0x00007600ff0a77ac */ /* 0x000e220008000800 */
[----:B------:R-:W-:Y:S04]  /*14470*/  STL [R1+0x50], R49 ;  /* 0x0000503101007387 */ /* 0x000fe80000100800 */
[----:B------:R-:W-:Y:S04]  /*14480*/  STL [R1+0x4c], R9 ;  /* 0x00004c0901007387 */ /* 0x000fe80000100800 */
[----:B------:R0:W2:Y:S04]  /*14490*/  @P5 LDG.E.U16 R43, desc[UR40][R4.64] ;  /* 0x00000028042b5981 */ /* 0x0000a8000c1e1500 */
[----:B------:R1:W-:Y:S01]  /*144a0*/  STL [R1+0x130], R0 ;  /* 0x0001300001007387 */ /* 0x0003e20000100800 */
[----:B0-----:R-:W-:-:S02]  /*144b0*/  @P5 IMAD.MOV.U32 R4, RZ, RZ, R2 ;  /* 0x000000ffff045224 */ /* 0x001fc400078e0002 */
[----:B------:R-:W-:Y:S01]  /*144c0*/  @P5 IMAD.MOV.U32 R5, RZ, RZ, R51 ;  /* 0x000000ffff055224 */ /* 0x000fe200078e0033 */
[----:B-1----:R-:W-:Y:S01]  /*144d0*/  LEA R0, P3, R8, R69, 0x1 ;  /* 0x0000004508007211 */ /* 0x002fe200078608ff */
[----:B------:R-:W-:Y:S04]  /*144e0*/  STL [R1+0x124], R71 ;  /* 0x0001244701007387 */ /* 0x000fe80000100800 */
[----:B------:R0:W-:Y:S04]  /*144f0*/  STL [R1+0x140], R2 ;  /* 0x0001400201007387 */ /* 0x0001e80000100800 */
[----:B------:R1:W-:Y:S04]  /*14500*/  STL [R1+0x13c], R51 ;  /* 0x00013c3301007387 */ /* 0x0003e80000100800 */
[----:B------:R3:W2:Y:S04]  /*14510*/  @P5 LDG.E.U16 R42, desc[UR40][R4.64] ;  /* 0x00000028042a5981 */ /* 0x0006a8000c1e1500 */
[----:B------:R-:W-:Y:S01]  /*14520*/  STL [R1+0x150], R0 ;  /* 0x0001500001007387 */ /* 0x000fe20000100800 */
[----:B---3--:R-:W-:-:S03]  /*14530*/  SEL R4, R72, R10, !P2 ;  /* 0x0000000a48047207 */ /* 0x008fc60005000000 */
[----:B------:R-:W3:Y:S01]  /*14540*/  LDL.LU R10, [R1+0x874] ;  /* 0x00087400010a7983 */ /* 0x000ee20000300800 */
[-C--:B------:R-:W-:Y:S02]  /*14550*/  LEA.HI.X.SX32 R5, R8, R68.reuse, 0x1, P3 ;  /* 0x0000004408057211 */ /* 0x080fe400018f0eff */
[----:B0-----:R-:W-:Y:S01]  /*14560*/  LEA R2, P3, R6, R69, 0x1 ;  /* 0x0000004506027211 */ /* 0x001fe200078608ff */
[----:B------:R-:W4:Y:S01]  /*14570*/  LDL.LU R71, [R1+0x85c] ;  /* 0x00085c0001477983 */ /* 0x000f220000300800 */
[----:B------:R-:W-:Y:S01]  /*14580*/  PRMT R28, RZ, 0x7610, R28 ;  /* 0x00007610ff1c7816 */ /* 0x000fe2000000001c */
[----:B------:R-:W-:Y:S01]  /*14590*/  IMAD R7, R4, UR9, RZ ;  /* 0x0000000904077c24 */ /* 0x000fe2000f8e02ff */
[----:B-1----:R-:W-:Y:S01]  /*145a0*/  LEA.HI.X.SX32 R51, R6, R68, 0x1, P3 ;  /* 0x0000004406337211 */ /* 0x002fe200018f0eff */
[----:B------:R-:W-:Y:S01]  /*145b0*/  @P5 IMAD.MOV.U32 R4, RZ, RZ, R0 ;  /* 0x000000ffff045224 */ /* 0x000fe200078e0000 */
[----:B------:R-:W-:Y:S01]  /*145c0*/  PRMT R27, RZ, 0x7610, R27 ;  /* 0x00007610ff1b7816 */ /* 0x000fe2000000001b */
[----:B------:R0:W-:Y:S01]  /*145d0*/  STL [R1+0x14c], R5 ;  /* 0x00014c0501007387 */ /* 0x0001e20000100800 */
[----:B------:R-:W-:Y:S01]  /*145e0*/  PRMT R41, RZ, 0x7610, R41 ;  /* 0x00007610ff297816 */ /* 0x000fe20000000029 */
[----:B------:R-:W1:Y:S02]  /*145f0*/  LDCU UR9, c[0x0][0x3b0] ;  /* 0x00007600ff0977ac */ /* 0x000e640008000800 */
[----:B------:R0:W4:Y:S04]  /*14600*/  @P5 LDG.E.U16 R28, desc[UR40][R4.64] ;  /* 0x00000028041c5981 */ /* 0x000128000c1e1500 */
[----:B------:R-:W-:Y:S04]  /*14610*/  STL [R1+0x160], R2 ;  /* 0x0001600201007387 */ /* 0x000fe80000100800 */
[----:B------:R1:W-:Y:S01]  /*14620*/  STL [R1+0x15c], R51 ;  /* 0x00015c3301007387 */ /* 0x0003e20000100800 */
[----:B0-----:R-:W-:-:S02]  /*14630*/  @P5 IMAD.MOV.U32 R4, RZ, RZ, R2 ;  /* 0x000000ffff045224 */ /* 0x001fc400078e0002 */
[----:B------:R-:W-:Y:S01]  /*14640*/  @P5 IMAD.MOV.U32 R5, RZ, RZ, R51 ;  /* 0x000000ffff055224 */ /* 0x000fe200078e0033 */
[----:B------:R-:W-:-:S04]  /*14650*/  LEA R0, P3, R7, R69, 0x1 ;  /* 0x0000004507007211 */ /* 0x000fc800078608ff */
[----:B------:R0:W4:Y:S04]  /*14660*/  @P5 LDG.E.U16 R27, desc[UR40][R4.64] ;  /* 0x00000028041b5981 */ /* 0x000128000c1e1500 */
[----:B-1----:R-:W4:Y:S01]  /*14670*/  LDL R51, [R1+0x844] ;  /* 0x0008440001337983 */ /* 0x002f220000100800 */
[----:B------:R-:W-:Y:S01]  /*14680*/  LEA.HI.X.SX32 R2, R7, R68, 0x1, P3 ;  /* 0x0000004407027211 */ /* 0x000fe200018f0eff */
[----:B0-----:R-:W-:Y:S02]  /*14690*/  @P5 IMAD.MOV.U32 R4, RZ, RZ, R50 ;  /* 0x000000ffff045224 */ /* 0x001fe400078e0032 */
[----:B------:R-:W-:Y:S01]  /*146a0*/  @P5 IMAD.MOV.U32 R5, RZ, RZ, R70 ;  /* 0x000000ffff055224 */ /* 0x000fe200078e0046 */
[----:B------:R-:W-:Y:S01]  /*146b0*/  PRMT R40, RZ, 0x7610, R40 ;  /* 0x00007610ff287816 */ /* 0x000fe20000000028 */
[----:B------:R-:W-:Y:S04]  /*146c0*/  STL [R1+0x60], R0 ;  /* 0x0000600001007387 */ /* 0x000fe80000100800 */
[----:B------:R0:W4:Y:S01]  /*146d0*/  @P5 LDG.E.U16 R41, desc[UR40][R4.64] ;  /* 0x0000002804295981 */ /* 0x000122000c1e1500 */
[----:B------:R-:W-:-:S03]  /*146e0*/  PRMT R39, RZ, 0x7610, R39 ;  /* 0x00007610ff277816 */ /* 0x000fc60000000027 */
[----:B------:R1:W-:Y:S04]  /*146f0*/  STL [R1+0x5c], R2 ;  /* 0x00005c0201007387 */ /* 0x0003e80000100800 */
[----:B------:R-:W4:Y:S01]  /*14700*/  LDL.LU R50, [R1+0xc8] ;  /* 0x0000c80001327983 */ /* 0x000f220000300800 */
[----:B0-----:R-:W-:Y:S02]  /*14710*/  @P5 IMAD.MOV.U32 R4, RZ, RZ, R49 ;  /* 0x000000ffff045224 */ /* 0x001fe400078e0031 */
[----:B------:R-:W-:Y:S01]  /*14720*/  @P5 IMAD.MOV.U32 R5, RZ, RZ, R9 ;  /* 0x000000ffff055224 */ /* 0x000fe200078e0009 */
[----:B------:R-:W4:Y:S04]  /*14730*/  LDL.LU R49, [R1+0xb8] ;  /* 0x0000b80001317983 */ /* 0x000f280000300800 */
[----:B------:R0:W4:Y:S02]  /*14740*/  @P5 LDG.E.U16 R40, desc[UR40][R4.64] ;  /* 0x0000002804285981 */ /* 0x000124000c1e1500 */
[----:B0-----:R-:W-:-:S02]  /*14750*/  @P5 IMAD.MOV.U32 R4, RZ, RZ, R0 ;  /* 0x000000ffff045224 */ /* 0x001fc400078e0000 */
[----:B------:R-:W-:-:S05]  /*14760*/  @P5 IMAD.MOV.U32 R5, RZ, RZ, R2 ;  /* 0x000000ffff055224 */ /* 0x000fca00078e0002 */
[----:B------:R3:W4:Y:S02]  /*14770*/  @P5 LDG.E.U16 R39, desc[UR40][R4.64] ;  /* 0x0000002804275981 */ /* 0x000724000c1e1500 */
[C---:B---3--:R-:W-:Y:S02]  /*14780*/  SEL R4, R72.reuse, R10, !P2 ;  /* 0x0000000a48047207 */ /* 0x048fe40005000000 */
[----:B------:R-:W3:Y:S01]  /*14790*/  LDL.LU R10, [R1+0xa8] ;  /* 0x0000a800010a7983 */ /* 0x000ee20000300800 */
[----:B--2---:R-:W-:Y:S02]  /*147a0*/  ISETP.GT.U32.AND P3, PT, R73, R11, PT ;  /* 0x0000000b4900720c */ /* 0x004fe40003f64070 */
[----:B------:R-:W-:-:S05]  /*147b0*/  SEL R6, R72, R125, !P2 ;  /* 0x0000007d48067207 */ /* 0x000fca0005000000 */
[----:B------:R-:W-:Y:S01]  /*147c0*/  IMAD R6, R6, UR10, RZ ;  /* 0x0000000a06067c24 */ /* 0x000fe2000f8e02ff */
[----:B------:R-:W0:Y:S05]  /*147d0*/  LDCU UR10, c[0x0][0x3b0] ;  /* 0x00007600ff0a77ac */ /* 0x000e2a0008000800 */
[----:B------:R-:W-:Y:S01]  /*147e0*/  @!P3 IMAD.IADD R11, R11, 0x1, -R73 ;  /* 0x000000010b0bb824 */ /* 0x000fe200078e0a49 */
[----:B----4-:R-:W-:-:S04]  /*147f0*/  SEL R5, R72, R71, !P2 ;  /* 0x0000004748057207 */ /* 0x010fc80005000000 */
[----:B------:R-:W-:Y:S01]  /*14800*/  @!P3 STL [R1+0x10], R11 ;  /* 0x0000100b0100b387 */ /* 0x000fe20000100800 */
[-C--:B-1----:R-:W-:Y:S01]  /*14810*/  LEA R2, P3, R6, R69.reuse, 0x1 ;  /* 0x0000004506027211 */ /* 0x082fe200078608ff */
[----:B------:R-:W-:Y:S01]  /*14820*/  IMAD R7, R4, UR9, RZ ;  /* 0x0000000904077c24 */ /* 0x000fe2000f8e02ff */
[----:B------:R-:W-:Y:S01]  /*14830*/  PRMT R38, RZ, 0x7610, R38 ;  /* 0x00007610ff267816 */ /* 0x000fe20000000026 */
[----:B------:R-:W1:Y:S01]  /*14840*/  LDCU UR9, c[0x0][0x3b0] ;  /* 0x00007600ff0977ac */ /* 0x000e620008000800 */
[----:B------:R-:W-:Y:S01]  /*14850*/  LEA.HI.X.SX32 R8, R6, R68, 0x1, P3 ;  /* 0x0000004406087211 */ /* 0x000fe200018f0eff */
[----:B------:R-:W-:Y:S02]  /*14860*/  IMAD R6, R5, UR11, RZ ;  /* 0x0000000b05067c24 */ /* 0x000fe4000f8e02ff */
[----:B------:R-:W-:Y:S01]  /*14870*/  @P5 IMAD.MOV.U32 R4, RZ, RZ, R2 ;  /* 0x000000ffff045224 */ /* 0x000fe200078e0002 */
[----:B------:R-:W-:Y:S01]  /*14880*/  LEA R0, P3, R7, R69, 0x1 ;  /* 0x0000004507007211 */ /* 0x000fe200078608ff */
[----:B------:R-:W-:Y:S01]  /*14890*/  @P5 IMAD.MOV.U32 R5, RZ, RZ, R8 ;  /* 0x000000ffff055224 */ /* 0x000fe200078e0008 */
[----:B------:R2:W-:Y:S01]  /*148a0*/  STL [R1+0x70], R2 ;  /* 0x0000700201007387 */ /* 0x0005e20000100800 */
[----:B------:R-:W-:Y:S01]  /*148b0*/  PRMT R37, RZ, 0x7610, R37 ;  /* 0x00007610ff257816 */ /* 0x000fe20000000025 */
[----:B------:R-:W4:Y:S02]  /*148c0*/  LDCU UR11, c[0x0][0x3b0] ;  /* 0x00007600ff0b77ac */ /* 0x000f240008000800 */
[----:B------:R0:W4:Y:S04]  /*148d0*/  @P5 LDG.E.U16 R38, desc[UR40][R4.64] ;  /* 0x0000002804265981 */ /* 0x000128000c1e1500 */
[----:B------:R1:W-:Y:S01]  /*148e0*/  STL [R1+0x6c], R8 ;  /* 0x00006c0801007387 */ /* 0x0003e20000100800 */
[----:B0-----:R-:W-:-:S02]  /*148f0*/  SEL R4, R72, R51, !P2 ;  /* 0x0000003348047207 */ /* 0x001fc40005000000 */
[-C--:B------:R-:W-:Y:S02]  /*14900*/  LEA.HI.X.SX32 R5, R7, R68.reuse, 0x1, P3 ;  /* 0x0000004407057211 */ /* 0x080fe400018f0eff */
[----:B--2---:R-:W-:Y:S01]  /*14910*/  LEA R2, P3, R6, R69, 0x1 ;  /* 0x0000004506027211 */ /* 0x004fe200078608ff */
[----:B-1----:R-:W-:Y:S01]  /*14920*/  IMAD R8, R4, UR10, RZ ;  /* 0x0000000a04087c24 */ /* 0x002fe2000f8e02ff */
[----:B------:R0:W-:Y:S01]  /*14930*/  STL [R1+0x80], R0 ;  /* 0x0000800001007387 */ /* 0x0001e20000100800 */
[----:B------:R-:W-:Y:S01]  /*14940*/  @P5 IMAD.MOV.U32 R4, RZ, RZ, R0 ;  /* 0x000000ffff045224 */ /* 0x000fe200078e0000 */
[----:B------:R-:W-:Y:S01]  /*14950*/  LEA.HI.X.SX32 R9, R6, R68, 0x1, P3 ;  /* 0x0000004406097211 */ /* 0x000fe200018f0eff */
[----:B------:R-:W1:Y:S01]  /*14960*/  LDCU UR10, c[0x0][0x3b0] ;  /* 0x00007600ff0a77ac */ /* 0x000e620008000800 */
[----:B------:R2:W-:Y:S01]  /*14970*/  STL [R1+0x7c], R5 ;  /* 0x00007c0501007387 */ /* 0x0005e20000100800 */
[----:B------:R-:W-:-:S03]  /*14980*/  PRMT R36, RZ, 0x7610, R36 ;  /* 0x00007610ff247816 */ /* 0x000fc60000000024 */
[----:B------:R1:W-:Y:S01]  /*14990*/  STL [R1+0x90], R2 ;  /* 0x0000900201007387 */ /* 0x0003e20000100800 */
[----:B------:R-:W-:Y:S02]  /*149a0*/  SEL R6, R72, R50, !P2 ;  /* 0x0000003248067207 */ /* 0x000fe40005000000 */
[----:B0-----:R-:W-:Y:S01]  /*149b0*/  LEA R0, P3, R8, R69, 0x1 ;  /* 0x0000004508007211 */ /* 0x001fe200078608ff */
[----:B------:R0:W4:Y:S04]  /*149c0*/  @P5 LDG.E.U16 R37, desc[UR40][R4.64] ;  /* 0x0000002804255981 */ /* 0x000128000c1e1500 */
[----:B------:R-:W-:Y:S04]  /*149d0*/  STL [R1+0x8c], R9 ;  /* 0x00008c0901007387 */ /* 0x000fe80000100800 */
[----:B------:R-:W4:Y:S01]  /*149e0*/  LDL.LU R51, [R1+0xa4] ;  /* 0x0000a40001337983 */ /* 0x000f220000300800 */
[----:B0-----:R-:W-:-:S02]  /*149f0*/  @P5 IMAD.MOV.U32 R4, RZ, RZ, R2 ;  /* 0x000000ffff045224 */ /* 0x001fc400078e0002 */
[----:B--2---:R-:W-:Y:S01]  /*14a00*/  @P5 IMAD.MOV.U32 R5, RZ, RZ, R9 ;  /* 0x000000ffff055224 */ /* 0x004fe200078e0009 */
[----:B------:R-:W-:Y:S01]  /*14a10*/  STL [R1+0xa0], R0 ;  /* 0x0000a00001007387 */ /* 0x000fe20000100800 */
[----:B------:R-:W-:Y:S01]  /*14a20*/  IMAD R7, R6, UR12, RZ ;  /* 0x0000000c06077c24 */ /* 0x000fe2000f8e02ff */
[----:B-1----:R-:W-:Y:S01]  /*14a30*/  LEA.HI.X.SX32 R2, R8, R68, 0x1, P3 ;  /* 0x0000004408027211 */ /* 0x002fe200018f0eff */
[----:B------:R-:W0:Y:S01]  /*14a40*/  LDCU UR12, c[0x0][0x3b0] ;  /* 0x00007600ff0c77ac */ /* 0x000e220008000800 */
[----:B------:R1:W2:Y:S04]  /*14a50*/  @P5 LDG.E.U16 R36, desc[UR40][R4.64] ;  /* 0x0000002804245981 */ /* 0x0002a8000c1e1500 */
[----:B------:R-:W2:Y:S01]  /*14a60*/  LDL.LU R50, [R1+0x94] ;  /* 0x0000940001327983 */ /* 0x000ea20000300800 */
[----:B-1----:R-:W-:-:S03]  /*14a70*/  SEL R4, R72, R49, !P2 ;  /* 0x0000003148047207 */ /* 0x002fc60005000000 */
[----:B------:R1:W-:Y:S02]  /*14a80*/  STL [R1+0x9c], R2 ;  /* 0x00009c0201007387 */ /* 0x0003e40000100800 */
[----:B------:R-:W-:Y:S01]  /*14a90*/  IMAD R8, R4, UR9, RZ ;  /* 0x0000000904087c24 */ /* 0x000fe2000f8e02ff */
[----:B------:R-:W-:Y:S01]  /*14aa0*/  PRMT R35, RZ, 0x7610, R35 ;  /* 0x00007610ff237816 */ /* 0x000fe20000000023 */
[----:B------:R-:W-:Y:S01]  /*14ab0*/  @P5 IMAD.MOV.U32 R5, RZ, RZ, R2 ;  /* 0x000000ffff055224 */ /* 0x000fe200078e0002 */
[----:B------:R-:W0:Y:S01]  /*14ac0*/  LDCU UR9, c[0x0][0x3b0] ;  /* 0x00007600ff0977ac */ /* 0x000e220008000800 */
[----:B------:R-:W-:-:S05]  /*14ad0*/  @P5 IMAD.MOV.U32 R4, RZ, RZ, R0 ;  /* 0x000000ffff045224 */ /* 0x000fca00078e0000 */
[----:B------:R0:W2:Y:S01]  /*14ae0*/  @P5 LDG.E.U16 R35, desc[UR40][R4.64] ;  /* 0x0000002804235981 */ /* 0x0000a2000c1e1500 */
[----:B---3--:R-:W-:Y:S02]  /*14af0*/  SEL R6, R72, R10, !P2 ;  /* 0x0000000a48067207 */ /* 0x008fe40005000000 */
[----:B------:R-:W-:-:S04]  /*14b00*/  LEA R10, P3, R7, R69, 0x1 ;  /* 0x00000045070a7211 */ /* 0x000fc800078608ff */
[-C--:B------:R-:W-:Y:S02]  /*14b10*/  LEA.HI.X.SX32 R7, R7, R68.reuse, 0x1, P3 ;  /* 0x0000004407077211 */ /* 0x080fe400018f0eff */
[-C--:B-1----:R-:W-:Y:S01]  /*14b20*/  LEA R2, P3, R8, R69.reuse, 0x1 ;  /* 0x0000004508027211 */ /* 0x082fe200078608ff */
[----:B----4-:R-:W-:Y:S01]  /*14b30*/  IMAD R6, R6, UR11, RZ ;  /* 0x0000000b06067c24 */ /* 0x010fe2000f8e02ff */
[----:B------:R1:W-:Y:S01]  /*14b40*/  STL [R1+0xb0], R10 ;  /* 0x0000b00a01007387 */ /* 0x0003e20000100800 */
[----:B0-----:R-:W-:Y:S01]  /*14b50*/  @P5 IMAD.MOV.U32 R4, RZ, RZ, R10 ;  /* 0x000000ffff045224 */ /* 0x001fe200078e000a */
[----:B------:R-:W-:Y:S01]  /*14b60*/  LEA.HI.X.SX32 R9, R8, R68, 0x1, P3 ;  /* 0x0000004408097211 */ /* 0x000fe200018f0eff */
[----:B------:R-:W-:Y:S01]  /*14b70*/  @P5 IMAD.MOV.U32 R5, RZ, RZ, R7 ;  /* 0x000000ffff055224 */ /* 0x000fe200078e0007 */
[----:B------:R-:W-:Y:S01]  /*14b80*/  STL [R1+0xac], R7 ;  /* 0x0000ac0701007387 */ /* 0x000fe20000100800 */
[----:B------:R-:W-:Y:S01]  /*14b90*/  LEA R0, P3, R6, R69, 0x1 ;  /* 0x0000004506007211 */ /* 0x000fe200078608ff */
[----:B------:R-:W0:Y:S02]  /*14ba0*/  LDCU UR11, c[0x0][0x3b0] ;  /* 0x00007600ff0b77ac */ /* 0x000e240008000800 */
[----:B------:R3:W-:Y:S04]  /*14bb0*/  STL [R1+0xc0], R2 ;  /* 0x0000c00201007387 */ /* 0x0007e80000100800 */
[----:B------:R4:W-:Y:S04]  /*14bc0*/  STL [R1+0xbc], R9 ;  /* 0x0000bc0901007387 */ /* 0x0009e80000100800 */
[----:B------:R-:W2:Y:S04]  /*14bd0*/  LDL.LU R49, [R1+0x84] ;  /* 0x0000840001317983 */ /* 0x000ea80000300800 */
[----:B------:R0:W-:Y:S04]  /*14be0*/  STL [R1+0xd0], R0 ;  /* 0x0000d00001007387 */ /* 0x0001e80000100800 */
[----:B-1----:R-:W2:Y:S01]  /*14bf0*/  LDL.LU R10, [R1+0x78] ;  /* 0x00007800010a7983 */ /* 0x002ea20000300800 */
[----:B------:R-:W-:-:S02]  /*14c00*/  PRMT R34, RZ, 0x7610, R34 ;  /* 0x00007610ff227816 */ /* 0x000fc40000000022 */
[----:B------:R-:W-:-:S04]  /*14c10*/  PRMT R33, RZ, 0x7610, R33 ;  /* 0x00007610ff217816 */ /* 0x000fc80000000021 */
[----:B------:R1:W2:Y:S02]  /*14c20*/  @P5 LDG.E.U16 R34, desc[UR40][R4.64] ;  /* 0x0000002804225981 */ /* 0x0002a4000c1e1500 */
[----:B-1----:R-:W-:Y:S02]  /*14c30*/  @P5 IMAD.MOV.U32 R4, RZ, RZ, R2 ;  /* 0x000000ffff045224 */ /* 0x002fe400078e0002 */
[----:B------:R-:W-:Y:S01]  /*14c40*/  @P5 IMAD.MOV.U32 R5, RZ, RZ, R9 ;  /* 0x000000ffff055224 */ /* 0x000fe200078e0009 */
[----:B---3--:R-:W-:-:S04]  /*14c50*/  LEA.HI.X.SX32 R2, R6, R68, 0x1, P3 ;  /* 0x0000004406027211 */ /* 0x008fc800018f0eff */
[----:B------:R1:W3:Y:S01]  /*14c60*/  @P5 LDG.E.U16 R33, desc[UR40][R4.64] ;  /* 0x0000002804215981 */ /* 0x0002e2000c1e1500 */
[----:B------:R-:W-:Y:S02]  /*14c70*/  ISETP.GT.U32.AND P3, PT, R73, R75, PT ;  /* 0x0000004b4900720c */ /* 0x000fe40003f64070 */
[----:B-1----:R-:W-:Y:S01]  /*14c80*/  SEL R5, R72, R51, !P2 ;  /* 0x0000003348057207 */ /* 0x002fe20005000000 */
[----:B------:R-:W-:-:S04]  /*14c90*/  IMAD.MOV.U32 R4, RZ, RZ, R11 ;  /* 0x000000ffff047224 */ /* 0x000fc800078e000b */
[----:B------:R-:W-:Y:S01]  /*14ca0*/  IMAD R5, R5, UR9, RZ ;  /* 0x0000000905057c24 */ /* 0x000fe2000f8e02ff */
[----:B------:R-:W-:Y:S01]  /*14cb0*/  PRMT R32, RZ, 0x7610, R32 ;  /* 0x00007610ff207816 */ /* 0x000fe20000000020 */
[----:B------:R-:W-:Y:S01]  /*14cc0*/  @!P1 IMAD.MOV R4, RZ, RZ, -R4 ;  /* 0x000000ffff049224 */ /* 0x000fe200078e0a04 */
[----:B--2---:R-:W-:Y:S01]  /*14cd0*/  SEL R8, R72, R50, !P2 ;  /* 0x0000003248087207 */ /* 0x004fe20005000000 */
[----:B------:R-:W-:Y:S01]  /*14ce0*/  @P5 IMAD.MOV.U32 R6, RZ, RZ, R0 ;  /* 0x000000ffff065224 */ /* 0x000fe200078e0000 */
[CC--:B----4-:R-:W-:Y:S01]  /*14cf0*/  LEA R9, P1, R5.reuse, R69.reuse, 0x1 ;  /* 0x0000004505097211 */ /* 0x0d0fe200078208ff */
[----:B------:R-:W-:Y:S01]  /*14d00*/  @P5 IMAD.MOV.U32 R7, RZ, RZ, R2 ;  /* 0x000000ffff075224 */ /* 0x000fe200078e0002 */
[----:B------:R-:W-:Y:S01]  /*14d10*/  PRMT R26, RZ, 0x7610, R26 ;  /* 0x00007610ff1a7816 */ /* 0x000fe2000000001a */
[----:B------:R-:W-:Y:S01]  /*14d20*/  IMAD R8, R8, UR10, RZ ;  /* 0x0000000a08087c24 */ /* 0x000fe2000f8e02ff */
[----:B------:R-:W-:Y:S01]  /*14d30*/  LEA.HI.X.SX32 R11, R5, R68, 0x1, P1 ;  /* 0x00000044050b7211 */ /* 0x000fe200008f0eff */
[----:B------:R-:W-:Y:S01]  /*14d40*/  @!P3 IMAD.IADD R75, R75, 0x1, -R73 ;  /* 0x000000014b4bb824 */ /* 0x000fe200078e0a49 */
[----:B------:R1:W2:Y:S01]  /*14d50*/  @P5 LDG.E.U16 R32, desc[UR40][R6.64] ;  /* 0x0000002806205981 */ /* 0x0002a2000c1e1500 */
[----:B------:R-:W-:Y:S01]  /*14d60*/  PRMT R25, RZ, 0x7610, R25 ;  /* 0x00007610ff197816 */ /* 0x000fe20000000019 */
[----:B------:R-:W4:Y:S01]  /*14d70*/  LDCU UR9, c[0x0][0x3b0] ;  /* 0x00007600ff0977ac */ /* 0x000f220008000800 */
[----:B0-----:R-:W-:Y:S01]  /*14d80*/  LEA R0, P3, R8, R69, 0x1 ;  /* 0x0000004508007211 */ /* 0x001fe200078608ff */
[----:B------:R0:W-:Y:S01]  /*14d90*/  STL [R1+0xcc], R2 ;  /* 0x0000cc0201007387 */ /* 0x0001e20000100800 */
[----:B------:R-:W3:Y:S01]  /*14da0*/  LDCU UR10, c[0x0][0x3b0] ;  /* 0x00007600ff0a77ac */ /* 0x000ee20008000800 */
[----:B-1----:R-:W-:-:S02]  /*14db0*/  @P5 IMAD.MOV.U32 R6, RZ, RZ, R9 ;  /* 0x000000ffff065224 */ /* 0x002fc400078e0009 */
[----:B------:R-:W-:Y:S01]  /*14dc0*/  @P5 IMAD.MOV.U32 R7, RZ, RZ, R11 ;  /* 0x000000ffff075224 */ /* 0x000fe200078e000b */
[----:B0-----:R-:W-:-:S04]  /*14dd0*/  LEA.HI.X.SX32 R2, R8, R68, 0x1, P3 ;  /* 0x0000004408027211 */ /* 0x001fc800018f0eff */
[----:B------:R0:W2:Y:S04]  /*14de0*/  @P5 LDG.E.U16 R26, desc[UR40][R6.64] ;  /* 0x00000028061a5981 */ /* 0x0000a8000c1e1500 */
[----:B------:R-:W-:Y:S01]  /*14df0*/  STL [R1+0xe8], R9 ;  /* 0x0000e80901007387 */ /* 0x000fe20000100800 */
[----:B0-----:R-:W-:Y:S02]  /*14e00*/  @P5 IMAD.MOV.U32 R6, RZ, RZ, R0 ;  /* 0x000000ffff065224 */ /* 0x001fe400078e0000 */
[----:B------:R-:W-:Y:S01]  /*14e10*/  @P5 IMAD.MOV.U32 R7, RZ, RZ, R2 ;  /* 0x000000ffff075224 */ /* 0x000fe200078e0002 */
[----:B------:R-:W-:Y:S04]  /*14e20*/  STL [R1+0x100], R0 ;  /* 0x0001000001007387 */ /* 0x000fe80000100800 */
[----:B------:R0:W2:Y:S04]  /*14e30*/  @P5 LDG.E.U16 R25, desc[UR40][R6.64] ;  /* 0x0000002806195981 */ /* 0x0000a8000c1e1500 */
[----:B------:R-:W-:Y:S04]  /*14e40*/  STL [R1+0xe4], R11 ;  /* 0x0000e40b01007387 */ /* 0x000fe80000100800 */
[----:B------:R1:W-:Y:S01]  /*14e50*/  STL [R1+0xfc], R2 ;  /* 0x0000fc0201007387 */ /* 0x0003e20000100800 */
[----:B------:R-:W-:-:S05]  /*14e60*/  SEL R5, R72, R49, !P2 ;  /* 0x0000003148057207 */ /* 0x000fca0005000000 */
[----:B0-----:R-:W-:Y:S01]  /*14e70*/  IMAD R6, R5, UR11, RZ ;  /* 0x0000000b05067c24 */ /* 0x001fe2000f8e02ff */
[C---:B------:R-:W-:Y:S02]  /*14e80*/  SEL R5, R72.reuse, R10, !P2 ;  /* 0x0000000a48057207 */ /* 0x040fe40005000000 */
[----:B------:R-:W2:Y:S01]  /*14e90*/  LDL.LU R10, [R1+0xd4] ;  /* 0x0000d400010a7983 */ /* 0x000ea20000300800 */
[C---:B------:R-:W-:Y:S02]  /*14ea0*/  ISETP.GT.U32.AND P1, PT, R73.reuse, R75, PT ;  /* 0x0000004b4900720c */ /* 0x040fe40003f24070 */
[----:B------:R-:W-:Y:S01]  /*14eb0*/  ISETP.GT.U32.AND P3, PT, R73, R77, PT ;  /* 0x0000004d4900720c */ /* 0x000fe20003f64070 */
[----:B------:R-:W0:Y:S01]  /*14ec0*/  S2R R120, SR_CgaCtaId ;  /* 0x0000000000787919 */ /* 0x000e220000008800 */
[----:B----4-:R-:W-:Y:S01]  /*14ed0*/  IMAD R7, R5, UR9, RZ ;  /* 0x0000000905077c24 */ /* 0x010fe2000f8e02ff */
[----:B------:R-:W-:Y:S01]  /*14ee0*/  SEL R4, R72, R4, !P2 ;  /* 0x0000000448047207 */ /* 0x000fe20005000000 */
[----:B------:R-:W4:Y:S07]  /*14ef0*/  LDCU UR9, c[0x0][0x3b0] ;  /* 0x00007600ff0977ac */ /* 0x000f2e0008000800 */
[--C-:B------:R-:W-:Y:S01]  /*14f00*/  @!P1 IMAD.IADD R75, R75, 0x1, -R73.reuse ;  /* 0x000000014b4b9824 */ /* 0x100fe200078e0a49 */
[----:B-1----:R-:W-:Y:S01]  /*14f10*/  LEA R2, P1, R6, R69, 0x1 ;  /* 0x0000004506027211 */ /* 0x002fe200078208ff */
[----:B------:R-:W-:-:S02]  /*14f20*/  @!P3 IMAD.IADD R77, R77, 0x1, -R73 ;  /* 0x000000014d4db824 */ /* 0x000fc400078e0a49 */
[----:B------:R-:W-:Y:S01]  /*14f30*/  @!P4 IMAD.MOV R75, RZ, RZ, -R75 ;  /* 0x000000ffff4bc224 */ /* 0x000fe200078e0a4b */
[-C--:B------:R-:W-:Y:S02]  /*14f40*/  LEA.HI.X.SX32 R8, R6, R68.reuse, 0x1, P1 ;  /* 0x0000004406087211 */ /* 0x080fe400008f0eff */
[----:B------:R-:W-:Y:S02]  /*14f50*/  ISETP.GT.U32.AND P1, PT, R73, R77, PT ;  /* 0x0000004d4900720c */ /* 0x000fe40003f24070 */
[C---:B------:R-:W-:Y:S01]  /*14f60*/  LEA R0, P3, R7.reuse, R69, 0x1 ;  /* 0x0000004507007211 */ /* 0x040fe200078608ff */
[----:B---3--:R-:W-:Y:S01]  /*14f70*/  IMAD R6, R4, UR10, RZ ;  /* 0x0000000a04067c24 */ /* 0x008fe2000f8e02ff */
[----:B------:R-:W-:Y:S01]  /*14f80*/  PRMT R29, RZ, 0x7610, R29 ;  /* 0x00007610ff1d7816 */ /* 0x000fe2000000001d */
[----:B------:R-:W-:Y:S01]  /*14f90*/  @P5 IMAD.MOV.U32 R4, RZ, RZ, R2 ;  /* 0x000000ffff045224 */ /* 0x000fe200078e0002 */
[----:B------:R-:W-:Y:S01]  /*14fa0*/  SEL R75, R72, R75, !P2 ;  /* 0x0000004b484b7207 */ /* 0x000fe20005000000 */
[----:B------:R-:W-:Y:S01]  /*14fb0*/  @P5 IMAD.MOV.U32 R5, RZ, RZ, R8 ;  /* 0x000000ffff055224 */ /* 0x000fe200078e0008 */
[----:B------:R-:W-:Y:S01]  /*14fc0*/  LEA.HI.X.SX32 R7, R7, R68, 0x1, P3 ;  /* 0x0000004407077211 */ /* 0x000fe200018f0eff */
[----:B------:R1:W-:Y:S01]  /*14fd0*/  STL [R1+0x138], R2 ;  /* 0x0001380201007387 */ /* 0x0003e20000100800 */
[----:B------:R-:W-:Y:S01]  /*14fe0*/  PRMT R24, RZ, 0x7610, R24 ;  /* 0x00007610ff187816 */ /* 0x000fe20000000018 */
[----:B------:R-:W-:-:S02]  /*14ff0*/  IMAD R75, R75, UR12, RZ ;  /* 0x0000000c4b4b7c24 */ /* 0x000fc4000f8e02ff */
[----:B------:R3:W4:Y:S01]  /*15000*/  @P5 LDG.E.U16 R29, desc[UR40][R4.64] ;  /* 0x00000028041d5981 */ /* 0x000722000c1e1500 */
[----:B------:R-:W-:-:S03]  /*15010*/  @!P1 IMAD.IADD R77, R77, 0x1, -R73 ;  /* 0x000000014d4d9824 */ /* 0x000fc600078e0a49 */
[----:B------:R0:W-:Y:S01]  /*15020*/  STL [R1+0x134], R8 ;  /* 0x0001340801007387 */ /* 0x0001e20000100800 */
[----:B-1----:R-:W-:-:S03]  /*15030*/  LEA R2, P4, R6, R69, 0x1 ;  /* 0x0000004506027211 */ /* 0x002fc600078808ff */
[----:B------:R1:W-:Y:S01]  /*15040*/  STL [R1+0x148], R0 ;  /* 0x0001480001007387 */ /* 0x0003e20000100800 */
[----:B---3--:R-:W-:Y:S02]  /*15050*/  @P5 IMAD.MOV.U32 R4, RZ, RZ, R0 ;  /* 0x000000ffff045224 */ /* 0x008fe400078e0000 */
[----:B------:R-:W-:Y:S01]  /*15060*/  @P5 IMAD.MOV.U32 R5, RZ, RZ, R7 ;  /* 0x000000ffff055224 */ /* 0x000fe200078e0007 */
[----:B------:R3:W-:Y:S01]  /*15070*/  STL [R1+0x158], R2 ;  /* 0x0001580201007387 */ /* 0x0007e20000100800 */
[----:B0-----:R-:W-:-:S03]  /*15080*/  LEA.HI.X.SX32 R8, R6, R68, 0x1, P4 ;  /* 0x0000004406087211 */ /* 0x001fc600020f0eff */
[----:B------:R0:W4:Y:S01]  /*15090*/  @P5 LDG.E.U16 R24, desc[UR40][R4.64] ;  /* 0x0000002804185981 */ /* 0x000122000c1e1500 */
[C---:B-1----:R-:W-:Y:S01]  /*150a0*/  LEA R0, P1, R75.reuse, R69, 0x1 ;  /* 0x000000454b007211 */ /* 0x042fe200078208ff */
[----:B------:R-:W-:Y:S01]  /*150b0*/  IMAD.SHL.U32 R120, R120, 0x80, RZ ;  /* 0x0000008078787824 */ /* 0x000fe200078e00ff */
[----:B------:R-:W-:Y:S01]  /*150c0*/  PRMT R23, RZ, 0x7610, R23 ;  /* 0x00007610ff177816 */ /* 0x000fe20000000017 */
[----:B0-----:R-:W-:Y:S01]  /*150d0*/  @P5 IMAD.MOV.U32 R4, RZ, RZ, R2 ;  /* 0x000000ffff045224 */ /* 0x001fe200078e0002 */
[----:B---3--:R-:W-:Y:S02]  /*150e0*/  LEA.HI.X.SX32 R2, R75, R68, 0x1, P1 ;  /* 0x000000444b027211 */ /* 0x008fe400008f0eff */
[----:B------:R-:W-:Y:S01]  /*150f0*/  ISETP.GT.U32.AND P1, PT, R73, R76, PT ;  /* 0x0000004c4900720c */ /* 0x000fe20003f24070 */
[----:B------:R-:W-:Y:S01]  /*15100*/  @P5 IMAD.MOV.U32 R5, RZ, RZ, R8 ;  /* 0x000000ffff055224 */ /* 0x000fe200078e0008 */
[----:B------:R-:W-:Y:S01]  /*15110*/  LOP3.LUT R120, R120, 0x80, RZ, 0xc0, !PT ;  /* 0x0000008078787812 */ /* 0x000fe200078ec0ff */
[----:B------:R0:W-:Y:S01]  /*15120*/  STL [R1+0x144], R7 ;  /* 0x0001440701007387 */ /* 0x0001e20000100800 */
[----:B------:R-:W-:-:S03]  /*15130*/  PRMT R22, RZ, 0x7610, R22 ;  /* 0x00007610ff167816 */ /* 0x000fc60000000016 */
[----:B------:R1:W3:Y:S01]  /*15140*/  @P5 LDG.E.U16 R23, desc[UR40][R4.64] ;  /* 0x0000002804175981 */ /* 0x0002e2000c1e1500 */
[----:B------:R-:W-:Y:S02]  /*15150*/  @!P6 IMAD.MOV R77, RZ, RZ, -R77 ;  /* 0x000000ffff4de224 */ /* 0x000fe400078e0a4d */
[----:B------:R-:W-:Y:S02]  /*15160*/  @P5 IMAD.MOV.U32 R6, RZ, RZ, R0 ;  /* 0x000000ffff065224 */ /* 0x000fe400078e0000 */
[----:B0-----:R-:W-:Y:S01]  /*15170*/  @P5 IMAD.MOV.U32 R7, RZ, RZ, R2 ;  /* 0x000000ffff075224 */ /* 0x001fe200078e0002 */
[----:B-1----:R-:W-:Y:S01]  /*15180*/  LOP3.LUT R5, R3, 0x17, R120, 0xfe, !PT ;  /* 0x0000001703057812 */ /* 0x002fe200078efe78 */
[----:B------:R-:W-:Y:S01]  /*15190*/  @!P1 IMAD.IADD R76, R76, 0x1, -R73 ;  /* 0x000000014c4c9824 */ /* 0x000fe200078e0a49 */
[----:B------:R-:W-:Y:S02]  /*151a0*/  SEL R77, R72, R77, !P2 ;  /* 0x0000004d484d7207 */ /* 0x000fe40005000000 */
[----:B------:R0:W3:Y:S01]  /*151b0*/  @P5 LDG.E.U16 R22, desc[UR40][R6.64] ;  /* 0x0000002806165981 */ /* 0x0000e2000c1e1500 */
[----:B------:R-:W-:-:S02]  /*151c0*/  IABS R4, R5 ;  /* 0x0000000500047213 */ /* 0x000fc40000000000 */
[----:B------:R-:W-:Y:S01]  /*151d0*/  ISETP.GT.U32.AND P4, PT, R73, R76, PT ;  /* 0x0000004c4900720c */ /* 0x000fe20003f84070 */
[----:B------:R1:W-:Y:S01]  /*151e0*/  STL [R1+0x154], R8 ;  /* 0x0001540801007387 */ /* 0x0003e20000100800 */
[----:B------:R-:W-:Y:S01]  /*151f0*/  IMAD R77, R77, UR8, RZ ;  /* 0x000000084d4d7c24 */ /* 0x000fe2000f8e02ff */
[----:B------:R-:W-:Y:S01]  /*15200*/  PRMT R21, RZ, 0x7610, R21 ;  /* 0x00007610ff157816 */ /* 0x000fe20000000015 */
[----:B------:R-:W2:Y:S01]  /*15210*/  LDCU UR8, c[0x0][0x3b0] ;  /* 0x00007600ff0877ac */ /* 0x000ea20008000800 */
[----:B0-----:R-:W-:Y:S01]  /*15220*/  IMAD.HI.U32 R6, R74, R4, RZ ;  /* 0x000000044a067227 */ /* 0x001fe200078e00ff */
[----:B------:R0:W-:Y:S03]  /*15230*/  STL [R1+0x168], R0 ;  /* 0x0001680001007387 */ /* 0x0001e60000100800 */
[----:B-1----:R-:W-:Y:S01]  /*15240*/  IMAD.MOV R8, RZ, RZ, -R6 ;  /* 0x000000ffff087224 */ /* 0x002fe200078e0a06 */
[----:B------:R1:W-:Y:S03]  /*15250*/  STL [R1+0x164], R2 ;  /* 0x0001640201007387 */ /* 0x0003e60000100800 */
[----:B------:R-:W-:Y:S01]  /*15260*/  IMAD R4, R73, R8, R4 ;  /* 0x0000000849047224 */ /* 0x000fe200078e0204 */
[----:B0-----:R-:W-:Y:S01]  /*15270*/  LEA R0, P1, R77, R69, 0x1 ;  /* 0x000000454d007211 */ /* 0x001fe200078208ff */
[----:B------:R-:W-:-:S03]  /*15280*/  @!P4 IMAD.IADD R76, R76, 0x1, -R73 ;  /* 0x000000014c4cc824 */ /* 0x000fc600078e0a49 */
[----:B------:R-:W-:Y:S02]  /*15290*/  ISETP.GT.U32.AND P4, PT, R73, R4, PT ;  /* 0x000000044900720c */ /* 0x000fe40003f84070 */
[----:B-1----:R-:W-:Y:S01]  /*152a0*/  LEA.HI.X.SX32 R2, R77, R68, 0x1, P1 ;  /* 0x000000444d027211 */ /* 0x002fe200008f0eff */
[----:B------:R-:W-:-:S04]  /*152b0*/  @P5 IMAD.MOV.U32 R6, RZ, RZ, R0 ;  /* 0x000000ffff065224 */ /* 0x000fc800078e0000 */
[----:B------:R-:W-:Y:S01]  /*152c0*/  @P5 IMAD.MOV.U32 R7, RZ, RZ, R2 ;  /* 0x000000ffff075224 */ /* 0x000fe200078e0002 */
[----:B------:R-:W-:-:S04]  /*152d0*/  ISETP.GE.AND P1, PT, R5, RZ, PT ;  /* 0x000000ff0500720c */ /* 0x000fc80003f26270 */
[----:B------:R0:W3:Y:S01]  /*152e0*/  @P5 LDG.E.U16 R21, desc[UR40][R6.64] ;  /* 0x0000002806155981 */ /* 0x0000e2000c1e1500 */
[----:B------:R-:W-:Y:S01]  /*152f0*/  @!P4 IMAD.IADD R4, R4, 0x1, -R73 ;  /* 0x000000010404c824 */ /* 0x000fe200078e0a49 */
[----:B0-----:R-:W-:-:S04]  /*15300*/  LOP3.LUT R6, R3, 0x1f, R120, 0xfe, !PT ;  /* 0x0000001f03067812 */ /* 0x001fc800078efe78 */
[----:B------:R-:W-:Y:S02]  /*15310*/  IABS R5, R6 ;  /* 0x0000000600057213 */ /* 0x000fe40000000000 */
[----:B------:R-:W-:-:S03]  /*15320*/  ISETP.GT.U32.AND P4, PT, R73, R4, PT ;  /* 0x000000044900720c */ /* 0x000fc60003f84070 */
[----:B------:R-:W-:-:S04]  /*15330*/  IMAD.HI.U32 R7, R74, R5, RZ ;  /* 0x000000054a077227 */ /* 0x000fc800078e00ff */
[----:B------:R-:W-:Y:S01]  /*15340*/  IMAD.MOV R7, RZ, RZ, -R7 ;  /* 0x000000ffff077224 */ /* 0x000fe200078e0a07 */
[----:B------:R0:W-:Y:S03]  /*15350*/  STL [R1+0x48], R0 ;  /* 0x0000480001007387 */ /* 0x0001e60000100800 */
[C---:B------:R-:W-:Y:S02]  /*15360*/  IMAD R5, R73.reuse, R7, R5 ;  /* 0x0000000749057224 */ /* 0x040fe400078e0205 */
[----:B------:R-:W-:Y:S01]  /*15370*/  @!P4 IMAD.IADD R4, R4, 0x1, -R73 ;  /* 0x000000010404c824 */ /* 0x000fe200078e0a49 */
[----:B------:R1:W-:Y:S02]  /*15380*/  STL [R1+0x44], R2 ;  /* 0x0000440201007387 */ /* 0x0003e40000100800 */
[----:B------:R-:W-:Y:S02]  /*15390*/  ISETP.GT.U32.AND P4, PT, R73, R5, PT ;  /* 0x000000054900720c */ /* 0x000fe40003f84070 */
[----:B------:R-:W-:Y:S01]  /*153a0*/  PRMT R20, RZ, 0x7610, R20 ;  /* 0x00007610ff147816 */ /* 0x000fe20000000014 */
[----:B------:R-:W-:-:S10]  /*153b0*/  @!P1 IMAD.MOV R4, RZ, RZ, -R4 ;  /* 0x000000ffff049224 */ /* 0x000fd400078e0a04 */
[----:B------:R-:W-:-:S05]  /*153c0*/  @!P4 IMAD.IADD R5, R5, 0x1, -R73 ;  /* 0x000000010505c824 */ /* 0x000fca00078e0a49 */
[----:B------:R-:W-:Y:S02]  /*153d0*/  ISETP.GT.U32.AND P4, PT, R73, R5, PT ;  /* 0x000000054900720c */ /* 0x000fe40003f84070 */
[----:B------:R-:W-:-:S11]  /*153e0*/  PRMT R19, RZ, 0x7610, R19 ;  /* 0x00007610ff137816 */ /* 0x000fd60000000013 */
[----:B------:R-:W-:Y:S01]  /*153f0*/  @!P4 IMAD.IADD R5, R5, 0x1, -R73 ;  /* 0x000000010505c824 */ /* 0x000fe200078e0a49 */
[----:B------:R-:W-:Y:S02]  /*15400*/  PRMT R18, RZ, 0x7610, R18 ;  /* 0x00007610ff127816 */ /* 0x000fe40000000012 */
[----:B--2---:R-:W-:-:S13]  /*15410*/  ISETP.GE.AND P3, PT, R10, RZ, PT ;  /* 0x000000ff0a00720c */ /* 0x004fda0003f66270 */
[----:B------:R-:W-:-:S05]  /*15420*/  @!P3 IMAD.MOV R76, RZ, RZ, -R76 ;  /* 0x000000ffff4cb224 */ /* 0x000fca00078e0a4c */
[----:B------:R-:W-:-:S05]  /*15430*/  SEL R76, R72, R76, !P2 ;  /* 0x0000004c484c7207 */ /* 0x000fca0005000000 */
[----:B------:R-:W-:Y:S01]  /*15440*/  IMAD R76, R76, UR8, RZ ;  /* 0x000000084c4c7c24 */ /* 0x000fe2000f8e02ff */
[----:B------:R-:W2:Y:S04]  /*15450*/  LDCU UR8, c[0x0][0x3b0] ;  /* 0x00007600ff0877ac */ /* 0x000ea80008000800 */
[----:B0-----:R-:W-:-:S04]  /*15460*/  LEA R0, P3, R76, R69, 0x1 ;  /* 0x000000454c007211 */ /* 0x001fc800078608ff */
[----:B-1----:R-:W-:Y:S02]  /*15470*/  LEA.HI.X.SX32 R2, R76, R68, 0x1, P3 ;  /* 0x000000444c027211 */ /* 0x002fe400018f0eff */
[----:B------:R-:W-:Y:S02]  /*15480*/  ISETP.GE.AND P3, PT, R6, RZ, PT ;  /* 0x000000ff0600720c */ /* 0x000fe40003f66270 */
[----:B------:R-:W-:Y:S01]  /*15490*/  LOP3.LUT R6, R3, 0x27, R120, 0xfe, !PT ;  /* 0x0000002703067812 */ /* 0x000fe200078efe78 */
[----:B------:R-:W-:Y:S02]  /*154a0*/  @P5 IMAD.MOV.U32 R8, RZ, RZ, R0 ;  /* 0x000000ffff085224 */ /* 0x000fe400078e0000 */
[----:B------:R-:W-:Y:S01]  /*154b0*/  @P5 IMAD.MOV.U32 R9, RZ, RZ, R2 ;  /* 0x000000ffff095224 */ /* 0x000fe200078e0002 */
[----:B------:R-:W-:-:S04]  /*154c0*/  IABS R7, R6 ;  /* 0x0000000600077213 */ /* 0x000fc80000000000 */
[----:B------:R0:W3:Y:S02]  /*154d0*/  @P5 LDG.E.U16 R20, desc[UR40][R8.64] ;  /* 0x0000002808145981 */ /* 0x0000e4000c1e1500 */
[----:B0-----:R-:W-:Y:S01]  /*154e0*/  SEL R8, R72, R4, !P2 ;  /* 0x0000000448087207 */ /* 0x001fe20005000000 */
[----:B------:R-:W-:-:S04]  /*154f0*/  IMAD.MOV.U32 R4, RZ, RZ, R7 ;  /* 0x000000ffff047224 */ /* 0x000fc800078e0007 */
[----:B------:R-:W-:-:S04]  /*15500*/  IMAD.HI.U32 R7, R74, R4, RZ ;  /* 0x000000044a077227 */ /* 0x000fc800078e00ff */
[----:B------:R-:W-:Y:S02]  /*15510*/  IMAD.MOV R7, RZ, RZ, -R7 ;  /* 0x000000ffff077224 */ /* 0x000fe400078e0a07 */
[----:B--2---:R-:W-:Y:S01]  /*15520*/  IMAD R8, R8, UR8, RZ ;  /* 0x0000000808087c24 */ /* 0x004fe2000f8e02ff */
[----:B------:R0:W-:Y:S01]  /*15530*/  STL [R1+0x58], R0 ;  /* 0x0000580001007387 */ /* 0x0001e20000100800 */
[C---:B------:R-:W-:Y:S01]  /*15540*/  IMAD R4, R73.reuse, R7, R4 ;  /* 0x0000000749047224 */ /* 0x040fe200078e0204 */
[----:B------:R-:W1:Y:S02]  /*15550*/  LDCU UR8, c[0x0][0x3b0] ;  /* 0x00007600ff0877ac */ /* 0x000e640008000800 */
[----:B------:R2:W-:Y:S02]  /*15560*/  STL [R1+0x54], R2 ;  /* 0x0000540201007387 */ /* 0x0005e40000100800 */
[----:B------:R-:W-:Y:S02]  /*15570*/  ISETP.GT.U32.AND P4, PT, R73, R4, PT ;  /* 0x000000044900720c */ /* 0x000fe40003f84070 */
[----:B0-----:R-:W-:-:S04]  /*15580*/  LEA R0, P1, R8, R69, 0x1 ;  /* 0x0000004508007211 */ /* 0x001fc800078208ff */
[----:B--2---:R-:W-:Y:S02]  /*15590*/  LEA.HI.X.SX32 R2, R8, R68, 0x1, P1 ;  /* 0x0000004408027211 */ /* 0x004fe400008f0eff */
[----:B------:R-:W-:Y:S02]  /*155a0*/  ISETP.GE.AND P1, PT, R6, RZ, PT ;  /* 0x000000ff0600720c */ /* 0x000fe40003f26270 */
[----:B------:R-:W-:Y:S01]  /*155b0*/  LOP3.LUT R6, R3, 0x2f, R120, 0xfe, !PT ;  /* 0x0000002f03067812 */ /* 0x000fe200078efe78 */
[----:B------:R-:W-:Y:S02]  /*155c0*/  @P5 IMAD.MOV.U32 R8, RZ, RZ, R0 ;  /* 0x000000ffff085224 */ /* 0x000fe400078e0000 */
[----:B------:R-:W-:Y:S01]  /*155d0*/  @P5 IMAD.MOV.U32 R9, RZ, RZ, R2 ;  /* 0x000000ffff095224 */ /* 0x000fe200078e0002 */
[----:B------:R-:W-:Y:S01]  /*155e0*/  IABS R7, R6 ;  /* 0x0000000600077213 */ /* 0x000fe20000000000 */
[----:B------:R-:W-:Y:S02]  /*155f0*/  @!P3 IMAD.MOV R5, RZ, RZ, -R5 ;  /* 0x000000ffff05b224 */ /* 0x000fe400078e0a05 */
[----:B------:R-:W-:Y:S01]  /*15600*/  @!P4 IMAD.IADD R4, R4, 0x1, -R73 ;  /* 0x000000010404c824 */ /* 0x000fe200078e0a49 */
[----:B------:R0:W2:Y:S04]  /*15610*/  @P5 LDG.E.U16 R19, desc[UR40][R8.64] ;  /* 0x0000002808135981 */ /* 0x0000a8000c1e1500 */
[----:B------:R-:W-:-:S02]  /*15620*/  ISETP.GT.U32.AND P4, PT, R73, R4, PT ;  /* 0x000000044900720c */ /* 0x000fc40003f84070 */
[----:B0-----:R-:W-:Y:S01]  /*15630*/  SEL R8, R72, R5, !P2 ;  /* 0x0000000548087207 */ /* 0x001fe20005000000 */
[----:B------:R-:W-:-:S04]  /*15640*/  IMAD.MOV.U32 R5, RZ, RZ, R7 ;  /* 0x000000ffff057224 */ /* 0x000fc800078e0007 */
[----:B------:R-:W-:-:S04]  /*15650*/  IMAD.HI.U32 R7, R74, R5, RZ ;  /* 0x000000054a077227 */ /* 0x000fc800078e00ff */
[----:B------:R-:W-:Y:S02]  /*15660*/  IMAD.MOV R7, RZ, RZ, -R7 ;  /* 0x000000ffff077224 */ /* 0x000fe400078e0a07 */
[----:B-1----:R-:W-:Y:S01]  /*15670*/  IMAD R8, R8, UR8, RZ ;  /* 0x0000000808087c24 */ /* 0x002fe2000f8e02ff */
[----:B------:R0:W-:Y:S01]  /*15680*/  STL [R1+0x68], R0 ;  /* 0x0000680001007387 */ /* 0x0001e20000100800 */
[C---:B------:R-:W-:Y:S01]  /*15690*/  IMAD R5, R73.reuse, R7, R5 ;  /* 0x0000000749057224 */ /* 0x040fe200078e0205 */
[----:B------:R-:W1:Y:S01]  /*156a0*/  LDCU UR8, c[0x0][0x3b0] ;  /* 0x00007600ff0877ac */ /* 0x000e620008000800 */
[----:B------:R-:W-:Y:S01]  /*156b0*/  @!P4 IMAD.IADD R4, R4, 0x1, -R73 ;  /* 0x000000010404c824 */ /* 0x000fe200078e0a49 */
[----:B------:R4:W-:Y:S02]  /*156c0*/  STL [R1+0x64], R2 ;  /* 0x0000640201007387 */ /* 0x0009e40000100800 */
[----:B------:R-:W-:Y:S02]  /*156d0*/  ISETP.GT.U32.AND P4, PT, R73, R5, PT ;  /* 0x000000054900720c */ /* 0x000fe40003f84070 */
[----:B0-----:R-:W-:-:S04]  /*156e0*/  LEA R0, P3, R8, R69, 0x1 ;  /* 0x0000004508007211 */ /* 0x001fc800078608ff */
[----:B----4-:R-:W-:Y:S02]  /*156f0*/  LEA.HI.X.SX32 R2, R8, R68, 0x1, P3 ;  /* 0x0000004408027211 */ /* 0x010fe400018f0eff */
[----:B------:R-:W-:Y:S02]  /*15700*/  ISETP.GE.AND P3, PT, R6, RZ, PT ;  /* 0x000000ff0600720c */ /* 0x000fe40003f66270 */
[----:B------:R-:W-:Y:S01]  /*15710*/  LOP3.LUT R6, R3, 0x37, R120, 0xfe, !PT ;  /* 0x0000003703067812 */ /* 0x000fe200078efe78 */
[----:B------:R-:W-:Y:S02]  /*15720*/  @P5 IMAD.MOV.U32 R8, RZ, RZ, R0 ;  /* 0x000000ffff085224 */ /* 0x000fe400078e0000 */
[----:B------:R-:W-:Y:S01]  /*15730*/  @P5 IMAD.MOV.U32 R9, RZ, RZ, R2 ;  /* 0x000000ffff095224 */ /* 0x000fe200078e0002 */
[----:B------:R-:W-:Y:S01]  /*15740*/  IABS R7, R6 ;  /* 0x0000000600077213 */ /* 0x000fe20000000000 */
[----:B------:R-:W-:Y:S02]  /*15750*/  @!P1 IMAD.MOV R4, RZ, RZ, -R4 ;  /* 0x000000ffff049224 */ /* 0x000fe400078e0a04 */
[----:B------:R-:W-:Y:S01]  /*15760*/  @!P4 IMAD.IADD R5, R5, 0x1, -R73 ;  /* 0x000000010505c824 */ /* 0x000fe200078e0a49 */
[----:B------:R0:W4:Y:S04]  /*15770*/  @P5 LDG.E.U16 R18, desc[UR40][R8.64] ;  /* 0x0000002808125981 */ /* 0x000128000c1e1500 */
[----:B------:R-:W-:-:S02]  /*15780*/  ISETP.GT.U32.AND P4, PT, R73, R5, PT ;  /* 0x000000054900720c */ /* 0x000fc40003f84070 */
[----:B0-----:R-:W-:Y:S01]  /*15790*/  SEL R8, R72, R4, !P2 ;  /* 0x0000000448087207 */ /* 0x001fe20005000000 */
[----:B------:R-:W-:-:S04]  /*157a0*/  IMAD.MOV.U32 R4, RZ, RZ, R7 ;  /* 0x000000ffff047224 */ /* 0x000fc800078e0007 */
[----:B------:R-:W-:-:S04]  /*157b0*/  IMAD.HI.U32 R7, R74, R4, RZ ;  /* 0x000000044a077227 */ /* 0x000fc800078e00ff */
[----:B------:R-:W-:Y:S02]  /*157c0*/  IMAD.MOV R7, RZ, RZ, -R7 ;  /* 0x000000ffff077224 */ /* 0x000fe400078e0a07 */
[----:B-1----:R-:W-:Y:S01]  /*157d0*/  IMAD R8, R8, UR8, RZ ;  /* 0x0000000808087c24 */ /* 0x002fe2000f8e02ff */
[----:B------:R0:W-:Y:S01]  /*157e0*/  STL [R1+0x78], R0 ;  /* 0x0000780001007387 */ /* 0x0001e20000100800 */
[----:B------:R-:W-:Y:S01]  /*157f0*/  IMAD R4, R73, R7, R4 ;  /* 0x0000000749047224 */ /* 0x000fe200078e0204 */
[----:B------:R-:W-:Y:S01]  /*15800*/  PRMT R17, RZ, 0x7610, R17 ;  /* 0x00007610ff117816 */ /* 0x000fe20000000011 */
[----:B------:R-:W-:Y:S01]  /*15810*/  @!P4 IMAD.IADD R5, R5, 0x1, -R73 ;  /* 0x000000010505c824 */ /* 0x000fe200078e0a49 */
[----:B------:R-:W1:Y:S02]  /*15820*/  LDCU UR8, c[0x0][0x3b0] ;  /* 0x00007600ff0877ac */ /* 0x000e640008000800 */
[----:B------:R-:W-:Y:S01]  /*15830*/  ISETP.GT.U32.AND P4, PT, R73, R4, PT ;  /* 0x000000044900720c */ /* 0x000fe20003f84070 */
[----:B------:R1:W-:Y:S01]  /*15840*/  STL [R1+0x74], R2 ;  /* 0x0000740201007387 */ /* 0x0003e20000100800 */
[----:B0-----:R-:W-:Y:S01]  /*15850*/  LEA R0, P1, R8, R69, 0x1 ;  /* 0x0000004508007211 */ /* 0x001fe200078208ff */
[----:B------:R-:W-:-:S03]  /*15860*/  @!P3 IMAD.MOV R5, RZ, RZ, -R5 ;  /* 0x000000ffff05b224 */ /* 0x000fc600078e0a05 */
[----:B-1----:R-:W-:Y:S02]  /*15870*/  LEA.HI.X.SX32 R2, R8, R68, 0x1, P1 ;  /* 0x0000004408027211 */ /* 0x002fe400008f0eff */
[----:B------:R-:W-:Y:S02]  /*15880*/  ISETP.GE.AND P1, PT, R6, RZ, PT ;  /* 0x000000ff0600720c */ /* 0x000fe40003f26270 */
[----:B------:R-:W-:Y:S01]  /*15890*/  LOP3.LUT R6, R3, 0x3f, R120, 0xfe, !PT ;  /* 0x0000003f03067812 */ /* 0x000fe200078efe78 */
[----:B------:R-:W-:Y:S02]  /*158a0*/  @P5 IMAD.MOV.U32 R8, RZ, RZ, R0 ;  /* 0x000000ffff085224 */ /* 0x000fe400078e0000 */
[----:B------:R-:W-:Y:S01]  /*158b0*/  @P5 IMAD.MOV.U32 R9, RZ, RZ, R2 ;  /* 0x000000ffff095224 */ /* 0x000fe200078e0002 */
[----:B------:R-:W-:Y:S01]  /*158c0*/  IABS R7, R6 ;  /* 0x0000000600077213 */ /* 0x000fe20000000000 */
[----:B------:R-:W-:-:S03]  /*158d0*/  @!P4 IMAD.IADD R4, R4, 0x1, -R73 ;  /* 0x000000010404c824 */ /* 0x000fc600078e0a49 */
[----:B------:R0:W2:Y:S02]  /*158e0*/  @P5 LDG.E.U16 R17, desc[UR40][R8.64] ;  /* 0x0000002808115981 */ /* 0x0000a4000c1e1500 */
[----:B------:R-:W-:Y:S02]  /*158f0*/  ISETP.GT.U32.AND P3, PT, R73, R4, PT ;  /* 0x000000044900720c */ /* 0x000fe40003f64070 */
[----:B0-----:R-:W-:Y:S01]  /*15900*/  SEL R8, R72, R5, !P2 ;  /* 0x0000000548087207 */ /* 0x001fe20005000000 */
[----:B------:R-:W-:-:S04]  /*15910*/  IMAD.MOV.U32 R5, RZ, RZ, R7 ;  /* 0x000000ffff057224 */ /* 0x000fc800078e0007 */
[----:B------:R-:W-:-:S04]  /*15920*/  IMAD.HI.U32 R7, R74, R5, RZ ;  /* 0x000000054a077227 */ /* 0x000fc800078e00ff */
[----:B------:R-:W-:Y:S02]  /*15930*/  IMAD.MOV R7, RZ, RZ, -R7 ;  /* 0x000000ffff077224 */ /* 0x000fe400078e0a07 */
[----:B------:R-:W-:Y:S01]  /*15940*/  IMAD R8, R8, UR8, RZ ;  /* 0x0000000808087c24 */ /* 0x000fe2000f8e02ff */
[----:B------:R-:W0:Y:S01]  /*15950*/  LDCU UR8, c[0x0][0x3b0] ;  /* 0x00007600ff0877ac */ /* 0x000e220008000800 */
[----:B------:R-:W-:Y:S02]  /*15960*/  IMAD R5, R73, R7, R5 ;  /* 0x0000000749057224 */ /* 0x000fe400078e0205 */
[----:B------:R-:W-:-:S03]  /*15970*/  @!P3 IMAD.IADD R4, R4, 0x1, -R73 ;  /* 0x000000010404b824 */ /* 0x000fc600078e0a49 */
[----:B------:R-:W-:Y:S01]  /*15980*/  ISETP.GT.U32.AND P3, PT, R73, R5, PT ;  /* 0x000000054900720c */ /* 0x000fe20003f64070 */
[----:B------:R-:W-:Y:S01]  /*15990*/  @!P1 IMAD.MOV R4, RZ, RZ, -R4 ;  /* 0x000000ffff049224 */ /* 0x000fe200078e0a04 */
[----:B------:R1:W-:Y:S04]  /*159a0*/  STL [R1+0x88], R0 ;  /* 0x0000880001007387 */ /* 0x0003e80000100800 */
[----:B------:R-:W-:Y:S01]  /*159b0*/  SEL R4, R72, R4, !P2 ;  /* 0x0000000448047207 */ /* 0x000fe20005000000 */
[----:B------:R0:W-:Y:S01]  /*159c0*/  STL [R1+0x84], R2 ;  /* 0x0000840201007387 */ /* 0x0001e20000100800 */
[----:B-1----:R-:W-:-:S03]  /*159d0*/  LEA R0, P4, R8, R69, 0x1 ;  /* 0x0000004508007211 */ /* 0x002fc600078808ff */
[----:B0-----:R-:W-:Y:S01]  /*159e0*/  IMAD R4, R4, UR8, RZ ;  /* 0x0000000804047c24 */ /* 0x001fe2000f8e02ff */
[----:B------:R-:W-:Y:S01]  /*159f0*/  PRMT R15, RZ, 0x7610, R15 ;  /* 0x00007610ff0f7816 */ /* 0x000fe2000000000f */
[----:B------:R-:W-:Y:S01]  /*15a00*/  @!P3 IMAD.IADD R5, R5, 0x1, -R73 ;  /* 0x000000010505b824 */ /* 0x000fe200078e0a49 */
[----:B------:R-:W0:Y:S01]  /*15a10*/  LDCU UR8, c[0x0][0x3b0] ;  /* 0x00007600ff0877ac */ /* 0x000e220008000800 */
[----:B------:R-:W-:Y:S01]  /*15a20*/  LEA.HI.X.SX32 R2, R8, R68, 0x1, P4 ;  /* 0x0000004408027211 */ /* 0x000fe200020f0eff */
[----:B------:R1:W-:Y:S01]  /*15a30*/  STL [R1+0x98], R0 ;  /* 0x0000980001007387 */ /* 0x0003e20000100800 */
[----:B------:R-:W-:Y:S01]  /*15a40*/  @P5 IMAD.MOV.U32 R8, RZ, RZ, R0 ;  /* 0x000000ffff085224 */ /* 0x000fe200078e0000 */
[----:B------:R-:W-:Y:S02]  /*15a50*/  ISETP.GT.U32.AND P1, PT, R73, R5, PT ;  /* 0x000000054900720c */ /* 0x000fe40003f24070 */
[----:B------:R1:W-:Y:S01]  /*15a60*/  STL [R1+0x94], R2 ;  /* 0x0000940201007387 */ /* 0x0003e20000100800 */
[----:B------:R-:W-:Y:S01]  /*15a70*/  @P5 IMAD.MOV.U32 R9, RZ, RZ, R2 ;  /* 0x000000ffff095224 */ /* 0x000fe200078e0002 */
[----:B-1----:R-:W-:-:S02]  /*15a80*/  LEA R0, P3, R4, R69, 0x1 ;  /* 0x0000004504007211 */ /* 0x002fc400078608ff */
[----:B------:R-:W-:Y:S02]  /*15a90*/  ISETP.GE.AND P4, PT, R6, RZ, PT ;  /* 0x000000ff0600720c */ /* 0x000fe40003f86270 */
[----:B------:R-:W-:Y:S01]  /*15aa0*/  LEA.HI.X.SX32 R2, R4, R68, 0x1, P3 ;  /* 0x0000004404027211 */ /* 0x000fe200018f0eff */
[----:B------:R-:W-:-:S04]  /*15ab0*/  @P5 IMAD.MOV.U32 R6, RZ, RZ, R0 ;  /* 0x000000ffff065224 */ /* 0x000fc800078e0000 */
[----:B------:R-:W-:Y:S02]  /*15ac0*/  @P5 IMAD.MOV.U32 R7, RZ, RZ, R2 ;  /* 0x000000ffff075224 */ /* 0x000fe400078e0002 */
[----:B------:R-:W-:-:S03]  /*15ad0*/  @!P1 IMAD.IADD R5, R5, 0x1, -R73 ;  /* 0x0000000105059824 */ /* 0x000fc600078e0a49 */
[----:B------:R1:W2:Y:S01]  /*15ae0*/  @P5 LDG.E.U16 R15, desc[UR40][R6.64] ;  /* 0x00000028060f5981 */ /* 0x0002a2000c1e1500 */
[----:B------:R-:W-:Y:S01]  /*15af0*/  @!P4 IMAD.MOV R5, RZ, RZ, -R5 ;  /* 0x000000ffff05c224 */ /* 0x000fe200078e0a05 */
[----:B-1----:R-:W-:-:S04]  /*15b00*/  LOP3.LUT R6, R3, 0x47, R120, 0xfe, !PT ;  /* 0x0000004703067812 */ /* 0x002fc800078efe78 */
[----:B------:R-:W-:Y:S02]  /*15b10*/  IABS R4, R6 ;  /* 0x0000000600047213 */ /* 0x000fe40000000000 */
[----:B------:R-:W-:-:S03]  /*15b20*/  SEL R7, R72, R5, !P2 ;  /* 0x0000000548077207 */ /* 0x000fc60005000000 */
[----:B------:R-:W-:-:S04]  /*15b30*/  IMAD.HI.U32 R5, R74, R4, RZ ;  /* 0x000000044a057227 */ /* 0x000fc800078e00ff */
[----:B------:R-:W-:Y:S02]  /*15b40*/  IMAD.MOV R5, RZ, RZ, -R5 ;  /* 0x000000ffff057224 */ /* 0x000fe400078e0a05 */
[----:B0-----:R-:W-:Y:S01]  /*15b50*/  IMAD R7, R7, UR8, RZ ;  /* 0x0000000807077c24 */ /* 0x001fe2000f8e02ff */
[----:B------:R0:W-:Y:S01]  /*15b60*/  STL [R1+0xa8], R0 ;  /* 0x0000a80001007387 */ /* 0x0001e20000100800 */
[C---:B------:R-:W-:Y:S01]  /*15b70*/  IMAD R4, R73.reuse, R5, R4 ;  /* 0x0000000549047224 */ /* 0x040fe200078e0204 */
[----:B------:R-:W-:Y:S01]  /*15b80*/  PRMT R16, RZ, 0x7610, R16 ;  /* 0x00007610ff107816 */ /* 0x000fe20000000010 */
[----:B------:R-:W1:Y:S01]  /*15b90*/  LDCU UR8, c[0x0][0x3b0] ;  /* 0x00007600ff0877ac */ /* 0x000e620008000800 */
[----:B------:R0:W-:Y:S02]  /*15ba0*/  STL [R1+0xa4], R2 ;  /* 0x0000a40201007387 */ /* 0x0001e40000100800 */
[----:B------:R-:W-:Y:S02]  /*15bb0*/  ISETP.GT.U32.AND P3, PT, R73, R4, PT ;  /* 0x000000044900720c */ /* 0x000fe40003f64070 */
[----:B------:R1:W2:Y:S01]  /*15bc0*/  @P5 LDG.E.U16 R16, desc[UR40][R8.64] ;  /* 0x0000002808105981 */ /* 0x0002a2000c1e1500 */
[----:B0-----:R-:W-:-:S04]  /*15bd0*/  LEA R0, P1, R7, R69, 0x1 ;  /* 0x0000004507007211 */ /* 0x001fc800078208ff */
[----:B------:R-:W-:Y:S02]  /*15be0*/  LEA.HI.X.SX32 R2, R7, R68, 0x1, P1 ;  /* 0x0000004407027211 */ /* 0x000fe400008f0eff */
[----:B------:R-:W-:Y:S01]  /*15bf0*/  PRMT R14, RZ, 0x7610, R14 ;  /* 0x00007610ff0e7816 */ /* 0x000fe2000000000e */
[----:B-1----:R-:W-:Y:S02]  /*15c00*/  @P5 IMAD.MOV.U32 R8, RZ, RZ, R0 ;  /* 0x000000ffff085224 */ /* 0x002fe400078e0000 */
[----:B------:R-:W-:Y:S01]  /*15c10*/  @P5 IMAD.MOV.U32 R9, RZ, RZ, R2 ;  /* 0x000000ffff095224 */ /* 0x000fe200078e0002 */
[----:B------:R-:W-:Y:S01]  /*15c20*/  LOP3.LUT R7, R3, 0x4f, R120, 0xfe, !PT ;  /* 0x0000004f03077812 */ /* 0x000fe200078efe78 */
[----:B------:R-:W-:Y:S01]  /*15c30*/  @!P3 IMAD.IADD R4, R4, 0x1, -R73 ;  /* 0x000000010404b824 */ /* 0x000fe200078e0a49 */
[----:B------:R-:W-:Y:S02]  /*15c40*/  ISETP.GE.AND P1, PT, R6, RZ, PT ;  /* 0x000000ff0600720c */ /* 0x000fe40003f26270 */
[----:B------:R0:W2:Y:S01]  /*15c50*/  @P5 LDG.E.U16 R14, desc[UR40][R8.64] ;  /* 0x00000028080e5981 */ /* 0x0000a2000c1e1500 */
[----:B------:R-:W-:-:S02]  /*15c60*/  IABS R6, R7 ;  /* 0x0000000700067213 */ /* 0x000fc40000000000 */
[----:B------:R-:W-:Y:S02]  /*15c70*/  ISETP.GT.U32.AND P3, PT, R73, R4, PT ;  /* 0x000000044900720c */ /* 0x000fe40003f64070 */
[----:B0-----:R-:W-:Y:S01]  /*15c80*/  LOP3.LUT R8, R3, 0x57, R120, 0xfe, !PT ;  /* 0x0000005703087812 */ /* 0x001fe200078efe78 */
[----:B------:R-:W-:-:S03]  /*15c90*/  IMAD.HI.U32 R9, R74, R6, RZ ;  /* 0x000000064a097227 */ /* 0x000fc600078e00ff */
[----:B------:R-:W-:Y:S01]  /*15ca0*/  IABS R5, R8 ;  /* 0x0000000800057213 */ /* 0x000fe20000000000 */
[----:B------:R-:W-:-:S04]  /*15cb0*/  IMAD.MOV R9, RZ, RZ, -R9 ;  /* 0x000000ffff097224 */ /* 0x000fc800078e0a09 */
[----:B------:R-:W-:-:S04]  /*15cc0*/  IMAD.HI.U32 R10, R74, R5, RZ ;  /* 0x000000054a0a7227 */ /* 0x000fc800078e00ff */
[----:B------:R-:W-:Y:S02]  /*15cd0*/  IMAD.MOV R10, RZ, RZ, -R10 ;  /* 0x000000ffff0a7224 */ /* 0x000fe400078e0a0a */
[C---:B------:R-:W-:Y:S02]  /*15ce0*/  IMAD R6, R73.reuse, R9, R6 ;  /* 0x0000000949067224 */ /* 0x040fe400078e0206 */
[C---:B------:R-:W-:Y:S02]  /*15cf0*/  IMAD R5, R73.reuse, R10, R5 ;  /* 0x0000000a49057224 */ /* 0x040fe400078e0205 */
[----:B------:R-:W-:Y:S01]  /*15d00*/  @!P3 IMAD.IADD R4, R4, 0x1, -R73 ;  /* 0x000000010404b824 */ /* 0x000fe200078e0a49 */
[C---:B------:R-:W-:Y:S02]  /*15d10*/  ISETP.GT.U32.AND P3, PT, R73.reuse, R6, PT ;  /* 0x000000064900720c */ /* 0x040fe40003f64070 */
[----:B------:R-:W-:Y:S01]  /*15d20*/  ISETP.GT.U32.AND P4, PT, R73, R5, PT ;  /* 0x000000054900720c */ /* 0x000fe20003f84070 */
[----:B------:R-:W-:-:S10]  /*15d30*/  @!P1 IMAD.MOV R4, RZ, RZ, -R4 ;  /* 0x000000ffff049224 */ /* 0x000fd400078e0a04 */
[--C-:B------:R-:W-:Y:S02]  /*15d40*/  @!P3 IMAD.IADD R6, R6, 0x1, -R73.reuse ;  /* 0x000000010606b824 */ /* 0x100fe400078e0a49 */
[----:B------:R-:W-:-:S03]  /*15d50*/  @!P4 IMAD.IADD R5, R5, 0x1, -R73 ;  /* 0x000000010505c824 */ /* 0x000fc600078e0a49 */
[----:B------:R-:W-:Y:S02]  /*15d60*/  ISETP.GT.U32.AND P4, PT, R73, R6, PT ;  /* 0x000000064900720c */ /* 0x000fe40003f84070 */
[----:B------:R-:W-:Y:S02]  /*15d70*/  SEL R4, R72, R4, !P2 ;  /* 0x0000000448047207 */ /* 0x000fe40005000000 */
[----:B------:R-:W-:Y:S02]  /*15d80*/  ISETP.GE.AND P1, PT, R7, RZ, PT ;  /* 0x000000ff0700720c */ /* 0x000fe40003f26270 */
[----:B------:R-:W-:Y:S01]  /*15d90*/  ISETP.GT.U32.AND P3, PT, R73, R5, PT ;  /* 0x000000054900720c */ /* 0x000fe20003f64070 */
[----:B------:R-:W-:Y:S01]  /*15da0*/  IMAD R4, R4, UR8, RZ ;  /* 0x0000000804047c24 */ /* 0x000fe2000f8e02ff */
[----:B------:R-:W0:Y:S05]  /*15db0*/  LDCU UR8, c[0x0][0x3b0] ;  /* 0x00007600ff0877ac */ /* 0x000e2a0008000800 */
[----:B------:R-:W-:Y:S01]  /*15dc0*/  @!P4 IMAD.IADD R6, R6, 0x1, -R73 ;  /* 0x000000010606c824 */ /* 0x000fe200078e0a49 */
[----:B------:R-:W-:-:S03]  /*15dd0*/  ISETP.GE.AND P4, PT, R8, RZ, PT ;  /* 0x000000ff0800720c */ /* 0x000fc60003f86270 */
[----:B------:R-:W-:Y:S02]  /*15de0*/  @!P1 IMAD.MOV R6, RZ, RZ, -R6 ;  /* 0x000000ffff069224 */ /* 0x000fe400078e0a06 */
[----:B------:R-:W-:-:S03]  /*15df0*/  @!P3 IMAD.IADD R5, R5, 0x1, -R73 ;  /* 0x000000010505b824 */ /* 0x000fc600078e0a49 */
[----:B------:R-:W-:Y:S01]  /*15e00*/  SEL R6, R72, R6, !P2 ;  /* 0x0000000648067207 */ /* 0x000fe20005000000 */
[----:B------:R1:W-:Y:S04]  /*15e10*/  STL [R1+0xb8], R0 ;  /* 0x0000b80001007387 */ /* 0x0003e80000100800 */
[----:B------:R-:W-:Y:S02]  /*15e20*/  @!P4 IMAD.MOV R5, RZ, RZ, -R5 ;  /* 0x000000ffff05c224 */ /* 0x000fe400078e0a05 */
[----:B0-----:R-:W-:Y:S01]  /*15e30*/  IMAD R6, R6, UR8, RZ ;  /* 0x0000000806067c24 */ /* 0x001fe2000f8e02ff */
[----:B------:R0:W-:Y:S01]  /*15e40*/  STL [R1+0xb4], R2 ;  /* 0x0000b40201007387 */ /* 0x0001e20000100800 */
[----:B------:R-:W-:Y:S01]  /*15e50*/  PRMT R13, RZ, 0x7610, R13 ;  /* 0x00007610ff0d7816 */ /* 0x000fe2000000000d */
[----:B------:R-:W3:Y:S01]  /*15e60*/  LDCU UR8, c[0x0][0x3b0] ;  /* 0x00007600ff0877ac */ /* 0x000ee20008000800 */
[----:B-1----:R-:W-:-:S02]  /*15e70*/  LEA R0, P6, R4, R69, 0x1 ;  /* 0x0000004504007211 */ /* 0x002fc400078c08ff */
[----:B------:R-:W-:-:S03]  /*15e80*/  SEL R5, R72, R5, !P2 ;  /* 0x0000000548057207 */ /* 0x000fc60005000000 */
[----:B------:R1:W-:Y:S01]  /*15e90*/  STL [R1+0xc8], R0 ;  /* 0x0000c80001007387 */ /* 0x0003e20000100800 */
[----:B------:R-:W-:Y:S01]  /*15ea0*/  @P5 IMAD.MOV.U32 R10, RZ, RZ, R0 ;  /* 0x000000ffff0a5224 */ /* 0x000fe200078e0000 */
[----:B0-----:R-:W-:Y:S01]  /*15eb0*/  LEA.HI.X.SX32 R2, R4, R68, 0x1, P6 ;  /* 0x0000004404027211 */ /* 0x001fe200030f0eff */
[----:B------:R-:W-:Y:S01]  /*15ec0*/  IMAD R7, R5, UR9, RZ ;  /* 0x0000000905077c24 */ /* 0x000fe2000f8e02ff */
[----:B------:R-:W-:Y:S01]  /*15ed0*/  PRMT R12, RZ, 0x7610, R12 ;  /* 0x00007610ff0c7816 */ /* 0x000fe2000000000c */
[----:B------:R-:W0:Y:S02]  /*15ee0*/  LDCU UR9, c[0x0][0x3b0] ;  /* 0x00007600ff0977ac */ /* 0x000e240008000800 */
[----:B------:R3:W-:Y:S01]  /*15ef0*/  STL [R1+0xc4], R2 ;  /* 0x0000c40201007387 */ /* 0x0007e20000100800 */
[----:B-1----:R-:W-:Y:S01]  /*15f00*/  LEA R0, P1, R6, R69, 0x1 ;  /* 0x0000004506007211 */ /* 0x002fe200078208ff */
[----:B------:R-:W-:-:S04]  /*15f10*/  @P5 IMAD.MOV.U32 R11, RZ, RZ, R2 ;  /* 0x000000ffff0b5224 */ /* 0x000fc800078e0002 */
[----:B------:R1:W-:Y:S01]  /*15f20*/  STL [R1+0xd8], R0 ;  /* 0x0000d80001007387 */ /* 0x0003e20000100800 */
[----:B------:R-:W-:Y:S01]  /*15f30*/  @P5 IMAD.MOV.U32 R4, RZ, RZ, R0 ;  /* 0x000000ffff045224 */ /* 0x000fe200078e0000 */
[----:B---3--:R-:W-:Y:S02]  /*15f40*/  LEA.HI.X.SX32 R2, R6, R68, 0x1, P1 ;  /* 0x0000004406027211 */ /* 0x008fe400008f0eff */
[----:B------:R3:W2:Y:S03]  /*15f50*/  @P5 LDG.E.U16 R13, desc[UR40][R10.64] ;  /* 0x000000280a0d5981 */ /* 0x0006a6000c1e1500 */
[----:B------:R-:W-:Y:S01]  /*15f60*/  @P5 IMAD.MOV.U32 R5, RZ, RZ, R2 ;  /* 0x000000ffff055224 */ /* 0x000fe200078e0002 */
[----:B-1----:R-:W-:Y:S01]  /*15f70*/  LEA R0, P1, R7, R69, 0x1 ;  /* 0x0000004507007211 */ /* 0x002fe200078208ff */
[----:B------:R1:W-:Y:S01]  /*15f80*/  STL [R1+0xd4], R2 ;  /* 0x0000d40201007387 */ /* 0x0003e20000100800 */
[----:B---3--:R-:W-:-:S03]  /*15f90*/  PRMT R11, RZ, 0x7610, R11 ;  /* 0x00007610ff0b7816 */ /* 0x008fc6000000000b */
[----:B------:R3:W2:Y:S01]  /*15fa0*/  @P5 LDG.E.U16 R12, desc[UR40][R4.64] ;  /* 0x00000028040c5981 */ /* 0x0006a2000c1e1500 */
[----:B-1----:R-:W-:Y:S01]  /*15fb0*/  LEA.HI.X.SX32 R2, R7, R68, 0x1, P1 ;  /* 0x0000004407027211 */ /* 0x002fe200008f0eff */
[----:B---3--:R-:W-:-:S04]  /*15fc0*/  @P5 IMAD.MOV.U32 R4, RZ, RZ, R0 ;  /* 0x000000ffff045224 */ /* 0x008fc800078e0000 */
[----:B------:R-:W-:-:S05]  /*15fd0*/  @P5 IMAD.MOV.U32 R5, RZ, RZ, R2 ;  /* 0x000000ffff055224 */ /* 0x000fca00078e0002 */
[----:B------:R1:W3:Y:S02]  /*15fe0*/  @P5 LDG.E.U16 R11, desc[UR40][R4.64] ;  /* 0x00000028040b5981 */ /* 0x0002e4000c1e1500 */
[----:B-1----:R-:W-:-:S04]  /*15ff0*/  LOP3.LUT R5, R3, 0x5f, R120, 0xfe, !PT ;  /* 0x0000005f03057812 */ /* 0x002fc800078efe78 */
[----:B------:R-:W-:-:S05]  /*16000*/  IABS R4, R5 ;  /* 0x0000000500047213 */ /* 0x000fca0000000000 */
[----:B------:R-:W-:-:S04]  /*16010*/  IMAD.HI.U32 R7, R74, R4, RZ ;  /* 0x000000044a077227 */ /* 0x000fc800078e00ff */
[----:B------:R-:W-:-:S04]  /*16020*/  IMAD.MOV R7, RZ, RZ, -R7 ;  /* 0x000000ffff077224 */ /* 0x000fc800078e0a07 */
[----:B------:R-:W-:-:S05]  /*16030*/  IMAD R4, R73, R7, R4 ;  /* 0x0000000749047224 */ /* 0x000fca00078e0204 */
[----:B------:R-:W-:Y:S02]  /*16040*/  ISETP.GT.U32.AND P3, PT, R73, R4, PT ;  /* 0x000000044900720c */ /* 0x000fe40003f64070 */
[----:B------:R-:W-:Y:S02]  /*16050*/  ISETP.GE.AND P1, PT, R5, RZ, PT ;  /* 0x000000ff0500720c */ /* 0x000fe40003f26270 */
[----:B------:R-:W-:-:S04]  /*16060*/  LOP3.LUT R5, R3, 0x67, R120, 0xfe, !PT ;  /* 0x0000006703057812 */ /* 0x000fc800078efe78 */
[----:B------:R-:W-:Y:S02]  /*16070*/  ISETP.GE.AND P6, PT, R5, RZ, PT ;  /* 0x000000ff0500720c */ /* 0x000fe40003fc6270 */
[----:B------:R-:W-:-:S03]  /*16080*/  IABS R5, R5 ;  /* 0x0000000500057213 */ /* 0x000fc60000000000 */
[----:B------:R-:W-:Y:S02]  /*16090*/  @!P3 IMAD.IADD R4, R4, 0x1, -R73 ;  /* 0x000000010404b824 */ /* 0x000fe400078e0a49 */
[----:B------:R-:W-:-:S03]  /*160a0*/  IMAD.HI.U32 R10, R74, R5, RZ ;  /* 0x000000054a0a7227 */ /* 0x000fc600078e00ff */
[----:B------:R-:W-:Y:S01]  /*160b0*/  ISETP.GT.U32.AND P3, PT, R73, R4, PT ;  /* 0x000000044900720c */ /* 0x000fe20003f64070 */
[----:B------:R-:W-:Y:S01]  /*160c0*/  IMAD.MOV R10, RZ, RZ, -R10 ;  /* 0x000000ffff0a7224 */ /* 0x000fe200078e0a0a */
[----:B------:R-:W-:-:S03]  /*160d0*/  LOP3.LUT R9, R3, 0x7f, R120, 0xfe, !PT ;  /* 0x0000007f03097812 */ /* 0x000fc600078efe78 */
[----:B------:R-:W-:Y:S01]  /*160e0*/  IMAD R5, R73, R10, R5 ;  /* 0x0000000a49057224 */ /* 0x000fe200078e0205 */
[----:B------:R-:W-:-:S05]  /*160f0*/  IABS R6, R9 ;  /* 0x0000000900067213 */ /* 0x000fca0000000000 */
[----:B------:R-:W-:-:S04]  /*16100*/  IMAD.HI.U32 R7, R74, R6, RZ ;  /* 0x000000064a077227 */ /* 0x000fc800078e00ff */
[----:B------:R-:W-:Y:S01]  /*16110*/  @!P3 IMAD.IADD R4, R4, 0x1, -R73 ;  /* 0x000000010404b824 */ /* 0x000fe200078e0a49 */
[----:B------:R-:W-:Y:S01]  /*16120*/  ISETP.GT.U32.AND P3, PT, R73, R5, PT ;  /* 0x000000054900720c */ /* 0x000fe20003f64070 */
[----:B------:R-:W-:Y:S01]  /*16130*/  IMAD.MOV R7, RZ, RZ, -R7 ;  /* 0x000000ffff077224 */ /* 0x000fe200078e0a07 */
[----:B------:R-:W-:Y:S01]  /*16140*/  LOP3.LUT R8, R3, 0x6f, R120, 0xfe, !PT ;  /* 0x0000006f03087812 */ /* 0x000fe200078efe78 */
[----:B------:R-:W-:Y:S02]  /*16150*/  @!P1 IMAD.MOV R4, RZ, RZ, -R4 ;  /* 0x000000ffff049224 */ /* 0x000fe400078e0a04 */
[----:B------:R-:W-:Y:S01]  /*16160*/  IMAD R6, R73, R7, R6 ;  /* 0x0000000749067224 */ /* 0x000fe200078e0206 */
[----:B------:R-:W-:Y:S02]  /*16170*/  IABS R7, R8 ;  /* 0x0000000800077213 */ /* 0x000fe40000000000 */
[----:B------:R-:W-:-:S03]  /*16180*/  SEL R10, R72, R4, !P2 ;  /* 0x00000004480a7207 */ /* 0x000fc60005000000 */
[----:B------:R-:W-:-:S04]  /*16190*/  IMAD.HI.U32 R49, R74, R7, RZ ;  /* 0x000000074a317227 */ /* 0x000fc800078e00ff */
[----:B------:R-:W-:Y:S02]  /*161a0*/  @!P3 IMAD.IADD R5, R5, 0x1, -R73 ;  /* 0x000000010505b824 */ /* 0x000fe400078e0a49 */
[----:B------:R-:W-:Y:S01]  /*161b0*/  IMAD R10, R10, UR8, RZ ;  /* 0x000000080a0a7c24 */ /* 0x000fe2000f8e02ff */
[----:B------:R-:W-:Y:S01]  /*161c0*/  LOP3.LUT R120, R3, 0x77, R120, 0xfe, !PT ;  /* 0x0000007703787812 */ /* 0x000fe200078efe78 */
[----:B------:R-:W-:Y:S01]  /*161d0*/  IMAD.MOV R49, RZ, RZ, -R49 ;  /* 0x000000ffff317224 */ /* 0x000fe200078e0a31 */
[C---:B------:R-:W-:Y:S01]  /*161e0*/  ISETP.GT.U32.AND P1, PT, R73.reuse, R5, PT ;  /* 0x000000054900720c */ /* 0x040fe20003f24070 */
[----:B------:R1:W-:Y:S01]  /*161f0*/  STL [R1+0xf0], R0 ;  /* 0x0000f00001007387 */ /* 0x0003e20000100800 */
[----:B------:R-:W-:Y:S01]  /*16200*/  IABS R4, R120 ;  /* 0x0000007800047213 */ /* 0x000fe20000000000 */
[----:B------:R-:W-:Y:S01]  /*16210*/  IMAD R7, R73, R49, R7 ;  /* 0x0000003149077224 */ /* 0x000fe200078e0207 */
[----:B------:R-:W0:Y:S01]  /*16220*/  LDCU UR8, c[0x0][0x3b0] ;  /* 0x00007600ff0877ac */ /* 0x000e220008000800 */
[----:B------:R4:W-:Y:S01]  /*16230*/  STL [R1+0xec], R2 ;  /* 0x0000ec0201007387 */ /* 0x0009e20000100800 */
[----:B-1----:R-:W-:Y:S01]  /*16240*/  LEA R0, P3, R10, R69, 0x1 ;  /* 0x000000450a007211 */ /* 0x002fe200078608ff */
[----:B------:R-:W-:-:S03]  /*16250*/  IMAD.HI.U32 R74, R74, R4, RZ ;  /* 0x000000044a4a7227 */ /* 0x000fc600078e00ff */
[----:B----4-:R-:W-:Y:S02]  /*16260*/  LEA.HI.X.SX32 R2, R10, R68, 0x1, P3 ;  /* 0x000000440a027211 */ /* 0x010fe400018f0eff */
[----:B------:R-:W-:Y:S01]  /*16270*/  ISETP.GT.U32.AND P3, PT, R73, R7, PT ;  /* 0x000000074900720c */ /* 0x000fe20003f64070 */
[----:B------:R-:W-:Y:S01]  /*16280*/  @!P1 IMAD.IADD R5, R5, 0x1, -R73 ;  /* 0x0000000105059824 */ /* 0x000fe200078e0a49 */
[----:B------:R-:W-:Y:S01]  /*16290*/  ISETP.GT.U32.AND P1, PT, R73, R6, PT ;  /* 0x000000064900720c */ /* 0x000fe20003f24070 */
[----:B------:R-:W-:-:S04]  /*162a0*/  IMAD.MOV R74, RZ, RZ, -R74 ;  /* 0x000000ffff4a7224 */ /* 0x000fc800078e0a4a */
[----:B------:R-:W-:Y:S02]  /*162b0*/  IMAD R4, R73, R74, R4 ;  /* 0x0000004a49047224 */ /* 0x000fe400078e0204 */
[----:B------:R-:W-:-:S03]  /*162c0*/  @!P6 IMAD.MOV R5, RZ, RZ, -R5 ;  /* 0x000000ffff05e224 */ /* 0x000fc600078e0a05 */
[----:B------:R-:W-:Y:S01]  /*162d0*/  ISETP.GT.U32.AND P4, PT, R73, R4, PT ;  /* 0x000000044900720c */ /* 0x000fe20003f84070 */
[--C-:B------:R-:W-:Y:S01]  /*162e0*/  @!P3 IMAD.IADD R7, R7, 0x1, -R73.reuse ;  /* 0x000000010707b824 */ /* 0x100fe200078e0a49 */
[----:B------:R-:W-:Y:S01]  /*162f0*/  SEL R5, R72, R5, !P2 ;  /* 0x0000000548057207 */ /* 0x000fe20005000000 */
[----:B------:R-:W-:-:S03]  /*16300*/  @!P1 IMAD.IADD R6, R6, 0x1, -R73 ;  /* 0x0000000106069824 */ /* 0x000fc600078e0a49 */
[----:B------:R-:W-:Y:S01]  /*16310*/  ISETP.GT.U32.AND P1, PT, R73, R7, PT ;  /* 0x000000074900720c */ /* 0x000fe20003f24070 */
[----:B0-----:R-:W-:Y:S01]  /*16320*/  IMAD R5, R5, UR8, RZ ;  /* 0x0000000805057c24 */ /* 0x001fe2000f8e02ff */
[----:B------:R-:W-:Y:S01]  /*16330*/  ISETP.GE.AND P6, PT, R8, RZ, PT ;  /* 0x000000ff0800720c */ /* 0x000fe20003fc6270 */
[----:B------:R0:W-:Y:S01]  /*16340*/  STL [R1+0x108], R0 ;  /* 0x0001080001007387 */ /* 0x0001e20000100800 */
[----:B------:R-:W-:Y:S01]  /*16350*/  @P5 IMAD.MOV.U32 R50, RZ, RZ, R0 ;  /* 0x000000ffff325224 */ /* 0x000fe200078e0000 */
[----:B------:R-:W1:Y:S02]  /*16360*/  LDCU UR8, c[0x0][0x3b0] ;  /* 0x00007600ff0877ac */ /* 0x000e640008000800 */
[----:B------:R-:W-:Y:S01]  /*16370*/  @!P4 IMAD.IADD R4, R4, 0x1, -R73 ;  /* 0x000000010404c824 */ /* 0x000fe200078e0a49 */
[----:B------:R4:W-:Y:S01]  /*16380*/  STL [R1+0x104], R2 ;  /* 0x0001040201007387 */ /* 0x0009e20000100800 */
[----:B------:R-:W-:Y:S01]  /*16390*/  @P5 IMAD.MOV.U32 R51, RZ, RZ, R2 ;  /* 0x000000ffff335224 */ /* 0x000fe200078e0002 */
[----:B0-----:R-:W-:-:S03]  /*163a0*/  LEA R0, P3, R5, R69, 0x1 ;  /* 0x0000004505007211 */ /* 0x001fc600078608ff */
[----:B------:R-:W-:Y:S01]  /*163b0*/  @!P1 IMAD.IADD R7, R7, 0x1, -R73 ;  /* 0x0000000107079824 */ /* 0x000fe200078e0a49 */
[----:B----4-:R-:W-:Y:S02]  /*163c0*/  LEA.HI.X.SX32 R2, R5, R68, 0x1, P3 ;  /* 0x0000004405027211 */ /* 0x010fe400018f0eff */
[C---:B------:R-:W-:Y:S01]  /*163d0*/  ISETP.GT.U32.AND P3, PT, R73.reuse, R4, PT ;  /* 0x000000044900720c */ /* 0x040fe20003f64070 */
[----:B------:R-:W-:Y:S01]  /*163e0*/  @!P6 IMAD.MOV R7, RZ, RZ, -R7 ;  /* 0x000000ffff07e224 */ /* 0x000fe200078e0a07 */
[----:B------:R-:W-:Y:S02]  /*163f0*/  ISETP.GE.AND P1, PT, R120, RZ, PT ;  /* 0x000000ff7800720c */ /* 0x000fe40003f26270 */
[----:B------:R-:W-:Y:S02]  /*16400*/  PRMT R10, RZ, 0x7610, R10 ;  /* 0x00007610ff0a7816 */ /* 0x000fe4000000000a */
[----:B------:R-:W-:Y:S02]  /*16410*/  SEL R7, R72, R7, !P2 ;  /* 0x0000000748077207 */ /* 0x000fe40005000000 */
[----:B------:R-:W-:Y:S01]  /*16420*/  ISETP.GT.U32.AND P4, PT, R73, R6, PT ;  /* 0x000000064900720c */ /* 0x000fe20003f84070 */
[----:B------:R0:W-:Y:S02]  /*16430*/  STL [R1+0x12c], R0 ;  /* 0x00012c0001007387 */ /* 0x0001e40000100800 */
[----:B-1----:R-:W-:Y:S01]  /*16440*/  IMAD R7, R7, UR8, RZ ;  /* 0x0000000807077c24 */ /* 0x002fe2000f8e02ff */
[----:B------:R-:W1:Y:S01]  /*16450*/  LDCU UR8, c[0x0][0x3b0] ;  /* 0x00007600ff0877ac */ /* 0x000e620008000800 */
[----:B------:R-:W-:Y:S01]  /*16460*/  @!P3 IMAD.IADD R4, R4, 0x1, -R73 ;  /* 0x000000010404b824 */ /* 0x000fe200078e0a49 */
[----:B------:R4:W2:Y:S03]  /*16470*/  @P5 LDG.E.U16 R10, desc[UR40][R50.64] ;  /* 0x00000028320a5981 */ /* 0x0008a6000c1e1500 */
[----:B------:R-:W-:Y:S01]  /*16480*/  @!P1 IMAD.MOV R4, RZ, RZ, -R4 ;  /* 0x000000ffff049224 */ /* 0x000fe200078e0a04 */
[----:B------:R1:W-:Y:S01]  /*16490*/  STL [R1+0x128], R2 ;  /* 0x0001280201007387 */ /* 0x0003e20000100800 */
[----:B----4-:R-:W-:Y:S01]  /*164a0*/  @P5 IMAD.MOV.U32 R50, RZ, RZ, R0 ;  /* 0x000000ffff325224 */ /* 0x010fe200078e0000 */
[----:B0-----:R-:W-:Y:S01]  /*164b0*/  LEA R0, P1, R7, R69, 0x1 ;  /* 0x0000004507007211 */ /* 0x001fe200078208ff */
[----:B------:R-:W-:Y:S01]  /*164c0*/  @P5 IMAD.MOV.U32 R51, RZ, RZ, R2 ;  /* 0x000000ffff335224 */ /* 0x000fe200078e0002 */
[----:B------:R-:W-:-:S02]  /*164d0*/  SEL R4, R72, R4, !P2 ;  /* 0x0000000448047207 */ /* 0x000fc40005000000 */
[----:B-1----:R-:W-:Y:S01]  /*164e0*/  LEA.HI.X.SX32 R2, R7, R68, 0x1, P1 ;  /* 0x0000004407027211 */ /* 0x002fe200008f0eff */
[----:B------:R-:W-:Y:S01]  /*164f0*/  @!P4 IMAD.IADD R6, R6, 0x1, -R73 ;  /* 0x000000010606c824 */ /* 0x000fe200078e0a49 */
[----:B------:R-:W-:Y:S01]  /*16500*/  ISETP.GE.AND P4, PT, R9, RZ, PT ;  /* 0x000000ff0900720c */ /* 0x000fe20003f86270 */
[----:B------:R0:W-:Y:S01]  /*16510*/  STL [R1+0x110], R0 ;  /* 0x0001100001007387 */ /* 0x0001e20000100800 */
[----:B------:R-:W-:Y:S02]  /*16520*/  IMAD R9, R4, UR9, RZ ;  /* 0x0000000904097c24 */ /* 0x000fe4000f8e02ff */
[----:B------:R-:W-:Y:S01]  /*16530*/  @P5 IMAD.MOV.U32 R4, RZ, RZ, R0 ;  /* 0x000000ffff045224 */ /* 0x000fe200078e0000 */
[----:B------:R1:W-:Y:S01]  /*16540*/  STL [R1+0x10c], R2 ;  /* 0x00010c0201007387 */ /* 0x0003e20000100800 */
[----:B------:R-:W-:-:S03]  /*16550*/  @P5 IMAD.MOV.U32 R5, RZ, RZ, R2 ;  /* 0x000000ffff055224 */ /* 0x000fc600078e0002 */
[----:B------:R-:W4:Y:S04]  /*16560*/  LDL.LU R125, [R1+0x870] ;  /* 0x00087000017d7983 */ /* 0x000f280000300800 */
[----:B0-----:R-:W2:Y:S04]  /*16570*/  LDL.LU R0, [R1+0x86c] ;  /* 0x00086c0001007983 */ /* 0x001ea80000300800 */
[----:B-1----:R-:W3:Y:S04]  /*16580*/  LDL.LU R2, [R1+0x868] ;  /* 0x0008680001027983 */ /* 0x002ee80000300800 */
[----:B------:R-:W3:Y:S04]  /*16590*/  LDL.LU R70, [R1+0x864] ;  /* 0x0008640001467983 */ /* 0x000ee80000300800 */
[----:B------:R-:W3:Y:S01]  /*165a0*/  LDL.LU R71, [R1+0x860] ;  /* 0x0008600001477983 */ /* 0x000ee20000300800 */
[----:B------:R-:W-:Y:S01]  /*165b0*/  @!P4 IMAD.MOV R6, RZ, RZ, -R6 ;  /* 0x000000ffff06c224 */ /* 0x000fe200078e0a06 */
[----:B------:R-:W-:Y:S01]  /*165c0*/  PRMT R8, RZ, 0x7610, R8 ;  /* 0x00007610ff087816 */ /* 0x000fe20000000008 */
[----:B------:R-:W0:Y:S03]  /*165d0*/  S2R R123, SR_TID.X ;  /* 0x00000000007b7919 */ /* 0x000e260000002100 */
[----:B------:R-:W-:-:S02]  /*165e0*/  SEL R72, R72, R6, !P2 ;  /* 0x0000000648487207 */ /* 0x000fc40005000000 */
[----:B------:R1:W3:Y:S01]  /*165f0*/  @P5 LDG.E.U16 R8, desc[UR40][R50.64] ;  /* 0x0000002832085981 */ /* 0x0002e2000c1e1500 */
[----:B------:R-:W-:Y:S02]  /*16600*/  PRMT R6, RZ, 0x7610, R6 ;  /* 0x00007610ff067816 */ /* 0x000fe40000000006 */
[----:B------:R-:W-:Y:S01]  /*16610*/  IMAD R72, R72, UR8, RZ ;  /* 0x0000000848487c24 */ /* 0x000fe2000f8e02ff */
[----:B------:R-:W3:Y:S04]  /*16620*/  LDL R7, [R1+0x840] ;  /* 0x0008400001077983 */ /* 0x000ee80000100800 */
[----:B------:R-:W3:Y:S01]  /*16630*/  LDL R73, [R1+0x83c] ;  /* 0x00083c0001497983 */ /* 0x000ee20000100800 */
[----:B-1----:R-:W-:-:S03]  /*16640*/  LEA R50, P1, R9, R69, 0x1 ;  /* 0x0000004509327211 */ /* 0x002fc600078208ff */
[----:B------:R-:W3:Y:S01]  /*16650*/  LDL.LU R120, [R1+0x838] ;  /* 0x0008380001787983 */ /* 0x000ee20000300800 */
[----:B------:R-:W-:-:S03]  /*16660*/  LEA.HI.X.SX32 R51, R9, R68, 0x1, P1 ;  /* 0x0000004409337211 */ /* 0x000fc600008f0eff */
[----:B------:R-:W3:Y:S01]  /*16670*/  LDL R74, [R1+0x834] ;  /* 0x00083400014a7983 */ /* 0x000ee20000100800 */
[----:B------:R-:W-:-:S03]  /*16680*/  LEA R124, P1, R72, R69, 0x1 ;  /* 0x00000045487c7211 */ /* 0x000fc600078208ff */
[----:B------:R-:W3:Y:S04]  /*16690*/  LDL.LU R49, [R1+0x38] ;  /* 0x0000380001317983 */ /* 0x000ee80000300800 */
[----:B------:R-:W3:Y:S04]  /*166a0*/  LDL.LU R76, [R1+0x34] ;  /* 0x00003400014c7983 */ /* 0x000ee80000300800 */
[----:B------:R-:W3:Y:S01]  /*166b0*/  LDL R9, [R1+0x848] ;  /* 0x0008480001097983 */ /* 0x000ee20000100800 */
[----:B------:R-:W-:-:S03]  /*166c0*/  LEA.HI.X.SX32 R68, R72, R68, 0x1, P1 ;  /* 0x0000004448447211 */ /* 0x000fc600008f0eff */
[----:B------:R1:W3:Y:S04]  /*166d0*/  @P5 LDG.E.U16 R6, desc[UR40][R4.64] ;  /* 0x0000002804065981 */ /* 0x0002e8000c1e1500 */
[----:B------:R-:W-:Y:S04]  /*166e0*/  STL [R1+0x120], R50 ;  /* 0x0001203201007387 */ /* 0x000fe80000100800 */
[----:B------:R0:W-:Y:S01]  /*166f0*/  STL [R1+0x11c], R51 ;  /* 0x00011c3301007387 */ /* 0x0001e20000100800 */
[----:B-1----:R-:W-:-:S03]  /*16700*/  PRMT R5, RZ, 0x7610, R5 ;  /* 0x00007610ff057816 */ /* 0x002fc60000000005 */
[----:B------:R-:W3:Y:S04]  /*16710*/  LDL.LU R77, [R1+0x30] ;  /* 0x00003000014d7983 */ /* 0x000ee80000300800 */
[----:B------:R-:W3:Y:S04]  /*16720*/  LDL.LU R75, [R1+0x2c] ;  /* 0x00002c00014b7983 */ /* 0x000ee80000300800 */
[----:B------:R-:W3:Y:S04]  /*16730*/  LDL.LU R118, [R1+0x28] ;  /* 0x0000280001767983 */ /* 0x000ee80000300800 */
[----:B------:R-:W3:Y:S04]  /*16740*/  LDL.LU R106, [R1+0x24] ;  /* 0x00002400016a7983 */ /* 0x000ee80000300800 */
[----:B------:R-:W3:Y:S04]  /*16750*/  LDL R69, [R1+0x84c] ;  /* 0x00084c0001457983 */ /* 0x000ee80000100800 */
[----:B------:R-:W3:Y:S04]  /*16760*/  LDL R72, [R1+0x850] ;  /* 0x0008500001487983 */ /* 0x000ee80000100800 */
[----:B------:R0:W3:Y:S04]  /*16770*/  @P5 LDG.E.U16 R5, desc[UR40][R50.64] ;  /* 0x0000002832055981 */ /* 0x0000e8000c1e1500 */
[----:B------:R-:W-:Y:S04]  /*16780*/  STL [R1+0x118], R124 ;  /* 0x0001187c01007387 */ /* 0x000fe80000100800 */
[----:B------:R1:W-:Y:S01]  /*16790*/  STL [R1+0x114], R68 ;  /* 0x0001144401007387 */ /* 0x0003e20000100800 */
[----:B0-----:R-:W-:-:S02]  /*167a0*/  @P5 IMAD.MOV.U32 R51, RZ, RZ, R68 ;  /* 0x000000ffff335224 */ /* 0x001fc400078e0044 */
[----:B-1----:R-:W0:Y:S01]  /*167b0*/  S2R R68, SR_TID.X ;  /* 0x0000000000447919 */ /* 0x002e220000002100 */
[----:B------:R-:W-:Y:S01]  /*167c0*/  @P5 IMAD.MOV.U32 R50, RZ, RZ, R124 ;  /* 0x000000ffff325224 */ /* 0x000fe200078e007c */
[----:B------:R-:W-:Y:S02]  /*167d0*/  SHF.R.U32.HI R124, RZ, 0x5, R123 ;  /* 0x00000005ff7c7819 */ /* 0x000fe4000001167b */
[----:B------:R-:W1:Y:S01]  /*167e0*/  S2R R123, SR_CgaCtaId ;  /* 0x00000000007b7919 */ /* 0x000e620000008800 */
[----:B------:R-:W-:-:S06]  /*167f0*/  PRMT R4, RZ, 0x7610, R4 ;  /* 0x00007610ff047816 */ /* 0x000fcc0000000004 */
[----:B------:R-:W3:Y:S04]  /*16800*/  @P5 LDG.E.U16 R4, desc[UR40][R50.64] ;  /* 0x0000002832045981 */ /* 0x000ee8000c1e1500 */
[----:B------:R-:W3:Y:S04]  /*16810*/  LDL.LU R50, [R1+0x858] ;  /* 0x0008580001327983 */ /* 0x000ee80000300800 */
[----:B------:R-:W3:Y:S01]  /*16820*/  LDL.LU R51, [R1+0x854] ;  /* 0x0008540001337983 */ /* 0x000ee20000300800 */
[----:B0-----:R-:W-:-:S04]  /*16830*/  IMAD R68, R68, 0x80, R68 ;  /* 0x0000008044447824 */ /* 0x001fc800078e0244 */
[----:B------:R-:W-:Y:S01]  /*16840*/  IMAD.SHL.U32 R68, R68, 0x2, RZ ;  /* 0x0000000244447824 */ /* 0x000fe200078e00ff */
[----:B-1----:R-:W-:Y:S02]  /*16850*/  LOP3.LUT P1, RZ, R124, R123, RZ, 0xfc, !PT ;  /* 0x0000007b7cff7212 */ /* 0x002fe4000782fcff */
[----:B------:R-:W3:Y:S02]  /*16860*/  LDL.LU R123, [R1+0x9c0] ;  /* 0x0009c000017b7983 */ /* 0x000ee40000300800 */
[----:B------:R-:W-:Y:S02]  /*16870*/  LOP3.LUT R68, R68, 0x407e, RZ, 0xc0, !PT ;  /* 0x0000407e44447812 */ /* 0x000fe400078ec0ff */
[----:B------:R-:W3:Y:S04]  /*16880*/  LDL.LU R124, [R1+0x9bc] ;  /* 0x0009bc00017c7983 */ /* 0x000ee80000300800 */
[----:B----4-:R0:W-:Y:S04]  /*16890*/  STS.U16 [R68+UR4], R125 ;  /* 0x0000007d44007988 */ /* 0x0101e80008000404 */
[----:B--2---:R1:W-:Y:S04]  /*168a0*/  STS.U16 [R68+UR4+0x400], R0 ;  /* 0x0004000044007988 */ /* 0x0043e80008000404 */
[----:B---3--:R2:W-:Y:S04]  /*168b0*/  STS.U16 [R68+UR4+0x800], R2 ;  /* 0x0008000244007988 */ /* 0x0085e80008000404 */
[----:B0-----:R-:W3:Y:S04]  /*168c0*/  LDL.LU R125, [R1+0x9b8] ;  /* 0x0009b800017d7983 */ /* 0x001ee80000300800 */
[----:B-1----:R-:W4:Y:S04]  /*168d0*/  LDL.LU R0, [R1+0x9b4] ;  /* 0x0009b40001007983 */ /* 0x002f280000300800 */
[----:B--2---:R-:W2:Y:S04]  /*168e0*/  LDL.LU R2, [R1+0x9b0] ;  /* 0x0009b00001027983 */ /* 0x004ea80000300800 */
[----:B------:R0:W-:Y:S04]  /*168f0*/  STS.U16 [R68+UR4+0xc00], R70 ;  /* 0x000c004644007988 */ /* 0x0001e80008000404 */
[----:B------:R1:W-:Y:S04]  /*16900*/  STS.U16 [R68+UR4+0x1000], R71 ;  /* 0x0010004744007988 */ /* 0x0003e80008000404 */
[----:B0-----:R-:W2:Y:S04]  /*16910*/  LDL.LU R70, [R1+0x9ac] ;  /* 0x0009ac0001467983 */ /* 0x001ea80000300800 */
[----:B-1----:R-:W2:Y:S04]  /*16920*/  LDL.LU R71, [R1+0x9a8] ;  /* 0x0009a80001477983 */ /* 0x002ea80000300800 */
[----:B------:R0:W-:Y:S04]  /*16930*/  STS.U16 [R68+UR4+0x2800], R7 ;  /* 0x0028000744007988 */ /* 0x0001e80008000404 */
[----:B------:R-:W-:Y:S01]  /*16940*/  STS.U16 [R68+UR4+0x2c00], R73 ;  /* 0x002c004944007988 */ /* 0x000fe20008000404 */
[----:B0-----:R-:W-:-:S03]  /*16950*/  LOP3.LUT R7, R68, 0x10, RZ, 0x3c, !PT ;  /* 0x0000001044077812 */ /* 0x001fc600078e3cff */
[----:B------:R0:W-:Y:S04]  /*16960*/  STS.U16 [R68+UR4+0x2400], R9 ;  /* 0x0024000944007988 */ /* 0x0001e80008000404 */
[----:B------:R-:W-:Y:S04]  /*16970*/  STS.U16 [R68+UR4+0x3000], R120 ;  /* 0x0030007844007988 */ /* 0x000fe80008000404 */
        /* <DEDUP_REMOVED lines=10> */
[----:B------:R1:W-:Y:S01]  /*16a20*/  STS.U16 [R7+UR4+0xc80], R106 ;  /* 0x000c806a07007988 */ /* 0x0003e20008000404 */
[----:B0-----:R-:W-:Y:S01]  /*16a30*/  LOP3.LUT R9, R68, 0x30, RZ, 0x3c, !PT ;  /* 0x0000003044097812 */ /* 0x001fe200078e3cff */
[----:B-1----:R-:W0:Y:S02]  /*16a40*/  LDC R106, c[0x0][0x3a0] ;  /* 0x0000e800ff6a7b82 */ /* 0x002e240000000800 */
[----:B--2---:R1:W-:Y:S04]  /*16a50*/  STS.U16 [R7+UR4+0x1080], R71 ;  /* 0x0010804707007988 */ /* 0x0043e80008000404 */
[----:B-1----:R-:W2:Y:S04]  /*16a60*/  LDL.LU R71, [R1+0x9a4] ;  /* 0x0009a40001477983 */ /* 0x002ea80000300800 */
[----:B------:R1:W-:Y:S04]  /*16a70*/  STS.U16 [R7+UR4+0x1480], R70 ;  /* 0x0014804607007988 */ /* 0x0003e80008000404 */
[----:B------:R0:W-:Y:S04]  /*16a80*/  STS.U16 [R7+UR4+0x1880], R2 ;  /* 0x0018800207007988 */ /* 0x0001e80008000404 */
[----:B----4-:R-:W-:Y:S04]  /*16a90*/  STS.U16 [R7+UR4+0x1c80], R0 ;  /* 0x001c800007007988 */ /* 0x010fe80008000404 */
[----:B---3--:R-:W-:Y:S04]  /*16aa0*/  STS.U16 [R7+UR4+0x2080], R125 ;  /* 0x0020807d07007988 */ /* 0x008fe80008000404 */
[----:B------:R-:W-:Y:S04]  /*16ab0*/  STS.U16 [R7+UR4+0x2480], R124 ;  /* 0x0024807c07007988 */ /* 0x000fe80008000404 */
[----:B------:R-:W-:Y:S04]  /*16ac0*/  STS.U16 [R7+UR4+0x2880], R123 ;  /* 0x0028807b07007988 */ /* 0x000fe80008000404 */
[----:B------:R-:W-:Y:S04]  /*16ad0*/  STS.U16 [R7+UR4+0x2c80], R122 ;  /* 0x002c807a07007988 */ /* 0x000fe80008000404 */
[----:B------:R-:W-:Y:S04]  /*16ae0*/  STS.U16 [R7+UR4+0x3080], R121 ;  /* 0x0030807907007988 */ /* 0x000fe80008000404 */
[----:B------:R-:W-:Y:S04]  /*16af0*/  STS.U16 [R7+UR4+0x3480], R119 ;  /* 0x0034807707007988 */ /* 0x000fe80008000404 */
[----:B------:R-:W-:Y:S04]  /*16b00*/  STS.U16 [R7+UR4+0x3880], R117 ;  /* 0x0038807507007988 */ /* 0x000fe80008000404 */
[----:B------:R3:W-:Y:S01]  /*16b10*/  STS.U16 [R7+UR4+0x3c80], R116 ;  /* 0x003c807407007988 */ /* 0x0007e20008000404 */
[----:B0-----:R-:W-:-:S03]  /*16b20*/  VIADD R106, R106, 0x7f ;  /* 0x0000007f6a6a7836 */ /* 0x001fc60000000000 */
[----:B-1----:R0:W5:Y:S01]  /*16b30*/  LDL.LU R70, [R1+0x9a0] ;  /* 0x0009a00001467983 */ /* 0x0021620000300800 */
[----:B------:R-:W-:-:S03]  /*16b40*/  UIADD3 UR8, UPT, UPT, UR4, 0x8000, URZ ;  /* 0x0000800004087890 */ /* 0x000fc6000fffe0ff */
[----:B------:R0:W5:Y:S01]  /*16b50*/  LDL.LU R2, [R1+0x99c] ;  /* 0x00099c0001027983 */ /* 0x0001620000300800 */
[----:B---3--:R-:W-:-:S03]  /*16b60*/  LOP3.LUT R7, R68, 0x20, RZ, 0x3c, !PT ;  /* 0x0000002044077812 */ /* 0x008fc600078e3cff */
[----:B------:R0:W5:Y:S04]  /*16b70*/  LDL.LU R0, [R1+0x998] ;  /* 0x0009980001007983 */ /* 0x0001680000300800 */
        /* <DEDUP_REMOVED lines=23> */
[----:B------:R-:W-:Y:S01]  /*16cf0*/  STS.U16 [R9+UR4+0x1d80], R91 ;  /* 0x001d805b09007988 */ /* 0x000fe20008000404 */
[----:B-1----:R-:W-:-:S03]  /*16d00*/  LOP3.LUT R7, R68, 0x40, RZ, 0x3c, !PT ;  /* 0x0000004044077812 */ /* 0x002fc600078e3cff */
        /* <DEDUP_REMOVED lines=74> */
[----:B------:R0:W-:Y:S01]  /*171b0*/  STS.U16 [R9+UR4+0x3f80], R4 ;  /* 0x003f800409007988 */ /* 0x0001e20008000404 */
[----:B------:R4:W-:Y:S06]  /*171c0*/  MEMBAR.ALL.CTA ;  /* 0x0000000000007992 */ /* 0x0009ec0000008000 */
[----:B----4-:R-:W4:Y:S01]  /*171d0*/  FENCE.VIEW.ASYNC.S ;  /* 0x00000000000073c6 */ /* 0x010f220000000000 */
[----:B-1----:R-:W-:-:S04]  /*171e0*/  SHF.R.S32.HI R7, RZ, 0x1f, R106 ;  /* 0x0000001fff077819 */ /* 0x002fc8000001146a */
[----:B------:R-:W-:-:S04]  /*171f0*/  LEA.HI R7, R7, R106, RZ, 0x7 ;  /* 0x0000006a07077211 */ /* 0x000fc800078f38ff */
[----:B------:R-:W-:-:S04]  /*17200*/  SHF.R.S32.HI R7, RZ, 0x7, R7 ;  /* 0x00000007ff077819 */ /* 0x000fc80000011407 */
[----:B---3--:R-:W-:Y:S01]  /*17210*/  VIMNMX R5, PT, PT, R7, 0x1, !PT ;  /* 0x0000000107057848 */ /* 0x008fe20007fe0100 */
[----:B----4-:R-:W-:Y:S04]  /*17220*/  BAR.SYNC.DEFER_BLOCKING 0x0 ;  /* 0x0000000000007b1d */ /* 0x010fe80000010000 */
[----:B------:R-:W-:Y:S01]  /*17230*/  VIADD R5, R5, 0xffffffff ;  /* 0xffffffff05057836 */ /* 0x000fe20000000000 */
[----:B------:R-:W-:Y:S01]  /*17240*/  USHF.R.U32.HI UR8, URZ, 0x4, UR8 ;  /* 0x00000004ff087899 */ /* 0x000fe20008011608 */
[----:B------:R-:W-:-:S03]  /*17250*/  ISETP.LT.OR P2, PT, R106, 0x80, P1 ;  /* 0x000000806a00780c */ /* 0x000fc60000f41670 */
[----:B------:R0:W-:Y:S01]  /*17260*/  STL [R1+0x838], R5 ;  /* 0x0008380501007387 */ /* 0x0001e20000100800 */
[----:B------:R-:W-:-:S04]  /*17270*/  USGXT.U32 UR10, UR8, 0xe ;  /* 0x0000000e080a789a */ /* 0x000fc80008000000 */
[----:B------:R-:W-:Y:S01]  /*17280*/  UIADD3 UR9, UP1, UPT, UR10, 0x2, URZ ;  /* 0x000000020a097890 */ /* 0x000fe2000ff3e0ff */
[----:B------:R-:W-:Y:S01]  /*17290*/  UMOV UR8, URZ ;  /* 0x000000ff00087c82 */ /* 0x000fe20008000000 */
[----:B------:R-:W-:Y:S02]  /*172a0*/  UIADD3 UR15, UPT, UPT, UR5, 0x100, URZ ;  /* 0x00000100050f7890 */ /* 0x000fe4000fffe0ff */
[----:B------:R-:W-:Y:S01]  /*172b0*/  UIADD3.X UR11, UPT, UPT, UR8, 0x40004040, URZ, UP1, !UPT ;  /* 0x40004040080b7890 */ /* 0x000fe20008ffe4ff */
[----:B------:R-:W-:-:S00]  /*172c0*/  MEMBAR.ALL.CTA ;  /* 0x0000000000007992 */ /* 0x000fc00000008000 */
[----:B------:R-:W-:Y:S06]  /*172d0*/  MEMBAR.ALL.GPU ;  /* 0x0000000000007992 */ /* 0x000fec000000a000 */
[----:B------:R-:W-:-:S00]  /*172e0*/  ERRBAR ;  /* 0x00000000000079ab */ /* 0x000fc00000000000 */
[----:B------:R-:W-:Y:S08]  /*172f0*/  CGAERRBAR ;  /* 0x00000000000075ab */ /* 0x000ff00000000000 */
[----:B------:R-:W-:Y:S01]  /*17300*/  UCGABAR_ARV ;  /* 0x00000000000079c7 */ /* 0x000fe20008000000 */
[----:B------:R-:W-:Y:S01]  /*17310*/  ISETP.NE.U32.AND P3, PT, R5, RZ, PT ;  /* 0x000000ff0500720c */ /* 0x000fe20003f65070 */
[----:B--2---:R-:W-:-:S04]  /*17320*/  IMAD.SHL.U32 R71, R71, 0x80, RZ ;  /* 0x0000008047477824 */ /* 0x004fc800078e00ff */
[----:B------:R-:W-:Y:S01]  /*17330*/  UCGABAR_WAIT ;  /* 0x0000000000007dc7 */ /* 0x000fe20008000000 */
[----:B------:R-:W-:Y:S01]  /*17340*/  CCTL.IVALL ;  /* 0x00000000ff00798f */ /* 0x000fe20002000000 */
[----:B0-----:R-:W-:Y:S06]  /*17350*/  @P2 BRA `(.L_x_13) ;  /* 0x0000000000b82947 */ /* 0x001fec0003800000 */
[----:B------:R-:W-:Y:S01]  /*17360*/  USHF.R.U32.HI UR12, URZ, 0x4, UR4 ;  /* 0x00000004ff0c7899 */ /* 0x000fe20008011604 */
[----:B------:R-:W-:Y:S01]  /*17370*/  UMOV UR8, URZ ;  /* 0x000000ff00087c82 */ /* 0x000fe20008000000 */
[----:B------:R-:W-:Y:S02]  /*17380*/  UIADD3 UR14, UPT, UPT, UR5, 0x108, URZ ;  /* 0x00000108050e7890 */ /* 0x000fe4000fffe0ff */
[----:B------:R-:W-:Y:S02]  /*17390*/  USGXT.U32 UR12, UR12, 0xe ;  /* 0x0000000e0c0c789a */ /* 0x000fe40008000000 */
[----:B------:R-:W-:Y:S02]  /*173a0*/  UIADD3 UR18, UPT, UPT, UR5, 0x110, URZ ;  /* 0x0000011005127890 */ /* 0x000fe4000fffe0ff */
[----:B------:R-:W-:Y:S02]  /*173b0*/  UIADD3 UR34, UP1, UPT, UR12, 0x2, URZ ;  /* 0x000000020c227890 */ /* 0x000fe4000ff3e0ff */
[----:B------:R-:W-:-:S02]  /*173c0*/  UIADD3 UR19, UPT, UPT, UR5, 0x118, URZ ;  /* 0x0000011805137890 */ /* 0x000fc4000fffe0ff */
[----:B------:R-:W-:Y:S02]  /*173d0*/  UIADD3.X UR35, UPT, UPT, UR8, 0x40004040, URZ, UP1, !UPT ;  /* 0x4000404008237890 */ /* 0x000fe40008ffe4ff */
[----:B------:R-:W-:Y:S02]  /*173e0*/  UIADD3 UR24, UPT, UPT, UR5, 0x120, URZ ;  /* 0x0000012005187890 */ /* 0x000fe4000fffe0ff */
[----:B------:R-:W-:Y:S02]  /*173f0*/  UIADD3.64 UR16, UPT, UPT, UR34, 0x2, URZ ;  /* 0x0000000222107897 */ /* 0x000fe4000fffe0ff */
[----:B------:R-:W-:Y:S02]  /*17400*/  UIADD3.64 UR20, UPT, UPT, UR34, 0x4, URZ ;  /* 0x0000000422147897 */ /* 0x000fe4000fffe0ff */
[----:B------:R-:W-:Y:S02]  /*17410*/  UIADD3.64 UR22, UPT, UPT, UR34, 0x3fe, URZ ;  /* 0x000003fe22167897 */ /* 0x000fe4000fffe0ff */
[----:B------:R-:W-:-:S02]  /*17420*/  UIADD3 UR25, UPT, UPT, UR5, 0x128, URZ ;  /* 0x0000012805197890 */ /* 0x000fc4000fffe0ff */
[----:B------:R-:W-:Y:S02]  /*17430*/  UIADD3.64 UR26, UPT, UPT, UR34, 0x400, URZ ;  /* 0x00000400221a7897 */ /* 0x000fe4000fffe0ff */
[----:B------:R-:W-:Y:S02]  /*17440*/  UIADD3 UR8, UPT, UPT, UR5, 0x130, URZ ;  /* 0x0000013005087890 */ /* 0x000fe4000fffe0ff */
[----:B------:R-:W-:Y:S01]  /*17450*/  UIADD3.64 UR28, UPT, UPT, UR34, 0x402, URZ ;  /* 0x00000402221c7897 */ /* 0x000fe2000fffe0ff */
[----:B------:R-:W-:Y:S01]  /*17460*/  UMOV UR36, 0x0 ;  /* 0x0000000000247882 */ /* 0x000fe20000000000 */
[----:B------:R-:W-:Y:S01]  /*17470*/  UMOV UR37, 0x10400010 ;  /* 0x1040001000257882 */ /* 0x000fe20000000000 */
[----:B------:R-:W-:Y:S02]  /*17480*/  UIADD3 UR32, UPT, UPT, UR5, 0x138, URZ ;  /* 0x0000013805207890 */ /* 0x000fe4000fffe0ff */
[----:B------:R-:W-:Y:S01]  /*17490*/  UIADD3.64 UR30, UPT, UPT, UR34, 0x404, URZ ;  /* 0x00000404221e7897 */ /* 0x000fe2000fffe0ff */
[----:B------:R-:W-:Y:S01]  /*174a0*/  UMOV UR13, 0x40004040 ;  /* 0x40004040000d7882 */ /* 0x000fe20000000000 */
[----:B------:R-:W-:Y:S01]  /*174b0*/  UMOV UR38, 0x0 ;  /* 0x0000000000267882 */ /* 0x000fe20000000000 */
[----:B------:R-:W-:Y:S01]  /*174c0*/  UMOV UR39, 0x10400010 ;  /* 0x1040001000277882 */ /* 0x000fe20000000000 */
[----:B------:R-:W-:Y:S01]  /*174d0*/  UMOV UR42, 0x0 ;  /* 0x00000000002a7882 */ /* 0x000fe20000000000 */
[----:B------:R-:W-:Y:S01]  /*174e0*/  UMOV UR43, 0x10400010 ;  /* 0x10400010002b7882 */ /* 0x000fe20000000000 */
[----:B------:R0:W-:Y:S01]  /*174f0*/  UTCHMMA.2CTA tmem[UR15], gdesc[UR12], tmem[UR5], tmem[UR36], idesc[UR37], !UPT ;  /* 0x00ff240c0f0079ea */ /* 0x0001e2000fa00005 */
[----:B------:R-:W-:Y:S01]  /*17500*/  UMOV UR44, 0x0 ;  /* 0x00000000002c7882 */ /* 0x000fe20000000000 */
[----:B------:R-:W-:Y:S01]  /*17510*/  UMOV UR45, 0x10400010 ;  /* 0x10400010002d7882 */ /* 0x000fe20000000000 */
[----:B------:R0:W-:Y:S01]  /*17520*/  UTCHMMA.2CTA tmem[UR14], gdesc[UR34], tmem[UR5], tmem[UR38], idesc[UR39], UPT ;  /* 0x00ff26220e0079ea */ /* 0x0001e2000ba00005 */
        /* <DEDUP_REMOVED lines=13> */
[----:B------:R0:W-:Y:S01]  /*17600*/  UTCHMMA.2CTA tmem[UR8], gdesc[UR28], tmem[UR5], tmem[UR50], idesc[UR51], UPT ;  /* 0x00ff321c080079ea */ /* 0x0001e2000ba00005 */
[----:B------:R0:W-:Y:S01]  /*17610*/  UTCHMMA.2CTA tmem[UR32], gdesc[UR30], tmem[UR5], tmem[UR52], idesc[UR53], UPT ;  /* 0x00ff341e200079ea */ /* 0x0001e2000ba00005 */
[----:B------:R0:W-:Y:S01]  /*17620*/  UTCBAR.2CTA.MULTICAST [UR7], URZ, UR33 ;  /* 0x000000ff070073e9 */ /* 0x0001e20008200821 */
[----:B------:R-:W-:Y:S01]  /*17630*/  NOP ;  /* 0x0000000000007918 */ /* 0x000fe20000000000 */
.L_x_13:
[----:B------:R1:W-:Y:S01]  /*17640*/  STL [R1+0x38], RZ ;  /* 0x000038ff01007387 */ /* 0x0003e20000100800 */
[----:B0-----:R-:W-:Y:S01]  /*17650*/  UMOV UR8, URZ ;  /* 0x000000ff00087c82 */ /* 0x001fe20008000000 */
[----:B------:R-:W-:Y:S01]  /*17660*/  UMOV UR12, UR9 ;  /* 0x00000009000c7c82 */ /* 0x000fe20008000000 */
[----:B------:R-:W-:Y:S01]  /*17670*/  UMOV UR13, UR11 ;  /* 0x0000000b000d7c82 */ /* 0x000fe20008000000 */
[----:B-----5:R-:W-:Y:S01]  /*17680*/  IMAD.SHL.U32 R72, R70, 0x80, RZ ;  /* 0x0000008046487824 */ /* 0x020fe200078e00ff */
[----:B------:R-:W-:Y:S06]  /*17690*/  @!P3 BRA `(.L_x_14) ;  /* 0x000000c00084b947 */ /* 0x000fec0003800000 */
[----:B------:R-:W-:Y:S01]  /*176a0*/  SHF.R.S32.HI R69, RZ, 0x1f, R71 ;  /* 0x0000001fff457819 */ /* 0x000fe20000011447 */
[C---:B------:R-:W-:Y:S01]  /*176b0*/  IMAD.SHL.U32 R70, R71.reuse, 0x2, RZ ;  /* 0x0000000247467824 */ /* 0x040fe200078e00ff */
[----:B------:R-:W-:Y:S01]  /*176c0*/  SHF.R.S32.HI R4, RZ, 0x1f, R72 ;  /* 0x0000001fff047819 */ /* 0x000fe20000011448 */
[----:B------:R-:W-:Y:S01]  /*176d0*/  UIADD3.64 UR16, UPT, UPT, UR12, 0x2, URZ ;  /* 0x000000020c107897 */ /* 0x000fe2000fffe0ff */
[----:B------:R-:W-:Y:S01]  /*176e0*/  SHF.L.U64.HI R69, R71, 0x1, R69 ;  /* 0x0000000147457819 */ /* 0x000fe20000010245 */
[----:B------:R-:W-:Y:S01]  /*176f0*/  UIADD3.64 UR18, UPT, UPT, UR12, 0x4, URZ ;  /* 0x000000040c127897 */ /* 0x000fe2000fffe0ff */
[C---:B------:R-:W-:Y:S01]  /*17700*/  SHF.L.U64.HI R71, R72.reuse, 0x1, R4 ;  /* 0x0000000148477819 */ /* 0x040fe20000010204 */
[----:B------:R-:W-:Y:S01]  /*17710*/  IMAD.SHL.U32 R72, R72, 0x2, RZ ;  /* 0x0000000248487824 */ /* 0x000fe200078e00ff */
[----:B------:R-:W-:Y:S02]  /*17720*/  UIADD3.64 UR20, UPT, UPT, UR12, 0x3fe, URZ ;  /* 0x000003fe0c147897 */ /* 0x000fe4000fffe0ff */
[----:B------:R-:W-:-:S02]  /*17730*/  UIADD3.64 UR22, UPT, UPT, UR12, 0x400, URZ ;  /* 0x000004000c167897 */ /* 0x000fc4000fffe0ff */
[----:B------:R-:W-:Y:S02]  /*17740*/  UIADD3.64 UR24, UPT, UPT, UR12, 0x402, URZ ;  /* 0x000004020c187897 */ /* 0x000fe4000fffe0ff */
[----:B------:R-:W-:Y:S01]  /*17750*/  UIADD3.64 UR26, UPT, UPT, UR12, 0x404, URZ ;  /* 0x000004040c1a7897 */ /* 0x000fe2000fffe0ff */
[----:B------:R-:W-:Y:S01]  /*17760*/  UMOV UR14, 0x1 ;  /* 0x00000001000e7882 */ /* 0x000fe20000000000 */
[----:B------:R-:W-:-:S10]  /*17770*/  UMOV UR9, URZ ;  /* 0x000000ff00097c82 */ /* 0x000fd40008000000 */
.L_x_17:
[----:B------:R-:W2:Y:S01]  /*17780*/  LDL.LU R4, [R1+0x38] ;  /* 0x0000380001047983 */ /* 0x000ea20000300800 */
[----:B------:R-:W0:Y:S03]  /*17790*/  LDC R83, c[0x0][0x3a0] ;  /* 0x0000e800ff537b82 */ /* 0x000e260000000800 */
[----:B------:R3:W-:Y:S04]  /*177a0*/  STL [R1+0x9e8], R81 ;  /* 0x0009e85101007387 */ /* 0x0007e80000100800 */
[----:B---3--:R-:W3:Y:S04]  /*177b0*/  LDL.LU R81, [R1+0x170] ;  /* 0x0001700001517983 */ /* 0x008ee80000300800 */
[----:B------:R4:W-:Y:S04]  /*177c0*/  STL [R1+0x9e4], R60 ;  /* 0x0009e43c01007387 */ /* 0x0009e80000100800 */
[----:B----4-:R-:W4:Y:S04]  /*177d0*/  LDL.LU R60, [R1+0x16c] ;  /* 0x00016c00013c7983 */ /* 0x010f280000300800 */
[----:B------:R1:W-:Y:S04]  /*177e0*/  STL [R1+0x9e0], R80 ;  /* 0x0009e05001007387 */ /* 0x0003e80000100800 */
[----:B-1----:R-:W4:Y:S04]  /*177f0*/  LDL.LU R80, [R1+0x180] ;  /* 0x0001800001507983 */ /* 0x002f280000300800 */
        /* <DEDUP_REMOVED lines=11> */
[----:B------:R1:W-:Y:S04]  /*178b0*/  STL [R1+0x9b0], R74 ;  /* 0x0009b04a01007387 */ /* 0x0003e80000100800 */
[----:B-1----:R-:W4:Y:S01]  /*178c0*/  LDL.LU R74, [R1+0x178] ;  /* 0x00017800014a7983 */ /* 0x002f220000300800 */
[----:B-----5:R-:W-:-:S03]  /*178d0*/  IADD3 R2, P3, PT, R2, R72, RZ ;  /* 0x0000004802027210 */ /* 0x020fc60007f7e0ff */
[----:B------:R-:W-:Y:S02]  /*178e0*/  STL [R1+0x9ac], R67 ;  /* 0x0009ac4301007387 */ /* 0x000fe40000100800 */
[----:B------:R-:W-:Y:S02]  /*178f0*/  IMAD.X R0, R0, 0x1, R71, P3 ;  /* 0x0000000100007824 */ /* 0x000fe400018e0647 */
[----:B------:R-:W-:Y:S04]  /*17900*/  STL [R1+0x9a8], R73 ;  /* 0x0009a84901007387 */ /* 0x000fe80000100800 */
[----:B------:R-:W-:Y:S01]  /*17910*/  STL [R1+0x9a4], R70 ;  /* 0x0009a44601007387 */ /* 0x000fe20000100800 */
[----:B------:R-:W-:-:S03]  /*17920*/  PRMT R56, RZ, 0x7610, R56 ;  /* 0x00007610ff387816 */ /* 0x000fc60000000038 */
[----:B------:R-:W-:Y:S04]  /*17930*/  STL [R1+0x9a0], R69 ;  /* 0x0009a04501007387 */ /* 0x000fe80000100800 */
[----:B------:R-:W-:Y:S04]  /*17940*/  STL [R1+0x99c], R68 ;  /* 0x00099c4401007387 */ /* 0x000fe80000100800 */
[----:B------:R-:W-:Y:S01]  /*17950*/  STL [R1+0x998], R3 ;  /* 0x0009980301007387 */ /* 0x000fe20000100800 */
[----:B------:R-:W-:Y:S01]  /*17960*/  PRMT R84, RZ, 0x7610, R84 ;  /* 0x00007610ff547816 */ /* 0x000fe20000000054 */
[----:B--2---:R-:W-:-:S04]  /*17970*/  VIADD R4, R4, 0x1 ;  /* 0x0000000104047836 */ /* 0x004fc80000000000 */
[----:B0-----:R-:W-:Y:S01]  /*17980*/  IMAD R83, R4, -0x80, R83 ;  /* 0xffffff8004537824 */ /* 0x001fe200078e0253 */
[----:B------:R0:W-:Y:S04]  /*17990*/  STL [R1+0x38], R4 ;  /* 0x0000380401007387 */ /* 0x0001e80000100800 */
[C---:B------:R-:W-:Y:S01]  /*179a0*/  ISETP.GT.AND P2, PT, R83.reuse, RZ, PT ;  /* 0x000000ff5300720c */ /* 0x040fe20003f44270 */
[----:B------:R-:W2:Y:S01]  /*179b0*/  LDL.LU R66, [R1+0x17c] ;  /* 0x00017c0001427983 */ /* 0x000ea20000300800 */
[----:B------:R-:W-:Y:S02]  /*179c0*/  ISETP.GT.AND P3, PT, R83, 0x1, PT ;  /* 0x000000015300780c */ /* 0x000fe40003f64270 */
[----:B---3--:R-:W-:Y:S01]  /*179d0*/  IADD3 R81, P5, PT, R81, R72, RZ ;  /* 0x0000004851517210 */ /* 0x008fe20007fbe0ff */
[----:B------:R-:W3:Y:S08]  /*179e0*/  LDL.LU R63, [R1+0x188] ;  /* 0x00018800013f7983 */ /* 0x000ef00000300800 */
[----:B0-----:R-:W-:-:S02]  /*179f0*/  @P2 IMAD.MOV.U32 R4, RZ, RZ, R2 ;  /* 0x000000ffff042224 */ /* 0x001fc400078e0002 */
[----:B------:R-:W-:Y:S02]  /*17a00*/  @P2 IMAD.MOV.U32 R5, RZ, RZ, R0 ;  /* 0x000000ffff052224 */ /* 0x000fe400078e0000 */
[----:B----4-:R-:W-:-:S03]  /*17a10*/  IMAD.X R60, R60, 0x1, R71, P5 ;  /* 0x000000013c3c7824 */ /* 0x010fc600028e0647 */
[----:B------:R0:W4:Y:S01]  /*17a20*/  @P2 LDG.E.U16 R56, desc[UR40][R4.64] ;  /* 0x0000002804382981 */ /* 0x000122000c1e1500 */
[C---:B------:R-:W-:Y:S02]  /*17a30*/  ISETP.GT.AND P4, PT, R83.reuse, 0x2, PT ;  /* 0x000000025300780c */ /* 0x040fe40003f84270 */
[----:B------:R-:W-:Y:S01]  /*17a40*/  ISETP.GT.AND P2, PT, R83, 0x3, PT ;  /* 0x000000035300780c */ /* 0x000fe20003f44270 */
[----:B------:R1:W-:Y:S04]  /*17a50*/  STL [R1+0x170], R81 ;  /* 0x0001705101007387 */ /* 0x0003e80000100800 */
[----:B------:R1:W-:Y:S01]  /*17a60*/  STL [R1+0x16c], R60 ;  /* 0x00016c3c01007387 */ /* 0x0003e20000100800 */
[----:B0-----:R-:W-:Y:S02]  /*17a70*/  @P3 IMAD.MOV.U32 R4, RZ, RZ, R81 ;  /* 0x000000ffff043224 */ /* 0x001fe400078e0051 */
[----:B------:R-:W-:Y:S01]  /*17a80*/  @P3 IMAD.MOV.U32 R5, RZ, RZ, R60 ;  /* 0x000000ffff053224 */ /* 0x000fe200078e003c */
[-C--:B------:R-:W-:Y:S01]  /*17a90*/  IADD3 R80, P5, PT, R80, R72.reuse, RZ ;  /* 0x0000004850507210 */ /* 0x080fe20007fbe0ff */
[----:B------:R-:W4:Y:S04]  /*17aa0*/  LDL.LU R79, [R1+0x184] ;  /* 0x00018400014f7983 */ /* 0x000f280000300800 */
[----:B------:R0:W4:Y:S01]  /*17ab0*/  @P3 LDG.E.U16 R84, desc[UR40][R4.64] ;  /* 0x0000002804543981 */ /* 0x000122000c1e1500 */
[----:B------:R-:W-:-:S05]  /*17ac0*/  IADD3 R74, P6, PT, R74, R72, RZ ;  /* 0x000000484a4a7210 */ /* 0x000fca0007fde0ff */
[----:B------:R0:W-:Y:S04]  /*17ad0*/  STL [R1+0x178], R74 ;  /* 0x0001784a01007387 */ /* 0x0001e80000100800 */
[----:B-1----:R-:W4:Y:S04]  /*17ae0*/  LDL.LU R81, [R1+0x190] ;  /* 0x0001900001517983 */ /* 0x002f280000300800 */
[----:B------:R-:W-:Y:S04]  /*17af0*/  STL [R1+0x180], R80 ;  /* 0x0001805001007387 */ /* 0x000fe80000100800 */
[----:B------:R-:W4:Y:S04]  /*17b00*/  LDL.LU R60, [R1+0x198] ;  /* 0x00019800013c7983 */ /* 0x000f280000300800 */
[----:B------:R-:W4:Y:S01]  /*17b10*/  LDL.LU R5, [R1+0x174] ;  /* 0x0001740001057983 */ /* 0x000f220000300800 */
[----:B------:R-:W-:Y:S01]  /*17b20*/  PRMT R54, RZ, 0x7610, R54 ;  /* 0x00007610ff367816 */ /* 0x000fe20000000036 */
[----:B0-----:R-:W-:Y:S01]  /*17b30*/  @P4 IMAD.MOV.U32 R4, RZ, RZ, R74 ;  /* 0x000000ffff044224 */ /* 0x001fe200078e004a */
[----:B------:R-:W-:-:S02]  /*17b40*/  ISETP.GT.AND P3, PT, R83, 0x4, PT ;  /* 0x000000045300780c */ /* 0x000fc40003f64270 */
[----:B------:R-:W-:Y:S02]  /*17b50*/  PRMT R55, RZ, 0x7610, R55 ;  /* 0x00007610ff377816 */ /* 0x000fe40000000037 */
[----:B------:R-:W-:Y:S01]  /*17b60*/  PRMT R53, RZ, 0x7610, R53 ;  /* 0x00007610ff357816 */ /* 0x000fe20000000035 */
[----:B--2---:R-:W-:Y:S01]  /*17b70*/  IMAD.X R66, R66, 0x1, R71, P5 ;  /* 0x0000000142427824 */ /* 0x004fe200028e0647 */
[----:B---3--:R-:W-:-:S05]  /*17b80*/  IADD3 R63, P5, PT, R63, R72, RZ ;  /* 0x000000483f3f7210 */ /* 0x008fca0007fbe0ff */
[--C-:B----4-:R-:W-:Y:S02]  /*17b90*/  IMAD.X R79, R79, 0x1, R71.reuse, P5 ;  /* 0x000000014f4f7824 */ /* 0x110fe400028e0647 */
[----:B------:R-:W-:Y:S01]  /*17ba0*/  IMAD.X R5, R5, 0x1, R71, P6 ;  /* 0x0000000105057824 */ /* 0x000fe200030e0647 */
[----:B------:R-:W-:-:S04]  /*17bb0*/  IADD3 R81, P6, PT, R81, R72, RZ ;  /* 0x0000004851517210 */ /* 0x000fc80007fde0ff */
[----:B------:R0:W-:Y:S04]  /*17bc0*/  STL [R1+0x174], R5 ;  /* 0x0001740501007387 */ /* 0x0001e80000100800 */
[----:B------:R1:W5:Y:S01]  /*17bd0*/  @P4 LDG.E.U16 R54, desc[UR40][R4.64] ;  /* 0x0000002804364981 */ /* 0x000362000c1e1500 */
[----:B------:R-:W-:-:S03]  /*17be0*/  IADD3 R60, P5, PT, R60, R72, RZ ;  /* 0x000000483c3c7210 */ /* 0x000fc60007fbe0ff */
[----:B------:R2:W-:Y:S04]  /*17bf0*/  STL [R1+0x17c], R66 ;  /* 0x00017c4201007387 */ /* 0x0005e80000100800 */
[----:B------:R-:W3:Y:S01]  /*17c00*/  LDL.LU R74, [R1+0x194] ;  /* 0x00019400014a7983 */ /* 0x000ee20000300800 */
[----:B-1----:R-:W-:Y:S02]  /*17c10*/  @P2 IMAD.MOV.U32 R4, RZ, RZ, R80 ;  /* 0x000000ffff042224 */ /* 0x002fe400078e0050 */
[----:B0-----:R-:W-:Y:S02]  /*17c20*/  @P2 IMAD.MOV.U32 R5, RZ, RZ, R66 ;  /* 0x000000ffff052224 */ /* 0x001fe400078e0042 */
[----:B--2---:R-:W2:Y:S04]  /*17c30*/  LDL.LU R66, [R1+0x1a0] ;  /* 0x0001a00001427983 */ /* 0x004ea80000300800 */
[----:B------:R-:W-:Y:S04]  /*17c40*/  STL [R1+0x188], R63 ;  /* 0x0001883f01007387 */ /* 0x000fe80000100800 */
[----:B------:R0:W5:Y:S04]  /*17c50*/  @P2 LDG.E.U16 R55, desc[UR40][R4.64] ;  /* 0x0000002804372981 */ /* 0x000168000c1e1500 */
[----:B------:R1:W-:Y:S01]  /*17c60*/  STL [R1+0x184], R79 ;  /* 0x0001844f01007387 */ /* 0x0003e20000100800 */
[----:B0-----:R-:W-:-:S02]  /*17c70*/  @P3 IMAD.MOV.U32 R4, RZ, RZ, R63 ;  /* 0x000000ffff043224 */ /* 0x001fc400078e003f */
[----:B------:R-:W-:Y:S02]  /*17c80*/  @P3 IMAD.MOV.U32 R5, RZ, RZ, R79 ;  /* 0x000000ffff053224 */ /* 0x000fe400078e004f */
[----:B-1----:R-:W4:Y:S04]  /*17c90*/  LDL.LU R79, [R1+0x19c] ;  /* 0x00019c00014f7983 */ /* 0x002f280000300800 */
[----:B------:R-:W-:Y:S04]  /*17ca0*/  STL [R1+0x190], R81 ;  /* 0x0001905101007387 */ /* 0x000fe80000100800 */
[----:B------:R-:W4:Y:S04]  /*17cb0*/  LDL.LU R80, [R1+0x1a8] ;  /* 0x0001a80001507983 */ /* 0x000f280000300800 */
[----:B------:R-:W-:Y:S04]  /*17cc0*/  STL [R1+0x198], R60 ;  /* 0x0001983c01007387 */ /* 0x000fe80000100800 */
[----:B------:R-:W4:Y:S04]  /*17cd0*/  LDL.LU R63, [R1+0x1b0] ;  /* 0x0001b000013f7983 */ /* 0x000f280000300800 */
[----:B------:R0:W5:Y:S04]  /*17ce0*/  @P3 LDG.E.U16 R53, desc[UR40][R4.64] ;  /* 0x0000002804353981 */ /* 0x000168000c1e1500 */
[----:B------:R-:W4:Y:S01]  /*17cf0*/  LDL.LU R5, [R1+0x18c] ;  /* 0x00018c0001057983 */ /* 0x000f220000300800 */
[----:B------:R-:W-:-:S02]  /*17d00*/  ISETP.GT.AND P4, PT, R83, 0x5, PT ;  /* 0x000000055300780c */ /* 0x000fc40003f84270 */
[C---:B------:R-:W-:Y:S02]  /*17d10*/  ISETP.GT.AND P2, PT, R83.reuse, 0x6, PT ;  /* 0x000000065300780c */ /* 0x040fe40003f44270 */
[----:B------:R-:W-:Y:S02]  /*17d20*/  PRMT R6, RZ, 0x7610, R6 ;  /* 0x00007610ff067816 */ /* 0x000fe40000000006 */
[----:B------:R-:W-:Y:S02]  /*17d30*/  ISETP.GT.AND P3, PT, R83, 0x7, PT ;  /* 0x000000075300780c */ /* 0x000fe40003f64270 */
[----:B------:R-:W-:-:S05]  /*17d40*/  PRMT R7, RZ, 0x7610, R7 ;  /* 0x00007610ff077816 */ /* 0x000fca0000000007 */
[----:B0-----:R-:W-:Y:S01]  /*17d50*/  @P4 IMAD.MOV.U32 R4, RZ, RZ, R81 ;  /* 0x000000ffff044224 */ /* 0x001fe200078e0051 */
[----:B------:R-:W-:Y:S01]  /*17d60*/  PRMT R52, RZ, 0x7610, R52 ;  /* 0x00007610ff347816 */ /* 0x000fe20000000034 */
[----:B---3--:R-:W-:Y:S01]  /*17d70*/  IMAD.X R74, R74, 0x1, R71, P5 ;  /* 0x000000014a4a7824 */ /* 0x008fe200028e0647 */
[----:B--2---:R-:W-:-:S05]  /*17d80*/  IADD3 R66, P5, PT, R66, R72, RZ ;  /* 0x0000004842427210 */ /* 0x004fca0007fbe0ff */
[--C-:B----4-:R-:W-:Y:S01]  /*17d90*/  IMAD.X R79, R79, 0x1, R71.reuse, P5 ;  /* 0x000000014f4f7824 */ /* 0x110fe200028e0647 */
[-C--:B------:R-:W-:Y:S01]  /*17da0*/  IADD3 R63, P5, PT, R63, R72.reuse, RZ ;  /* 0x000000483f3f7210 */ /* 0x080fe20007fbe0ff */
[----:B------:R-:W-:Y:S01]  /*17db0*/  IMAD.X R5, R5, 0x1, R71, P6 ;  /* 0x0000000105057824 */ /* 0x000fe200030e0647 */
[----:B------:R-:W-:-:S04]  /*17dc0*/  IADD3 R80, P6, PT, R80, R72, RZ ;  /* 0x0000004850507210 */ /* 0x000fc80007fde0ff */
[----:B------:R0:W-:Y:S04]  /*17dd0*/  STL [R1+0x18c], R5 ;  /* 0x00018c0501007387 */ /* 0x0001e80000100800 */
[----:B------:R1:W5:Y:S04]  /*17de0*/  @P4 LDG.E.U16 R6, desc[UR40][R4.64] ;  /* 0x0000002804064981 */ /* 0x000368000c1e1500 */
[----:B------:R2:W-:Y:S01]  /*17df0*/  STL [R1+0x194], R74 ;  /* 0x0001944a01007387 */ /* 0x0005e20000100800 */
[----:B-1----:R-:W-:Y:S02]  /*17e00*/  @P2 IMAD.MOV.U32 R4, RZ, RZ, R60 ;  /* 0x000000ffff042224 */ /* 0x002fe400078e003c */
[----:B0-----:R-:W-:-:S02]  /*17e10*/  @P2 IMAD.MOV.U32 R5, RZ, RZ, R74 ;  /* 0x000000ffff052224 */ /* 0x001fc400078e004a */
[----:B--2---:R-:W2:Y:S04]  /*17e20*/  LDL.LU R74, [R1+0x1ac] ;  /* 0x0001ac00014a7983 */ /* 0x004ea80000300800 */
[----:B------:R-:W3:Y:S04]  /*17e30*/  LDL.LU R60, [R1+0x1b8] ;  /* 0x0001b800013c7983 */ /* 0x000ee80000300800 */
        /* <DEDUP_REMOVED lines=19> */
[----:B--2---:R-:W-:Y:S01]  /*17f70*/  IMAD.X R74, R74, 0x1, R71, P5 ;  /* 0x000000014a4a7824 */ /* 0x004fe200028e0647 */
[----:B---3--:R-:W-:-:S05]  /*17f80*/  IADD3 R60, P5, PT, R60, R72, RZ ;  /* 0x000000483c3c7210 */ /* 0x008fca0007fbe0ff */
        /* <DEDUP_REMOVED lines=363> */
[----:B------:R0:W-:Y:S04]  /*19640*/  STL [R1+0x590], R66 ;  /* 0x0005904201007387 */ /* 0x0001e80000100800 */
[----:B------:R1:W5:Y:S04]  /*19650*/  @P2 LDG.E.U16 R25, desc[UR40][R4.64] ;  /* 0x0000002804192981 */ /* 0x000368000c1e1500 */
[----:B------:R4:W-:Y:S01]  /*19660*/  STL [R1+0x58c], R79 ;  /* 0x00058c4f01007387 */ /* 0x0009e20000100800 */
[----:B-1----:R-:W-:-:S02]  /*19670*/  @P3 IMAD.MOV.U32 R4, RZ, RZ, R66 ;  /* 0x000000ffff043224 */ /* 0x002fc400078e0042 */
[----:B------:R-:W-:Y:S01]  /*19680*/  @P3 IMAD.MOV.U32 R5, RZ, RZ, R79 ;  /* 0x000000ffff053224 */ /* 0x000fe200078e004f */
[----:B0-----:R-:W3:Y:S04]  /*19690*/  LDL.LU R66, [R1+0x5a4] ;  /* 0x0005a40001427983 */ /* 0x001ee80000300800 */
[----:B------:R0:W-:Y:S04]  /*196a0*/  STL [R1+0x598], R80 ;  /* 0x0005985001007387 */ /* 0x0001e80000100800 */
[----:B------:R-:W3:Y:S04]  /*196b0*/  LDL.LU R81, [R1+0x5b0] ;  /* 0x0005b00001517983 */ /* 0x000ee80000300800 */
[----:B------:R-:W-:Y:S04]  /*196c0*/  STL [R1+0x5a0], R63 ;  /* 0x0005a03f01007387 */ /* 0x000fe80000100800 */
[----:B----4-:R-:W4:Y:S04]  /*196d0*/  LDL.LU R79, [R1+0x5b8] ;  /* 0x0005b800014f7983 */ /* 0x010f280000300800 */
[----:B------:R1:W5:Y:S04]  /*196e0*/  @P3 LDG.E.U16 R34, desc[UR40][R4.64] ;  /* 0x0000002804223981 */ /* 0x000368000c1e1500 */
[----:B------:R-:W4:Y:S01]  /*196f0*/  LDL.LU R5, [R1+0x594] ;  /* 0x0005940001057983 */ /* 0x000f220000300800 */
[----:B------:R-:W-:-:S02]  /*19700*/  ISETP.GT.AND P4, PT, R83, 0x2c, PT ;  /* 0x0000002c5300780c */ /* 0x000fc40003f84270 */
[C---:B------:R-:W-:Y:S02]  /*19710*/  ISETP.GT.AND P2, PT, R83.reuse, 0x2d, PT ;  /* 0x0000002d5300780c */ /* 0x040fe40003f44270 */
[----:B------:R-:W-:Y:S02]  /*19720*/  PRMT R26, RZ, 0x7610, R26 ;  /* 0x00007610ff1a7816 */ /* 0x000fe4000000001a */
[----:B------:R-:W-:Y:S02]  /*19730*/  ISETP.GT.AND P3, PT, R83, 0x2e, PT ;  /* 0x0000002e5300780c */ /* 0x000fe40003f64270 */
[----:B------:R-:W-:-:S05]  /*19740*/  PRMT R33, RZ, 0x7610, R33 ;  /* 0x00007610ff217816 */ /* 0x000fca0000000021 */
[----:B-1----:R-:W-:Y:S01]  /*19750*/  @P4 IMAD.MOV.U32 R4, RZ, RZ, R80 ;  /* 0x000000ffff044224 */ /* 0x002fe200078e0050 */
[----:B------:R-:W-:Y:S01]  /*19760*/  PRMT R27, RZ, 0x7610, R27 ;  /* 0x00007610ff1b7816 */ /* 0x000fe2000000001b */
[----:B--2---:R-:W-:Y:S01]  /*19770*/  IMAD.X R74, R74, 0x1, R71, P5 ;  /* 0x000000014a4a7824 */ /* 0x004fe200028e0647 */
[----:B---3--:R-:W-:-:S05]  /*19780*/  IADD3 R60, P5, PT, R60, R72, RZ ;  /* 0x000000483c3c7210 */ /* 0x008fca0007fbe0ff */
[--C-:B------:R-:W-:Y:S01]  /*19790*/  IMAD.X R66, R66, 0x1, R71.reuse, P5 ;  /* 0x0000000142427824 */ /* 0x100fe200028e0647 */
[----:B----4-:R-:W-:Y:S01]  /*197a0*/  IADD3 R79, P5, PT, R79, R72, RZ ;  /* 0x000000484f4f7210 */ /* 0x010fe20007fbe0ff */
[----:B------:R-:W-:-:S05]  /*197b0*/  IMAD.X R5, R5, 0x1, R71, P6 ;  /* 0x0000000105057824 */ /* 0x000fca00030e0647 */
[----:B------:R1:W-:Y:S04]  /*197c0*/  STL [R1+0x594], R5 ;  /* 0x0005940501007387 */ /* 0x0003e80000100800 */
[----:B------:R2:W5:Y:S01]  /*197d0*/  @P4 LDG.E.U16 R26, desc[UR40][R4.64] ;  /* 0x00000028041a4981 */ /* 0x000562000c1e1500 */
[----:B------:R-:W-:-:S03]  /*197e0*/  IADD3 R81, P6, PT, R81, R72, RZ ;  /* 0x0000004851517210 */ /* 0x000fc60007fde0ff */
[----:B------:R-:W-:Y:S04]  /*197f0*/  STL [R1+0x59c], R74 ;  /* 0x00059c4a01007387 */ /* 0x000fe80000100800 */
[----:B0-----:R-:W3:Y:S01]  /*19800*/  LDL.LU R80, [R1+0x5b4] ;  /* 0x0005b40001507983 */ /* 0x001ee20000300800 */
[----:B--2---:R-:W-:Y:S02]  /*19810*/  @P2 IMAD.MOV.U32 R4, RZ, RZ, R63 ;  /* 0x000000ffff042224 */ /* 0x004fe400078e003f */
[----:B-1----:R-:W-:Y:S01]  /*19820*/  @P2 IMAD.MOV.U32 R5, RZ, RZ, R74 ;  /* 0x000000ffff052224 */ /* 0x002fe200078e004a */
[----:B------:R-:W2:Y:S04]  /*19830*/  LDL.LU R63, [R1+0x5c0] ;  /* 0x0005c000013f7983 */ /* 0x000ea80000300800 */
[----:B------:R0:W5:Y:S04]  /*19840*/  @P2 LDG.E.U16 R33, desc[UR40][R4.64] ;  /* 0x0000002804212981 */ /* 0x000168000c1e1500 */
[----:B------:R-:W-:Y:S04]  /*19850*/  STL [R1+0x5a8], R60 ;  /* 0x0005a83c01007387 */ /* 0x000fe80000100800 */
[----:B------:R1:W-:Y:S01]  /*19860*/  STL [R1+0x5a4], R66 ;  /* 0x0005a44201007387 */ /* 0x0003e20000100800 */
[----:B0-----:R-:W-:-:S02]  /*19870*/  @P3 IMAD.MOV.U32 R4, RZ, RZ, R60 ;  /* 0x000000ffff043224 */ /* 0x001fc400078e003c */
[----:B------:R-:W-:-:S05]  /*19880*/  @P3 IMAD.MOV.U32 R5, RZ, RZ, R66 ;  /* 0x000000ffff053224 */ /* 0x000fca00078e0042 */
[----:B------:R0:W5:Y:S04]  /*19890*/  @P3 LDG.E.U16 R27, desc[UR40][R4.64] ;  /* 0x00000028041b3981 */ /* 0x000168000c1e1500 */
[----:B-1----:R-:W4:Y:S04]  /*198a0*/  LDL.LU R66, [R1+0x5bc] ;  /* 0x0005bc0001427983 */ /* 0x002f280000300800 */
[----:B------:R1:W-:Y:S01]  /*198b0*/  STL [R1+0x5b0], R81 ;  /* 0x0005b05101007387 */ /* 0x0003e20000100800 */
[----:B0-----:R-:W-:-:S03]  /*198c0*/  IMAD.MOV.U32 R5, RZ, RZ, R81 ;  /* 0x000000ffff057224 */ /* 0x001fc600078e0051 */
[----:B------:R-:W4:Y:S04]  /*198d0*/  LDL.LU R60, [R1+0x5c8] ;  /* 0x0005c800013c7983 */ /* 0x000f280000300800 */
[----:B------:R-:W-:Y:S04]  /*198e0*/  STL [R1+0x5b8], R79 ;  /* 0x0005b84f01007387 */ /* 0x000fe80000100800 */
[----:B------:R-:W4:Y:S04]  /*198f0*/  LDL.LU R74, [R1+0x5d0] ;  /* 0x0005d000014a7983 */ /* 0x000f280000300800 */
[----:B-1----:R-:W4:Y:S04]  /*19900*/  LDL.LU R81, [R1+0x9e8] ;  /* 0x0009e80001517983 */ /* 0x002f280000300800 */
[----:B------:R-:W4:Y:S01]  /*19910*/  LDL.LU R4, [R1+0x5ac] ;  /* 0x0005ac0001047983 */ /* 0x000f220000300800 */
[----:B------:R-:W-:-:S02]  /*19920*/  ISETP.GT.AND P4, PT, R83, 0x2f, PT ;  /* 0x0000002f5300780c */ /* 0x000fc40003f84270 */
[C---:B------:R-:W-:Y:S02]  /*19930*/  ISETP.GT.AND P2, PT, R83.reuse, 0x30, PT ;  /* 0x000000305300780c */ /* 0x040fe40003f44270 */
[----:B------:R-:W-:Y:S02]  /*19940*/  PRMT R32, RZ, 0x7610, R32 ;  /* 0x00007610ff207816 */ /* 0x000fe40000000020 */
[----:B------:R-:W-:Y:S02]  /*19950*/  ISETP.GT.AND P3, PT, R83, 0x31, PT ;  /* 0x000000315300780c */ /* 0x000fe40003f64270 */
[----:B------:R-:W-:Y:S02]  /*19960*/  PRMT R28, RZ, 0x7610, R28 ;  /* 0x00007610ff1c7816 */ /* 0x000fe4000000001c */
[----:B------:R-:W-:Y:S01]  /*19970*/  PRMT R31, RZ, 0x7610, R31 ;  /* 0x00007610ff1f7816 */ /* 0x000fe2000000001f */
[----:B---3--:R-:W-:Y:S01]  /*19980*/  IMAD.X R80, R80, 0x1, R71, P5 ;  /* 0x0000000150507824 */ /* 0x008fe200028e0647 */
[----:B--2---:R-:W-:-:S05]  /*19990*/  IADD3 R63, P5, PT, R63, R72, RZ ;  /* 0x000000483f3f7210 */ /* 0x004fca0007fbe0ff */
[--C-:B----4-:R-:W-:Y:S02]  /*199a0*/  IMAD.X R66, R66, 0x1, R71.reuse, P5 ;  /* 0x0000000142427824 */ /* 0x110fe400028e0647 */
[----:B------:R-:W-:-:S05]  /*199b0*/  IMAD.X R4, R4, 0x1, R71, P6 ;  /* 0x0000000104047824 */ /* 0x000fca00030e0647 */
[-C--:B------:R-:W-:Y:S01]  /*199c0*/  @P4 LOP3.LUT R5, R5, R4.reuse, RZ, 0x3c, !PT ;  /* 0x0000000405054212 */ /* 0x080fe200078e3cff */
[----:B------:R0:W-:Y:S03]  /*199d0*/  STL [R1+0x5ac], R4 ;  /* 0x0005ac0401007387 */ /* 0x0001e60000100800 */
[----:B0-----:R-:W-:-:S04]  /*199e0*/  @P4 LOP3.LUT R4, R5, R4, RZ, 0x3c, !PT ;  /* 0x0000000405044212 */ /* 0x001fc800078e3cff */
[----:B------:R-:W-:-:S05]  /*199f0*/  @P4 LOP3.LUT R5, R5, R4, RZ, 0x3c, !PT ;  /* 0x0000000405054212 */ /* 0x000fca00078e3cff */
[----:B------:R0:W5:Y:S01]  /*19a00*/  @P4 LDG.E.U16 R32, desc[UR40][R4.64] ;  /* 0x0000002804204981 */ /* 0x000162000c1e1500 */
[----:B------:R-:W-:-:S03]  /*19a10*/  IADD3 R60, P6, PT, R60, R72, RZ ;  /* 0x000000483c3c7210 */ /* 0x000fc60007fde0ff */
[----:B------:R1:W-:Y:S01]  /*19a20*/  STL [R1+0x5b4], R80 ;  /* 0x0005b45001007387 */ /* 0x0003e20000100800 */
[----:B0-----:R-:W-:Y:S02]  /*19a30*/  @P2 IMAD.MOV.U32 R4, RZ, RZ, R79 ;  /* 0x000000ffff042224 */ /* 0x001fe400078e004f */
[----:B------:R-:W-:Y:S01]  /*19a40*/  @P2 IMAD.MOV.U32 R5, RZ, RZ, R80 ;  /* 0x000000ffff052224 */ /* 0x000fe200078e0050 */
[----:B------:R-:W2:Y:S01]  /*19a50*/  LDL.LU R79, [R1+0x5cc] ;  /* 0x0005cc00014f7983 */ /* 0x000ea20000300800 */
[----:B------:R-:W-:-:S03]  /*19a60*/  IADD3 R74, P5, PT, R74, R72, RZ ;  /* 0x000000484a4a7210 */ /* 0x000fc60007fbe0ff */
[----:B------:R0:W5:Y:S04]  /*19a70*/  @P2 LDG.E.U16 R28, desc[UR40][R4.64] ;  /* 0x00000028041c2981 */ /* 0x000168000c1e1500 */
[----:B-1----:R-:W3:Y:S04]  /*19a80*/  LDL.LU R80, [R1+0x5d8] ;  /* 0x0005d80001507983 */ /* 0x002ee80000300800 */
[----:B------:R-:W-:Y:S01]  /*19a90*/  STL [R1+0x5c0], R63 ;  /* 0x0005c03f01007387 */ /* 0x000fe20000100800 */
[----:B0-----:R-:W-:Y:S02]  /*19aa0*/  @P3 IMAD.MOV.U32 R4, RZ, RZ, R63 ;  /* 0x000000ffff043224 */ /* 0x001fe400078e003f */
[----:B------:R-:W-:Y:S01]  /*19ab0*/  @P3 IMAD.MOV.U32 R5, RZ, RZ, R66 ;  /* 0x000000ffff053224 */ /* 0x000fe200078e0042 */
[----:B------:R0:W-:Y:S04]  /*19ac0*/  STL [R1+0x5bc], R66 ;  /* 0x0005bc4201007387 */ /* 0x0001e80000100800 */
[----:B------:R1:W5:Y:S04]  /*19ad0*/  @P3 LDG.E.U16 R31, desc[UR40][R4.64] ;  /* 0x00000028041f3981 */ /* 0x000368000c1e1500 */
[----:B0-----:R-:W4:Y:S04]  /*19ae0*/  LDL.LU R66, [R1+0x5e0] ;  /* 0x0005e00001427983 */ /* 0x001f280000300800 */
[----:B------:R0:W-:Y:S01]  /*19af0*/  STL [R1+0x5c8], R60 ;  /* 0x0005c83c01007387 */ /* 0x0001e20000100800 */
[----:B-1----:R-:W-:-:S03]  /*19b00*/  IMAD.MOV.U32 R5, RZ, RZ, R60 ;  /* 0x000000ffff057224 */ /* 0x002fc600078e003c */
[----:B------:R-:W4:Y:S04]  /*19b10*/  LDL.LU R63, [R1+0x5e8] ;  /* 0x0005e800013f7983 */ /* 0x000f280000300800 */
[----:B------:R-:W-:Y:S04]  /*19b20*/  STL [R1+0x5d0], R74 ;  /* 0x0005d04a01007387 */ /* 0x000fe80000100800 */
[----:B0-----:R-:W4:Y:S04]  /*19b30*/  LDL.LU R60, [R1+0x9e4] ;  /* 0x0009e400013c7983 */ /* 0x001f280000300800 */
[----:B------:R-:W4:Y:S01]  /*19b40*/  LDL.LU R4, [R1+0x5c4] ;  /* 0x0005c40001047983 */ /* 0x000f220000300800 */
[----:B------:R-:W-:-:S02]  /*19b50*/  ISETP.GT.AND P4, PT, R83, 0x32, PT ;  /* 0x000000325300780c */ /* 0x000fc40003f84270 */
[----:B------:R-:W-:Y:S02]  /*19b60*/  ISETP.GT.AND P2, PT, R83, 0x33, PT ;  /* 0x000000335300780c */ /* 0x000fe40003f44270 */
[----:B------:R-:W-:Y:S02]  /*19b70*/  PRMT R29, RZ, 0x7610, R29 ;  /* 0x00007610ff1d7816 */ /* 0x000fe4000000001d */
[----:B------:R-:W-:Y:S01]  /*19b80*/  PRMT R30, RZ, 0x7610, R30 ;  /* 0x00007610ff1e7816 */ /* 0x000fe2000000001e */
[--C-:B--2---:R-:W-:Y:S01]  /*19b90*/  IMAD.X R79, R79, 0x1, R71.reuse, P5 ;  /* 0x000000014f4f7824 */ /* 0x104fe200028e0647 */
[----:B---3--:R-:W-:Y:S01]  /*19ba0*/  IADD3 R80, P5, PT, R80, R72, RZ ;  /* 0x0000004850507210 */ /* 0x008fe20007fbe0ff */
[----:B----4-:R-:W-:-:S05]  /*19bb0*/  IMAD.X R4, R4, 0x1, R71, P6 ;  /* 0x0000000104047824 */ /* 0x010fca00030e0647 */
[-C--:B------:R-:W-:Y:S01]  /*19bc0*/  @P4 LOP3.LUT R5, R5, R4.reuse, RZ, 0x3c, !PT ;  /* 0x0000000405054212 */ /* 0x080fe200078e3cff */
[----:B------:R0:W-:Y:S03]  /*19bd0*/  STL [R1+0x5c4], R4 ;  /* 0x0005c40401007387 */ /* 0x0001e60000100800 */
[----:B0-----:R-:W-:-:S04]  /*19be0*/  @P4 LOP3.LUT R4, R5, R4, RZ, 0x3c, !PT ;  /* 0x0000000405044212 */ /* 0x001fc800078e3cff */
[----:B------:R-:W-:Y:S01]  /*19bf0*/  @P4 LOP3.LUT R5, R5, R4, RZ, 0x3c, !PT ;  /* 0x0000000405054212 */ /* 0x000fe200078e3cff */
[----:B------:R0:W-:Y:S04]  /*19c00*/  STL [R1+0x5cc], R79 ;  /* 0x0005cc4f01007387 */ /* 0x0001e80000100800 */
[----:B------:R1:W5:Y:S02]  /*19c10*/  @P4 LDG.E.U16 R29, desc[UR40][R4.64] ;  /* 0x00000028041d4981 */ /* 0x000364000c1e1500 */
[----:B-1----:R-:W-:Y:S02]  /*19c20*/  @P2 IMAD.MOV.U32 R4, RZ, RZ, R74 ;  /* 0x000000ffff042224 */ /* 0x002fe400078e004a */
[----:B------:R-:W-:Y:S02]  /*19c30*/  @P2 IMAD.MOV.U32 R5, RZ, RZ, R79 ;  /* 0x000000ffff052224 */ /* 0x000fe400078e004f */
[----:B0-----:R-:W2:Y:S04]  /*19c40*/  LDL.LU R79, [R1+0x5e4] ;  /* 0x0005e400014f7983 */ /* 0x001ea80000300800 */
[----:B------:R-:W3:Y:S04]  /*19c50*/  LDL.LU R74, [R1+0x5f0] ;  /* 0x0005f000014a7983 */ /* 0x000ee80000300800 */
[----:B------:R0:W5:Y:S04]  /*19c60*/  @P2 LDG.E.U16 R30, desc[UR40][R4.64] ;  /* 0x00000028041e2981 */ /* 0x000168000c1e1500 */
[----:B------:R1:W-:Y:S01]  /*19c70*/  STL [R1+0x5d8], R80 ;  /* 0x0005d85001007387 */ /* 0x0003e20000100800 */
[----:B0-----:R-:W-:-:S03]  /*19c80*/  IMAD.MOV.U32 R5, RZ, RZ, R80 ;  /* 0x000000ffff057224 */ /* 0x001fc600078e0050 */
[----:B-1----:R-:W4:Y:S04]  /*19c90*/  LDL.LU R80, [R1+0x9e0] ;  /* 0x0009e00001507983 */ /* 0x002f280000300800 */
[----:B------:R-:W2:Y:S01]  /*19ca0*/  LDL.LU R4, [R1+0x5d4] ;  /* 0x0005d40001047983 */ /* 0x000ea20000300800 */
[----:B------:R-:W-:Y:S02]  /*19cb0*/  ISETP.GT.AND P3, PT, R83, 0x34, PT ;  /* 0x000000345300780c */ /* 0x000fe40003f64270 */
[----:B------:R-:W-:Y:S02]  /*19cc0*/  PRMT R76, RZ, 0x7610, R76 ;  /* 0x00007610ff4c7816 */ /* 0x000fe4000000004c */
[----:B------:R-:W-:Y:S01]  /*19cd0*/  IADD3 R66, P6, PT, R66, R72, RZ ;  /* 0x0000004842427210 */ /* 0x000fe20007fde0ff */
[----:B--2---:R-:W-:-:S08]  /*19ce0*/  IMAD.X R4, R4, 0x1, R71, P5 ;  /* 0x0000000104047824 */ /* 0x004fd000028e0647 */
[-C--:B------:R-:W-:Y:S01]  /*19cf0*/  @P3 LOP3.LUT R5, R5, R4.reuse, RZ, 0x3c, !PT ;  /* 0x0000000405053212 */ /* 0x080fe200078e3cff */
[----:B------:R0:W-:Y:S03]  /*19d00*/  STL [R1+0x5d4], R4 ;  /* 0x0005d40401007387 */ /* 0x0001e60000100800 */
[----:B0-----:R-:W-:-:S04]  /*19d10*/  @P3 LOP3.LUT R4, R5, R4, RZ, 0x3c, !PT ;  /* 0x0000000405043212 */ /* 0x001fc800078e3cff */
[----:B------:R-:W-:Y:S01]  /*19d20*/  @P3 LOP3.LUT R5, R5, R4, RZ, 0x3c, !PT ;  /* 0x0000000405053212 */ /* 0x000fe200078e3cff */
[----:B------:R0:W-:Y:S04]  /*19d30*/  STL [R1+0x5e0], R66 ;  /* 0x0005e04201007387 */ /* 0x0001e80000100800 */
[----:B------:R1:W2:Y:S04]  /*19d40*/  @P3 LDG.E.U16 R76, desc[UR40][R4.64] ;  /* 0x00000028044c3981 */ /* 0x0002a8000c1e1500 */
[----:B------:R-:W3:Y:S01]  /*19d50*/  LDL.LU R4, [R1+0x5dc] ;  /* 0x0005dc0001047983 */ /* 0x000ee20000300800 */
[----:B------:R-:W-:Y:S01]  /*19d60*/  ISETP.GT.AND P4, PT, R83, 0x35, PT ;  /* 0x000000355300780c */ /* 0x000fe20003f84270 */
[----:B-1----:R-:W-:Y:S01]  /*19d70*/  IMAD.MOV.U32 R5, RZ, RZ, R66 ;  /* 0x000000ffff057224 */ /* 0x002fe200078e0042 */
[----:B------:R-:W-:Y:S01]  /*19d80*/  IADD3 R63, P5, PT, R63, R72, RZ ;  /* 0x000000483f3f7210 */ /* 0x000fe20007fbe0ff */
[----:B0-----:R-:W4:Y:S01]  /*19d90*/  LDL.LU R66, [R1+0x5f8] ;  /* 0x0005f80001427983 */ /* 0x001f220000300800 */
[----:B------:R-:W-:-:S03]  /*19da0*/  ISETP.GT.AND P2, PT, R83, 0x36, PT ;  /* 0x000000365300780c */ /* 0x000fc60003f44270 */
[----:B------:R-:W-:Y:S01]  /*19db0*/  STL [R1+0x5e8], R63 ;  /* 0x0005e83f01007387 */ /* 0x000fe20000100800 */
[----:B------:R-:W-:Y:S01]  /*19dc0*/  PRMT R61, RZ, 0x7610, R61 ;  /* 0x00007610ff3d7816 */ /* 0x000fe2000000003d */
[--C-:B------:R-:W-:Y:S01]  /*19dd0*/  IMAD.X R79, R79, 0x1, R71.reuse, P5 ;  /* 0x000000014f4f7824 */ /* 0x100fe200028e0647 */
[----:B------:R-:W-:Y:S01]  /*19de0*/  PRMT R62, RZ, 0x7610, R62 ;  /* 0x00007610ff3e7816 */ /* 0x000fe2000000003e */
[----:B--2---:R0:W-:Y:S01]  /*19df0*/  STL [R1+0x34], R76 ;  /* 0x0000344c01007387 */ /* 0x0041e20000100800 */
[----:B---3--:R-:W-:-:S03]  /*19e00*/  IMAD.X R4, R4, 0x1, R71, P6 ;  /* 0x0000000104047824 */ /* 0x008fc600030e0647 */
[----:B0-----:R-:W2:Y:S02]  /*19e10*/  LDL.LU R76, [R1+0x600] ;  /* 0x00060000014c7983 */ /* 0x001ea40000300800 */
[-C--:B------:R-:W-:Y:S02]  /*19e20*/  @P4 LOP3.LUT R5, R5, R4.reuse, RZ, 0x3c, !PT ;  /* 0x0000000405054212 */ /* 0x080fe400078e3cff */
[----:B------:R0:W-:Y:S02]  /*19e30*/  STL [R1+0x5dc], R4 ;  /* 0x0005dc0401007387 */ /* 0x0001e40000100800 */
[----:B0-----:R-:W-:-:S04]  /*19e40*/  @P4 LOP3.LUT R4, R5, R4, RZ, 0x3c, !PT ;  /* 0x0000000405044212 */ /* 0x001fc800078e3cff */
[----:B------:R-:W-:-:S05]  /*19e50*/  @P4 LOP3.LUT R5, R5, R4, RZ, 0x3c, !PT ;  /* 0x0000000405054212 */ /* 0x000fca00078e3cff */
[----:B------:R0:W3:Y:S02]  /*19e60*/  @P4 LDG.E.U16 R61, desc[UR40][R4.64] ;  /* 0x00000028043d4981 */ /* 0x0000e4000c1e1500 */
[----:B0-----:R-:W-:Y:S02]  /*19e70*/  IMAD.MOV.U32 R5, RZ, RZ, R79 ;  /* 0x000000ffff057224 */ /* 0x001fe400078e004f */
[----:B------:R-:W-:-:S05]  /*19e80*/  @P2 IMAD.MOV.U32 R4, RZ, RZ, R63 ;  /* 0x000000ffff042224 */ /* 0x000fca00078e003f */
[----:B------:R-:W2:Y:S01]  /*19e90*/  @P2 LDG.E.U16 R62, desc[UR40][R4.64] ;  /* 0x00000028043e2981 */ /* 0x000ea2000c1e1500 */
[----:B------:R-:W-:-:S03]  /*19ea0*/  IADD3 R74, P5, PT, R74, R72, RZ ;  /* 0x000000484a4a7210 */ /* 0x000fc60007fbe0ff */
[----:B------:R-:W-:Y:S04]  /*19eb0*/  STL [R1+0x5e4], R79 ;  /* 0x0005e44f01007387 */ /* 0x000fe80000100800 */
[----:B---3--:R0:W-:Y:S04]  /*19ec0*/  STL [R1+0x2c], R61 ;  /* 0x00002c3d01007387 */ /* 0x0081e80000100800 */
[----:B0-----:R-:W3:Y:S04]  /*19ed0*/  LDL.LU R61, [R1+0x9dc] ;  /* 0x0009dc00013d7983 */ /* 0x001ee80000300800 */
[----:B------:R-:W3:Y:S04]  /*19ee0*/  LDL.LU R79, [R1+0x9d8] ;  /* 0x0009d800014f7983 */ /* 0x000ee80000300800 */
[----:B------:R-:W3:Y:S04]  /*19ef0*/  LDL.LU R63, [R1+0x5fc] ;  /* 0x0005fc00013f7983 */ /* 0x000ee80000300800 */
[----:B--2---:R0:W-:Y:S04]  /*19f00*/  STL [R1+0x30], R62 ;  /* 0x0000303e01007387 */ /* 0x0041e80000100800 */
[----:B0-----:R-:W2:Y:S04]  /*19f10*/  LDL.LU R62, [R1+0x9d4] ;  /* 0x0009d400013e7983 */ /* 0x001ea80000300800 */
[----:B------:R0:W-:Y:S04]  /*19f20*/  STL [R1+0x5f0], R74 ;  /* 0x0005f04a01007387 */ /* 0x0001e80000100800 */
[----:B------:R-:W2:Y:S01]  /*19f30*/  LDL.LU R4, [R1+0x5ec] ;  /* 0x0005ec0001047983 */ /* 0x000ea20000300800 */
[----:B------:R-:W-:Y:S01]  /*19f40*/  ISETP.GT.AND P3, PT, R83, 0x37, PT ;  /* 0x000000375300780c */ /* 0x000fe20003f64270 */
[----:B------:R-:W-:-:S02]  /*19f50*/  IMAD.MOV.U32 R5, RZ, RZ, R74 ;  /* 0x000000ffff057224 */ /* 0x000fc400078e004a */
[----:B0-----:R-:W3:Y:S01]  /*19f60*/  LDL.LU R74, [R1+0x608] ;  /* 0x00060800014a7983 */ /* 0x001ee20000300800 */
[----:B------:R-:W-:Y:S02]  /*19f70*/  PRMT R67, RZ, 0x7610, R67 ;  /* 0x00007610ff437816 */ /* 0x000fe40000000043 */
[----:B----4-:R-:W-:Y:S01]  /*19f80*/  IADD3 R66, P6, PT, R66, R72, RZ ;  /* 0x0000004842427210 */ /* 0x010fe20007fde0ff */
[----:B--2---:R-:W-:-:S06]  /*19f90*/  IMAD.X R4, R4, 0x1, R71, P5 ;  /* 0x0000000104047824 */ /* 0x004fcc00028e0647 */
[-C--:B------:R-:W-:Y:S01]  /*19fa0*/  @P3 LOP3.LUT R5, R5, R4.reuse, RZ, 0x3c, !PT ;  /* 0x0000000405053212 */ /* 0x080fe200078e3cff */
[----:B------:R0:W-:Y:S03]  /*19fb0*/  STL [R1+0x5ec], R4 ;  /* 0x0005ec0401007387 */ /* 0x0001e60000100800 */
[----:B0-----:R-:W-:-:S04]  /*19fc0*/  @P3 LOP3.LUT R4, R5, R4, RZ, 0x3c, !PT ;  /* 0x0000000405043212 */ /* 0x001fc800078e3cff */
[----:B------:R-:W-:Y:S01]  /*19fd0*/  @P3 LOP3.LUT R5, R5, R4, RZ, 0x3c, !PT ;  /* 0x0000000405053212 */ /* 0x000fe200078e3cff */
[----:B------:R-:W-:Y:S04]  /*19fe0*/  STL [R1+0x5f8], R66 ;  /* 0x0005f84201007387 */ /* 0x000fe80000100800 */
[----:B------:R0:W2:Y:S04]  /*19ff0*/  @P3 LDG.E.U16 R67, desc[UR40][R4.64] ;  /* 0x0000002804433981 */ /* 0x0000a8000c1e1500 */
[----:B------:R-:W4:Y:S01]  /*1a000*/  LDL.LU R4, [R1+0x5f4] ;  /* 0x0005f40001047983 */ /* 0x000f220000300800 */
[----:B------:R-:W-:Y:S01]  /*1a010*/  ISETP.GT.AND P4, PT, R83, 0x38, PT ;  /* 0x000000385300780c */ /* 0x000fe20003f84270 */
[----:B0-----:R-:W-:Y:S01]  /*1a020*/  IMAD.MOV.U32 R5, RZ, RZ, R66 ;  /* 0x000000ffff057224 */ /* 0x001fe200078e0042 */
[----:B------:R-:W-:-:S02]  /*1a030*/  IADD3 R76, P5, PT, R76, R72, RZ ;  /* 0x000000484c4c7210 */ /* 0x000fc40007fbe0ff */
[----:B------:R-:W-:Y:S02]  /*1a040*/  ISETP.GT.AND P2, PT, R83, 0x39, PT ;  /* 0x000000395300780c */ /* 0x000fe40003f44270 */
[----:B------:R-:W-:Y:S01]  /*1a050*/  PRMT R78, RZ, 0x7610, R78 ;  /* 0x00007610ff4e7816 */ /* 0x000fe2000000004e */
[----:B---3--:R-:W-:Y:S01]  /*1a060*/  IMAD.X R63, R63, 0x1, R71, P5 ;  /* 0x000000013f3f7824 */ /* 0x008fe200028e0647 */
[----:B------:R-:W-:Y:S01]  /*1a070*/  PRMT R77, RZ, 0x7610, R77 ;  /* 0x00007610ff4d7816 */ /* 0x000fe2000000004d */
[----:B--2---:R0:W-:Y:S01]  /*1a080*/  STL [R1+0x28], R67 ;  /* 0x0000284301007387 */ /* 0x0041e20000100800 */
[----:B----4-:R-:W-:-:S03]  /*1a090*/  IMAD.X R4, R4, 0x1, R71, P6 ;  /* 0x0000000104047824 */ /* 0x010fc600030e0647 */
[----:B0-----:R-:W2:Y:S02]  /*1a0a0*/  LDL.LU R67, [R1+0x610] ;  /* 0x0006100001437983 */ /* 0x001ea40000300800 */
[-C--:B------:R-:W-:Y:S02]  /*1a0b0*/  @P4 LOP3.LUT R5, R5, R4.reuse, RZ, 0x3c, !PT ;  /* 0x0000000405054212 */ /* 0x080fe400078e3cff */
[----:B------:R-:W-:Y:S04]  /*1a0c0*/  STL [R1+0x600], R76 ;  /* 0x0006004c01007387 */ /* 0x000fe80000100800 */
[----:B------:R-:W3:Y:S04]  /*1a0d0*/  LDL.LU R66, [R1+0x618] ;  /* 0x0006180001427983 */ /* 0x000ee80000300800 */
[----:B------:R0:W-:Y:S02]  /*1a0e0*/  STL [R1+0x5f4], R4 ;  /* 0x0005f40401007387 */ /* 0x0001e40000100800 */
[----:B0-----:R-:W-:-:S04]  /*1a0f0*/  @P4 LOP3.LUT R4, R5, R4, RZ, 0x3c, !PT ;  /* 0x0000000405044212 */ /* 0x001fc800078e3cff */
[----:B------:R-:W-:-:S05]  /*1a100*/  @P4 LOP3.LUT R5, R5, R4, RZ, 0x3c, !PT ;  /* 0x0000000405054212 */ /* 0x000fca00078e3cff */
[----:B------:R0:W4:Y:S02]  /*1a110*/  @P4 LDG.E.U16 R78, desc[UR40][R4.64] ;  /* 0x00000028044e4981 */ /* 0x000124000c1e1500 */
[----:B0-----:R-:W-:Y:S02]  /*1a120*/  IMAD.MOV.U32 R5, RZ, RZ, R63 ;  /* 0x000000ffff057224 */ /* 0x001fe400078e003f */
[----:B------:R-:W-:-:S05]  /*1a130*/  @P2 IMAD.MOV.U32 R4, RZ, RZ, R76 ;  /* 0x000000ffff042224 */ /* 0x000fca00078e004c */
[----:B------:R-:W2:Y:S01]  /*1a140*/  @P2 LDG.E.U16 R77, desc[UR40][R4.64] ;  /* 0x00000028044d2981 */ /* 0x000ea2000c1e1500 */
[----:B------:R-:W-:-:S03]  /*1a150*/  IADD3 R74, P5, PT, R74, R72, RZ ;  /* 0x000000484a4a7210 */ /* 0x000fc60007fbe0ff */
[----:B------:R-:W-:Y:S04]  /*1a160*/  STL [R1+0x5fc], R63 ;  /* 0x0005fc3f01007387 */ /* 0x000fe80000100800 */
[----:B----4-:R0:W-:Y:S04]  /*1a170*/  STL [R1+0x24], R78 ;  /* 0x0000244e01007387 */ /* 0x0101e80000100800 */
[----:B0-----:R-:W4:Y:S04]  /*1a180*/  LDL.LU R78, [R1+0x9d0] ;  /* 0x0009d000014e7983 */ /* 0x001f280000300800 */
        /* <DEDUP_REMOVED lines=10> */
[----:B------:R-:W-:Y:S01]  /*1a230*/  IADD3 R67, P6, PT, R67, R72, RZ ;  /* 0x0000004843437210 */ /* 0x000fe20007fde0ff */
[----:B--2---:R-:W-:-:S06]  /*1a240*/  IMAD.X R4, R4, 0x1, R71, P5 ;  /* 0x0000000104047824 */ /* 0x004fcc00028e0647 */
[-C--:B------:R-:W-:Y:S01]  /*1a250*/  @P3 LOP3.LUT R5, R5, R4.reuse, RZ, 0x3c, !PT ;  /* 0x0000000405053212 */ /* 0x080fe200078e3cff */
[----:B------:R0:W-:Y:S03]  /*1a260*/  STL [R1+0x604], R4 ;  /* 0x0006040401007387 */ /* 0x0001e60000100800 */
[----:B0-----:R-:W-:-:S04]  /*1a270*/  @P3 LOP3.LUT R4, R5, R4, RZ, 0x3c, !PT ;  /* 0x0000000405043212 */ /* 0x001fc800078e3cff */
[----:B------:R-:W-:Y:S01]  /*1a280*/  @P3 LOP3.LUT R5, R5, R4, RZ, 0x3c, !PT ;  /* 0x0000000405053212 */ /* 0x000fe200078e3cff */
[----:B------:R0:W-:Y:S04]  /*1a290*/  STL [R1+0x610], R67 ;  /* 0x0006104301007387 */ /* 0x0001e80000100800 */
[----:B------:R1:W2:Y:S04]  /*1a2a0*/  @P3 LDG.E.U16 R73, desc[UR40][R4.64] ;  /* 0x0000002804493981 */ /* 0x0002a8000c1e1500 */
[----:B------:R-:W4:Y:S01]  /*1a2b0*/  LDL.LU R4, [R1+0x60c] ;  /* 0x00060c0001047983 */ /* 0x000f220000300800 */
[C---:B------:R-:W-:Y:S01]  /*1a2c0*/  ISETP.GT.AND P4, PT, R83.reuse, 0x3b, PT ;  /* 0x0000003b5300780c */ /* 0x040fe20003f84270 */
[----:B-1----:R-:W-:Y:S01]  /*1a2d0*/  IMAD.MOV.U32 R5, RZ, RZ, R67 ;  /* 0x000000ffff057224 */ /* 0x002fe200078e0043 */
[----:B---3--:R-:W-:Y:S01]  /*1a2e0*/  IADD3 R66, P5, PT, R66, R72, RZ ;  /* 0x0000004842427210 */ /* 0x008fe20007fbe0ff */
[----:B0-----:R-:W3:Y:S01]  /*1a2f0*/  LDL.LU R67, [R1+0x628] ;  /* 0x0006280001437983 */ /* 0x001ee20000300800 */
[----:B------:R-:W-:-:S03]  /*1a300*/  ISETP.GT.AND P2, PT, R83, 0x3c, PT ;  /* 0x0000003c5300780c */ /* 0x000fc60003f44270 */
[----:B------:R-:W-:Y:S01]  /*1a310*/  STL [R1+0x618], R66 ;  /* 0x0006184201007387 */ /* 0x000fe20000100800 */
[----:B------:R-:W-:Y:S01]  /*1a320*/  PRMT R64, RZ, 0x7610, R64 ;  /* 0x00007610ff407816 */ /* 0x000fe20000000040 */
[----:B------:R-:W-:Y:S01]  /*1a330*/  IMAD.X R76, R76, 0x1, R71, P5 ;  /* 0x000000014c4c7824 */ /* 0x000fe200028e0647 */
[----:B------:R-:W-:Y:S01]  /*1a340*/  PRMT R65, RZ, 0x7610, R65 ;  /* 0x00007610ff417816 */ /* 0x000fe20000000041 */
[----:B--2---:R0:W-:Y:S01]  /*1a350*/  STL [R1+0x1c], R73 ;  /* 0x00001c4901007387 */ /* 0x0041e20000100800 */
[----:B----4-:R-:W-:-:S03]  /*1a360*/  IMAD.X R4, R4, 0x1, R71, P6 ;  /* 0x0000000104047824 */ /* 0x010fc600030e0647 */
[----:B0-----:R-:W2:Y:S02]  /*1a370*/  LDL.LU R73, [R1+0x630] ;  /* 0x0006300001497983 */ /* 0x001ea40000300800 */
[-C--:B------:R-:W-:Y:S02]  /*1a380*/  @P4 LOP3.LUT R5, R5, R4.reuse, RZ, 0x3c, !PT ;  /* 0x0000000405054212 */ /* 0x080fe400078e3cff */
        /* <DEDUP_REMOVED lines=11> */
[----:B------:R-:W4:Y:S04]  /*1a440*/  LDL.LU R76, [R1+0x9c0] ;  /* 0x0009c000014c7983 */ /* 0x000f280000300800 */
[----:B------:R-:W4:Y:S04]  /*1a450*/  LDL.LU R66, [R1+0x62c] ;  /* 0x00062c0001427983 */ /* 0x000f280000300800 */
[----:B--2---:R0:W-:Y:S04]  /*1a460*/  STL [R1+0x18], R65 ;  /* 0x0000184101007387 */ /* 0x0041e80000100800 */
[----:B0-----:R-:W2:Y:S04]  /*1a470*/  LDL.LU R65, [R1+0x9bc] ;  /* 0x0009bc0001417983 */ /* 0x001ea80000300800 */
[----:B------:R0:W-:Y:S04]  /*1a480*/  STL [R1+0x620], R74 ;  /* 0x0006204a01007387 */ /* 0x0001e80000100800 */
[----:B------:R-:W2:Y:S01]  /*1a490*/  LDL.LU R4, [R1+0x61c] ;  /* 0x00061c0001047983 */ /* 0x000ea20000300800 */
[----:B------:R-:W-:Y:S01]  /*1a4a0*/  ISETP.GT.AND P3, PT, R83, 0x3d, PT ;  /* 0x0000003d5300780c */ /* 0x000fe20003f64270 */
[----:B------:R-:W-:-:S02]  /*1a4b0*/  IMAD.MOV.U32 R5, RZ, RZ, R74 ;  /* 0x000000ffff057224 */ /* 0x000fc400078e004a */
[----:B0-----:R-:W4:Y:S01]  /*1a4c0*/  LDL.LU R74, [R1+0x638] ;  /* 0x00063800014a7983 */ /* 0x001f220000300800 */
[----:B------:R-:W-:Y:S02]  /*1a4d0*/  PRMT R69, RZ, 0x7610, R69 ;  /* 0x00007610ff457816 */ /* 0x000fe40000000045 */
[----:B---3--:R-:W-:Y:S01]  /*1a4e0*/  IADD3 R67, P6, PT, R67, R72, RZ ;  /* 0x0000004843437210 */ /* 0x008fe20007fde0ff */
[----:B--2---:R-:W-:-:S06]  /*1a4f0*/  IMAD.X R4, R4, 0x1, R71, P5 ;  /* 0x0000000104047824 */ /* 0x004fcc00028e0647 */
        /* <DEDUP_REMOVED lines=10> */
[----:B0-----:R-:W4:Y:S04]  /*1a5a0*/  LDL.LU R67, [R1+0x640] ;  /* 0x0006400001437983 */ /* 0x001f280000300800 */
[----:B------:R-:W-:Y:S01]  /*1a5b0*/  STL [R1+0x630], R73 ;  /* 0x0006304901007387 */ /* 0x000fe20000100800 */
[----:B------:R-:W-:-:S03]  /*1a5c0*/  PRMT R75, RZ, 0x7610, R75 ;  /* 0x00007610ff4b7816 */ /* 0x000fc6000000004b */
[----:B--2---:R0:W-:Y:S01]  /*1a5d0*/  STL [R1+0x10], R69 ;  /* 0x0000104501007387 */ /* 0x0041e20000100800 */
[----:B---3--:R-:W-:-:S03]  /*1a5e0*/  IMAD.X R4, R4, 0x1, R71, P6 ;  /* 0x0000000104047824 */ /* 0x008fc600030e0647 */
[----:B0-----:R-:W2:Y:S02]  /*1a5f0*/  LDL.LU R69, [R1+0x648] ;  /* 0x0006480001457983 */ /* 0x001ea40000300800 */
[-C--:B------:R-:W-:Y:S02]  /*1a600*/  @P4 LOP3.LUT R5, R5, R4.reuse, RZ, 0x3c, !PT ;  /* 0x0000000405054212 */ /* 0x080fe400078e3cff */
[----:B------:R0:W-:Y:S02]  /*1a610*/  STL [R1+0x624], R4 ;  /* 0x0006240401007387 */ /* 0x0001e40000100800 */
[----:B0-----:R-:W-:-:S04]  /*1a620*/  @P4 LOP3.LUT R4, R5, R4, RZ, 0x3c, !PT ;  /* 0x0000000405044212 */ /* 0x001fc800078e3cff */
[----:B------:R-:W-:-:S05]  /*1a630*/  @P4 LOP3.LUT R5, R5, R4, RZ, 0x3c, !PT ;  /* 0x0000000405054212 */ /* 0x000fca00078e3cff */
[----:B------:R0:W3:Y:S01]  /*1a640*/  @P4 LDG.E.U16 R75, desc[UR40][R4.64] ;  /* 0x00000028044b4981 */ /* 0x0000e2000c1e1500 */
[----:B------:R-:W-:Y:S01]  /*1a650*/  ISETP.GT.AND P2, PT, R83, 0x3f, PT ;  /* 0x0000003f5300780c */ /* 0x000fe20003f44270 */
[----:B----4-:R-:W-:Y:S01]  /*1a660*/  IMAD.X R66, R66, 0x1, R71, P5 ;  /* 0x0000000142427824 */ /* 0x010fe200028e0647 */
[----:B------:R-:W-:-:S04]  /*1a670*/  PRMT R3, RZ, 0x7610, R3 ;  /* 0x00007610ff037816 */ /* 0x000fc80000000003 */
[----:B------:R-:W-:Y:S01]  /*1a680*/  STL [R1+0x62c], R66 ;  /* 0x00062c4201007387 */ /* 0x000fe20000100800 */
[----:B0-----:R-:W-:-:S06]  /*1a690*/  IMAD.MOV.U32 R5, RZ, RZ, R66 ;  /* 0x000000ffff057224 */ /* 0x001fcc00078e0042 */
[----:B------:R-:W-:-:S05]  /*1a6a0*/  @P2 IMAD.MOV.U32 R4, RZ, RZ, R73 ;  /* 0x000000ffff042224 */ /* 0x000fca00078e0049 */
[----:B------:R-:W4:Y:S04]  /*1a6b0*/  @P2 LDG.E.U16 R3, desc[UR40][R4.64] ;  /* 0x0000002804032981 */ /* 0x000f28000c1e1500 */
[----:B---3--:R0:W-:Y:S04]  /*1a6c0*/  STL [R1+0xc], R75 ;  /* 0x00000c4b01007387 */ /* 0x0081e80000100800 */
[----:B0-----:R-:W3:Y:S04]  /*1a6d0*/  LDL.LU R75, [R1+0x9b8] ;  /* 0x0009b800014b7983 */ /* 0x001ee80000300800 */
[----:B------:R-:W2:Y:S04]  /*1a6e0*/  LDL.LU R66, [R1+0x9b4] ;  /* 0x0009b40001427983 */ /* 0x000ea80000300800 */
[----:B------:R-:W2:Y:S01]  /*1a6f0*/  LDL.LU R5, [R1+0x634] ;  /* 0x0006340001057983 */ /* 0x000ea20000300800 */
[----:B------:R-:W-:-:S02]  /*1a700*/  ISETP.GT.AND P3, PT, R83, 0x40, PT ;  /* 0x000000405300780c */ /* 0x000fc40003f64270 */
[-C--:B------:R-:W-:Y:S01]  /*1a710*/  IADD3 R74, P5, PT, R74, R72.reuse, RZ ;  /* 0x000000484a4a7210 */ /* 0x080fe20007fbe0ff */
[----:B------:R-:W3:Y:S01]  /*1a720*/  LDL.LU R73, [R1+0x644] ;  /* 0x0006440001497983 */ /* 0x000ee20000300800 */
[----:B------:R-:W-:Y:S02]  /*1a730*/  PRMT R70, RZ, 0x7610, R70 ;  /* 0x00007610ff467816 */ /* 0x000fe40000000046 */
[----:B------:R-:W-:Y:S01]  /*1a740*/  IADD3 R67, P6, PT, R67, R72, RZ ;  /* 0x0000004843437210 */ /* 0x000fe20007fde0ff */
[----:B------:R-:W-:Y:S04]  /*1a750*/  STL [R1+0x638], R74 ;  /* 0x0006384a01007387 */ /* 0x000fe80000100800 */
[----:B----4-:R0:W-:Y:S02]  /*1a760*/  STL [R1+0x8], R3 ;  /* 0x0000080301007387 */ /* 0x0101e40000100800 */
[----:B------:R-:W-:-:S02]  /*1a770*/  @P3 IMAD.MOV.U32 R4, RZ, RZ, R74 ;  /* 0x000000ffff043224 */ /* 0x000fc400078e004a */
[----:B0-----:R-:W4:Y:S01]  /*1a780*/  LDL.LU R3, [R1+0x650] ;  /* 0x0006500001037983 */ /* 0x001f220000300800 */
[----:B--2---:R-:W-:-:S05]  /*1a790*/  IMAD.X R5, R5, 0x1, R71, P5 ;  /* 0x0000000105057824 */ /* 0x004fca00028e0647 */
[----:B------:R0:W-:Y:S04]  /*1a7a0*/  STL [R1+0x634], R5 ;  /* 0x0006340501007387 */ /* 0x0001e80000100800 */
[----:B------:R0:W2:Y:S04]  /*1a7b0*/  @P3 LDG.E.U16 R70, desc[UR40][R4.64] ;  /* 0x0000002804463981 */ /* 0x0000a8000c1e1500 */
[----:B------:R-:W-:Y:S04]  /*1a7c0*/  STL [R1+0x640], R67 ;  /* 0x0006404301007387 */ /* 0x000fe80000100800 */
[----:B------:R-:W4:Y:S01]  /*1a7d0*/  LDL.LU R4, [R1+0x63c] ;  /* 0x00063c0001047983 */ /* 0x000f220000300800 */
[----:B------:R-:W-:Y:S01]  /*1a7e0*/  ISETP.GT.AND P4, PT, R83, 0x41, PT ;  /* 0x000000415300780c */ /* 0x000fe20003f84270 */
[----:B0-----:R-:W-:Y:S01]  /*1a7f0*/  IMAD.MOV.U32 R5, RZ, RZ, R67 ;  /* 0x000000ffff057224 */ /* 0x001fe200078e0043 */
[----:B------:R-:W-:-:S02]  /*1a800*/  IADD3 R69, P5, PT, R69, R72, RZ ;  /* 0x0000004845457210 */ /* 0x000fc40007fbe0ff */
[----:B------:R-:W-:Y:S02]  /*1a810*/  ISETP.GT.AND P2, PT, R83, 0x42, PT ;  /* 0x000000425300780c */ /* 0x000fe40003f44270 */
[----:B------:R-:W-:Y:S01]  /*1a820*/  PRMT R125, RZ, 0x7610, R125 ;  /* 0x00007610ff7d7816 */ /* 0x000fe2000000007d */
[--C-:B---3--:R-:W-:Y:S01]  /*1a830*/  IMAD.X R73, R73, 0x1, R71.reuse, P5 ;  /* 0x0000000149497824 */ /* 0x108fe200028e0647 */
[----:B------:R-:W-:Y:S01]  /*1a840*/  PRMT R68, RZ, 0x7610, R68 ;  /* 0x00007610ff447816 */ /* 0x000fe20000000044 */
[----:B--2---:R0:W-:Y:S01]  /*1a850*/  STL [R1+0x4], R70 ;  /* 0x0000044601007387 */ /* 0x0041e20000100800 */
[----:B----4-:R-:W-:-:S03]  /*1a860*/  IMAD.X R4, R4, 0x1, R71, P6 ;  /* 0x0000000104047824 */ /* 0x010fc600030e0647 */
[----:B0-----:R-:W2:Y:S04]  /*1a870*/  LDL.LU R70, [R1+0x64c] ;  /* 0x00064c0001467983 */ /* 0x001ea80000300800 */
[----:B------:R-:W-:Y:S01]  /*1a880*/  STL [R1+0x648], R69 ;  /* 0x0006484501007387 */ /* 0x000fe20000100800 */
[----:B------:R-:W-:-:S03]  /*1a890*/  @P4 LOP3.LUT R5, R5, R4, RZ, 0x3c, !PT ;  /* 0x0000000405054212 */ /* 0x000fc600078e3cff */
[----:B------:R-:W3:Y:S04]  /*1a8a0*/  LDL.LU R74, [R1+0x658] ;  /* 0x00065800014a7983 */ /* 0x000ee80000300800 */
[----:B------:R-:W4:Y:S04]  /*1a8b0*/  LDL.LU R67, [R1+0x660] ;  /* 0x0006600001437983 */ /* 0x000f280000300800 */
[----:B------:R0:W-:Y:S02]  /*1a8c0*/  STL [R1+0x63c], R4 ;  /* 0x00063c0401007387 */ /* 0x0001e40000100800 */
[----:B0-----:R-:W-:-:S04]  /*1a8d0*/  @P4 LOP3.LUT R4, R5, R4, RZ, 0x3c, !PT ;  /* 0x0000000405044212 */ /* 0x001fc800078e3cff */
[----:B------:R-:W-:-:S05]  /*1a8e0*/  @P4 LOP3.LUT R5, R5, R4, RZ, 0x3c, !PT ;  /* 0x0000000405054212 */ /* 0x000fca00078e3cff */
[----:B------:R0:W5:Y:S02]  /*1a8f0*/  @P4 LDG.E.U16 R125, desc[UR40][R4.64] ;  /* 0x00000028047d4981 */ /* 0x000164000c1e1500 */
[----:B0-----:R-:W-:Y:S02]  /*1a900*/  @P2 IMAD.MOV.U32 R4, RZ, RZ, R69 ;  /* 0x000000ffff042224 */ /* 0x001fe400078e0045 */
[----:B------:R-:W-:-:S05]  /*1a910*/  @P2 IMAD.MOV.U32 R5, RZ, RZ, R73 ;  /* 0x000000ffff052224 */ /* 0x000fca00078e0049 */
[----:B------:R0:W4:Y:S01]  /*1a920*/  @P2 LDG.E.U16 R68, desc[UR40][R4.64] ;  /* 0x0000002804442981 */ /* 0x000122000c1e1500 */
[----:B------:R-:W-:Y:S02]  /*1a930*/  ISETP.GT.AND P3, PT, R83, 0x43, PT ;  /* 0x000000435300780c */ /* 0x000fe40003f64270 */
[----:B------:R-:W-:Y:S01]  /*1a940*/  IADD3 R3, P5, PT, R3, R72, RZ ;  /* 0x0000004803037210 */ /* 0x000fe20007fbe0ff */
[----:B------:R-:W-:Y:S01]  /*1a950*/  STL [R1+0x644], R73 ;  /* 0x0006444901007387 */ /* 0x000fe20000100800 */
[----:B------:R-:W-:-:S03]  /*1a960*/  PRMT R124, RZ, 0x7610, R124 ;  /* 0x00007610ff7c7816 */ /* 0x000fc6000000007c */
[----:B------:R-:W4:Y:S04]  /*1a970*/  LDL.LU R69, [R1+0x65c] ;  /* 0x00065c0001457983 */ /* 0x000f280000300800 */
[----:B------:R-:W-:Y:S02]  /*1a980*/  STL [R1+0x650], R3 ;  /* 0x0006500301007387 */ /* 0x000fe40000100800 */
[----:B0-----:R-:W-:Y:S02]  /*1a990*/  @P3 IMAD.MOV.U32 R4, RZ, RZ, R3 ;  /* 0x000000ffff043224 */ /* 0x001fe400078e0003 */
[----:B--2---:R-:W-:-:S04]  /*1a9a0*/  IMAD.X R70, R70, 0x1, R71, P5 ;  /* 0x0000000146467824 */ /* 0x004fc800028e0647 */
[----:B------:R-:W-:Y:S01]  /*1a9b0*/  @P3 IMAD.MOV.U32 R5, RZ, RZ, R70 ;  /* 0x000000ffff053224 */ /* 0x000fe200078e0046 */
[----:B---3--:R-:W-:-:S04]  /*1a9c0*/  IADD3 R74, P6, PT, R74, R72, RZ ;  /* 0x000000484a4a7210 */ /* 0x008fc80007fde0ff */
[----:B------:R0:W5:Y:S01]  /*1a9d0*/  @P3 LDG.E.U16 R124, desc[UR40][R4.64] ;  /* 0x00000028047c3981 */ /* 0x000162000c1e1500 */
[----:B----4-:R-:W-:-:S03]  /*1a9e0*/  IADD3 R67, P5, PT, R67, R72, RZ ;  /* 0x0000004843437210 */ /* 0x010fc60007fbe0ff */
[----:B------:R1:W-:Y:S04]  /*1a9f0*/  STL [R1], R68 ;  /* 0x0000004401007387 */ /* 0x0003e80000100800 */
[----:B-1----:R-:W2:Y:S04]  /*1aa00*/  LDL.LU R68, [R1+0x668] ;  /* 0x0006680001447983 */ /* 0x002ea80000300800 */
[----:B------:R1:W-:Y:S04]  /*1aa10*/  STL [R1+0x64c], R70 ;  /* 0x00064c4601007387 */ /* 0x0003e80000100800 */
[----:B-1----:R-:W3:Y:S04]  /*1aa20*/  LDL.LU R70, [R1+0x664] ;  /* 0x0006640001467983 */ /* 0x002ee80000300800 */
[----:B------:R-:W-:Y:S04]  /*1aa30*/  STL [R1+0x658], R74 ;  /* 0x0006584a01007387 */ /* 0x000fe80000100800 */
[----:B------:R-:W4:Y:S04]  /*1aa40*/  LDL.LU R73, [R1+0x670] ;  /* 0x0006700001497983 */ /* 0x000f280000300800 */
[----:B------:R-:W-:Y:S04]  /*1aa50*/  STL [R1+0x660], R67 ;  /* 0x0006604301007387 */ /* 0x000fe80000100800 */
[----:B------:R-:W4:Y:S04]  /*1aa60*/  LDL.LU R3, [R1+0x678] ;  /* 0x0006780001037983 */ /* 0x000f280000300800 */
[----:B------:R-:W4:Y:S01]  /*1aa70*/  LDL.LU R5, [R1+0x654] ;  /* 0x0006540001057983 */ /* 0x000f220000300800 */
[----:B------:R-:W-:-:S02]  /*1aa80*/  ISETP.GT.AND P4, PT, R83, 0x44, PT ;  /* 0x000000445300780c */ /* 0x000fc40003f84270 */
[C---:B------:R-:W-:Y:S02]  /*1aa90*/  ISETP.GT.AND P2, PT, R83.reuse, 0x45, PT ;  /* 0x000000455300780c */ /* 0x040fe40003f44270 */
[----:B------:R-:W-:Y:S02]  /*1aaa0*/  PRMT R123, RZ, 0x7610, R123 ;  /* 0x00007610ff7b7816 */ /* 0x000fe4000000007b */
[----:B------:R-:W-:Y:S01]  /*1aab0*/  ISETP.GT.AND P3, PT, R83, 0x46, PT ;  /* 0x000000465300780c */ /* 0x000fe20003f64270 */
[----:B------:R-:W-:Y:S01]  /*1aac0*/  IMAD.X R69, R69, 0x1, R71, P5 ;  /* 0x0000000145457824 */ /* 0x000fe200028e0647 */
[----:B------:R-:W-:-:S05]  /*1aad0*/  PRMT R122, RZ, 0x7610, R122 ;  /* 0x00007610ff7a7816 */ /* 0x000fca000000007a */
[----:B0-----:R-:W-:Y:S01]  /*1aae0*/  @P4 IMAD.MOV.U32 R4, RZ, RZ, R74 ;  /* 0x000000ffff044224 */ /* 0x001fe200078e004a */
[----:B------:R-:W-:Y:S02]  /*1aaf0*/  PRMT R121, RZ, 0x7610, R121 ;  /* 0x00007610ff797816 */ /* 0x000fe40000000079 */
[----:B--2---:R-:W-:-:S05]  /*1ab00*/  IADD3 R68, P5, PT, R68, R72, RZ ;  /* 0x0000004844447210 */ /* 0x004fca0007fbe0ff */
[--C-:B---3--:R-:W-:Y:S02]  /*1ab10*/  IMAD.X R70, R70, 0x1, R71.reuse, P5 ;  /* 0x0000000146467824 */ /* 0x108fe400028e0647 */
[----:B----4-:R-:W-:Y:S01]  /*1ab20*/  IMAD.X R5, R5, 0x1, R71, P6 ;  /* 0x0000000105057824 */ /* 0x010fe200030e0647 */
[----:B------:R-:W-:-:S04]  /*1ab30*/  IADD3 R73, P6, PT, R73, R72, RZ ;  /* 0x0000004849497210 */ /* 0x000fc80007fde0ff */
[----:B------:R0:W-:Y:S04]  /*1ab40*/  STL [R1+0x654], R5 ;  /* 0x0006540501007387 */ /* 0x0001e80000100800 */
[----:B------:R1:W5:Y:S01]  /*1ab50*/  @P4 LDG.E.U16 R123, desc[UR40][R4.64] ;  /* 0x00000028047b4981 */ /* 0x000362000c1e1500 */
[----:B------:R-:W-:-:S03]  /*1ab60*/  IADD3 R3, P5, PT, R3, R72, RZ ;  /* 0x0000004803037210 */ /* 0x000fc60007fbe0ff */
[----:B------:R2:W-:Y:S01]  /*1ab70*/  STL [R1+0x65c], R69 ;  /* 0x00065c4501007387 */ /* 0x0005e20000100800 */
[----:B-1----:R-:W-:Y:S02]  /*1ab80*/  @P2 IMAD.MOV.U32 R4, RZ, RZ, R67 ;  /* 0x000000ffff042224 */ /* 0x002fe400078e0043 */
[----:B0-----:R-:W-:Y:S02]  /*1ab90*/  @P2 IMAD.MOV.U32 R5, RZ, RZ, R69 ;  /* 0x000000ffff052224 */ /* 0x001fe400078e0045 */
        /* <DEDUP_REMOVED lines=152> */
[----:B------:R-:W-:Y:S01]  /*1b520*/  IADD3 R67, P5, PT, R67, R72, RZ ;  /* 0x0000004843437210 */ /* 0x000fe20007fbe0ff */
[----:B------:R-:W-:-:S05]  /*1b530*/  IMAD.X R5, R5, 0x1, R71, P6 ;  /* 0x0000000105057824 */ /* 0x000fca00030e0647 */
[----:B------:R0:W-:Y:S04]  /*1b540*/  STL [R1+0x6cc], R5 ;  /* 0x0006cc0501007387 */ /* 0x0001e80000100800 */
[----:B------:R1:W5:Y:S01]  /*1b550*/  @P4 LDG.E.U16 R107, desc[UR40][R4.64] ;  /* 0x00000028046b4981 */ /* 0x000362000c1e1500 */
[----:B------:R-:W-:-:S03]  /*1b560*/  IADD3 R74, P6, PT, R74, R72, RZ ;  /* 0x000000484a4a7210 */ /* 0x000fc60007fde0ff */
[----:B------:R2:W-:Y:S01]  /*1b570*/  STL [R1+0x6d4], R69 ;  /* 0x0006d44501007387 */ /* 0x0005e20000100800 */
[----:B-1----:R-:W-:Y:S02]  /*1b580*/  @P2 IMAD.MOV.U32 R4, RZ, RZ, R68 ;  /* 0x000000ffff042224 */ /* 0x002fe400078e0044 */
[----:B0-----:R-:W-:Y:S01]  /*1b590*/  @P2 IMAD.MOV.U32 R5, RZ, RZ, R69 ;  /* 0x000000ffff052224 */ /* 0x001fe200078e0045 */
[----:B------:R-:W3:Y:S04]  /*1b5a0*/  LDL.LU R68, [R1+0x6ec] ;  /* 0x0006ec0001447983 */ /* 0x000ee80000300800 */
[----:B--2---:R-:W2:Y:S04]  /*1b5b0*/  LDL.LU R69, [R1+0x6f8] ;  /* 0x0006f80001457983 */ /* 0x004ea80000300800 */
[----:B------:R0:W5:Y:S04]  /*1b5c0*/  @P2 LDG.E.U16 R108, desc[UR40][R4.64] ;  /* 0x00000028046c2981 */ /* 0x000168000c1e1500 */
[----:B------:R-:W-:Y:S04]  /*1b5d0*/  STL [R1+0x6e0], R3 ;  /* 0x0006e00301007387 */ /* 0x000fe80000100800 */
[----:B------:R1:W-:Y:S01]  /*1b5e0*/  STL [R1+0x6dc], R70 ;  /* 0x0006dc4601007387 */ /* 0x0003e20000100800 */
[----:B0-----:R-:W-:-:S02]  /*1b5f0*/  @P3 IMAD.MOV.U32 R4, RZ, RZ, R3 ;  /* 0x000000ffff043224 */ /* 0x001fc400078e0003 */
[----:B------:R-:W-:Y:S01]  /*1b600*/  @P3 IMAD.MOV.U32 R5, RZ, RZ, R70 ;  /* 0x000000ffff053224 */ /* 0x000fe200078e0046 */
[----:B------:R-:W4:Y:S04]  /*1b610*/  LDL.LU R73, [R1+0x6f4] ;  /* 0x0006f40001497983 */ /* 0x000f280000300800 */
[----:B------:R0:W-:Y:S04]  /*1b620*/  STL [R1+0x6e8], R74 ;  /* 0x0006e84a01007387 */ /* 0x0001e80000100800 */
[----:B-1----:R-:W4:Y:S04]  /*1b630*/  LDL.LU R70, [R1+0x700] ;  /* 0x0007000001467983 */ /* 0x002f280000300800 */
[----:B------:R-:W-:Y:S04]  /*1b640*/  STL [R1+0x6f0], R67 ;  /* 0x0006f04301007387 */ /* 0x000fe80000100800 */
[----:B------:R1:W5:Y:S04]  /*1b650*/  @P3 LDG.E.U16 R106, desc[UR40][R4.64] ;  /* 0x00000028046a3981 */ /* 0x000368000c1e1500 */
[----:B------:R-:W4:Y:S01]  /*1b660*/  LDL.LU R3, [R1+0x708] ;  /* 0x0007080001037983 */ /* 0x000f220000300800 */
[----:B-1----:R-:W-:-:S03]  /*1b670*/  IMAD.MOV.U32 R5, RZ, RZ, R74 ;  /* 0x000000ffff057224 */ /* 0x002fc600078e004a */
[----:B0-----:R-:W4:Y:S04]  /*1b680*/  LDL.LU R74, [R1+0x9b0] ;  /* 0x0009b000014a7983 */ /* 0x001f280000300800 */
[----:B------:R-:W4:Y:S01]  /*1b690*/  LDL.LU R4, [R1+0x6e4] ;  /* 0x0006e40001047983 */ /* 0x000f220000300800 */
[C---:B------:R-:W-:Y:S02]  /*1b6a0*/  ISETP.GT.AND P4, PT, R83.reuse, 0x56, PT ;  /* 0x000000565300780c */ /* 0x040fe40003f84270 */
[C---:B------:R-:W-:Y:S02]  /*1b6b0*/  ISETP.GT.AND P2, PT, R83.reuse, 0x57, PT ;  /* 0x000000575300780c */ /* 0x040fe40003f44270 */
[----:B------:R-:W-:Y:S02]  /*1b6c0*/  PRMT R105, RZ, 0x7610, R105 ;  /* 0x00007610ff697816 */ /* 0x000fe40000000069 */
[----:B------:R-:W-:-:S02]  /*1b6d0*/  ISETP.GT.AND P3, PT, R83, 0x58, PT ;  /* 0x000000585300780c */ /* 0x000fc40003f64270 */
        /* <DEDUP_REMOVED lines=9> */
[----:B------:R-:W-:Y:S01]  /*1b770*/  @P4 LOP3.LUT R5, R5, R4, RZ, 0x3c, !PT ;  /* 0x0000000405054212 */ /* 0x000fe200078e3cff */
[----:B------:R0:W-:Y:S04]  /*1b780*/  STL [R1+0x6ec], R68 ;  /* 0x0006ec4401007387 */ /* 0x0001e80000100800 */
[----:B------:R1:W5:Y:S01]  /*1b790*/  @P4 LDG.E.U16 R105, desc[UR40][R4.64] ;  /* 0x0000002804694981 */ /* 0x000362000c1e1500 */
[-C--:B------:R-:W-:Y:S02]  /*1b7a0*/  IADD3 R70, P6, PT, R70, R72.reuse, RZ ;  /* 0x0000004846467210 */ /* 0x080fe40007fde0ff */
[----:B------:R-:W-:Y:S01]  /*1b7b0*/  IADD3 R3, P5, PT, R3, R72, RZ ;  /* 0x0000004803037210 */ /* 0x000fe20007fbe0ff */
[----:B-1----:R-:W-:Y:S02]  /*1b7c0*/  @P2 IMAD.MOV.U32 R4, RZ, RZ, R67 ;  /* 0x000000ffff042224 */ /* 0x002fe400078e0043 */
[----:B------:R-:W-:-:S02]  /*1b7d0*/  @P2 IMAD.MOV.U32 R5, RZ, RZ, R68 ;  /* 0x000000ffff052224 */ /* 0x000fc400078e0044 */
[----:B0-----:R-:W2:Y:S04]  /*1b7e0*/  LDL.LU R68, [R1+0x704] ;  /* 0x0007040001447983 */ /* 0x001ea80000300800 */
[----:B------:R-:W3:Y:S04]  /*1b7f0*/  LDL.LU R67, [R1+0x710] ;  /* 0x0007100001437983 */ /* 0x000ee80000300800 */
[----:B------:R0:W5:Y:S04]  /*1b800*/  @P2 LDG.E.U16 R104, desc[UR40][R4.64] ;  /* 0x0000002804682981 */ /* 0x000168000c1e1500 */
[----:B------:R-:W-:Y:S04]  /*1b810*/  STL [R1+0x6f8], R69 ;  /* 0x0006f84501007387 */ /* 0x000fe80000100800 */
[----:B------:R1:W-:Y:S01]  /*1b820*/  STL [R1+0x6f4], R73 ;  /* 0x0006f44901007387 */ /* 0x0003e20000100800 */
[----:B0-----:R-:W-:-:S02]  /*1b830*/  @P3 IMAD.MOV.U32 R4, RZ, RZ, R69 ;  /* 0x000000ffff043224 */ /* 0x001fc400078e0045 */
[----:B------:R-:W-:-:S05]  /*1b840*/  @P3 IMAD.MOV.U32 R5, RZ, RZ, R73 ;  /* 0x000000ffff053224 */ /* 0x000fca00078e0049 */
[----:B------:R0:W5:Y:S04]  /*1b850*/  @P3 LDG.E.U16 R103, desc[UR40][R4.64] ;  /* 0x0000002804673981 */ /* 0x000168000c1e1500 */
[----:B-1----:R-:W4:Y:S04]  /*1b860*/  LDL.LU R73, [R1+0x718] ;  /* 0x0007180001497983 */ /* 0x002f280000300800 */
[----:B------:R1:W-:Y:S04]  /*1b870*/  STL [R1+0x700], R70 ;  /* 0x0007004601007387 */ /* 0x0003e80000100800 */
[----:B------:R-:W4:Y:S04]  /*1b880*/  LDL.LU R69, [R1+0x720] ;  /* 0x0007200001457983 */ /* 0x000f280000300800 */
[----:B------:R-:W-:Y:S04]  /*1b890*/  STL [R1+0x708], R3 ;  /* 0x0007080301007387 */ /* 0x000fe80000100800 */
[----:B------:R-:W4:Y:S01]  /*1b8a0*/  LDL.LU R5, [R1+0x6fc] ;  /* 0x0006fc0001057983 */ /* 0x000f220000300800 */
[----:B------:R-:W-:-:S02]  /*1b8b0*/  ISETP.GT.AND P4, PT, R83, 0x59, PT ;  /* 0x000000595300780c */ /* 0x000fc40003f84270 */
[----:B------:R-:W-:Y:S02]  /*1b8c0*/  ISETP.GT.AND P2, PT, R83, 0x5a, PT ;  /* 0x0000005a5300780c */ /* 0x000fe40003f44270 */
[----:B------:R-:W-:Y:S02]  /*1b8d0*/  PRMT R101, RZ, 0x7610, R101 ;  /* 0x00007610ff657816 */ /* 0x000fe40000000065 */
[----:B------:R-:W-:-:S07]  /*1b8e0*/  PRMT R102, RZ, 0x7610, R102 ;  /* 0x00007610ff667816 */ /* 0x000fce0000000066 */
[----:B0-----:R-:W-:Y:S02]  /*1b8f0*/  @P4 IMAD.MOV.U32 R4, RZ, RZ, R70 ;  /* 0x000000ffff044224 */ /* 0x001fe400078e0046 */
[--C-:B--2---:R-:W-:Y:S01]  /*1b900*/  IMAD.X R68, R68, 0x1, R71.reuse, P5 ;  /* 0x0000000144447824 */ /* 0x104fe200028e0647 */
[----:B---3--:R-:W-:Y:S01]  /*1b910*/  IADD3 R67, P5, PT, R67, R72, RZ ;  /* 0x0000004843437210 */ /* 0x008fe20007fbe0ff */
[----:B----4-:R-:W-:-:S05]  /*1b920*/  IMAD.X R5, R5, 0x1, R71, P6 ;  /* 0x0000000105057824 */ /* 0x010fca00030e0647 */
[----:B------:R0:W-:Y:S04]  /*1b930*/  STL [R1+0x6fc], R5 ;  /* 0x0006fc0501007387 */ /* 0x0001e80000100800 */
[----:B------:R2:W5:Y:S04]  /*1b940*/  @P4 LDG.E.U16 R101, desc[UR40][R4.64] ;  /* 0x0000002804654981 */ /* 0x000568000c1e1500 */
[----:B------:R3:W-:Y:S04]  /*1b950*/  STL [R1+0x704], R68 ;  /* 0x0007044401007387 */ /* 0x0007e80000100800 */
[----:B-1----:R-:W4:Y:S01]  /*1b960*/  LDL.LU R70, [R1+0x71c] ;  /* 0x00071c0001467983 */ /* 0x002f220000300800 */
[----:B--2---:R-:W-:-:S02]  /*1b970*/  @P2 IMAD.MOV.U32 R4, RZ, RZ, R3 ;  /* 0x000000ffff042224 */ /* 0x004fc400078e0003 */
[----:B0-----:R-:W-:Y:S02]  /*1b980*/  @P2 IMAD.MOV.U32 R5, RZ, RZ, R68 ;  /* 0x000000ffff052224 */ /* 0x001fe400078e0044 */
[----:B---3--:R-:W2:Y:S04]  /*1b990*/  LDL.LU R68, [R1+0x728] ;  /* 0x0007280001447983 */ /* 0x008ea80000300800 */
[----:B------:R-:W3:Y:S04]  /*1b9a0*/  LDL.LU R3, [R1+0x730] ;  /* 0x0007300001037983 */ /* 0x000ee80000300800 */
[----:B------:R0:W5:Y:S04]  /*1b9b0*/  @P2 LDG.E.U16 R102, desc[UR40][R4.64] ;  /* 0x0000002804662981 */ /* 0x000168000c1e1500 */
[----:B------:R1:W-:Y:S01]  /*1b9c0*/  STL [R1+0x710], R67 ;  /* 0x0007104301007387 */ /* 0x0003e20000100800 */
[----:B0-----:R-:W-:-:S03]  /*1b9d0*/  IMAD.MOV.U32 R5, RZ, RZ, R67 ;  /* 0x000000ffff057224 */ /* 0x001fc600078e0043 */
[----:B-1----:R-:W2:Y:S04]  /*1b9e0*/  LDL.LU R67, [R1+0x9ac] ;  /* 0x0009ac0001437983 */ /* 0x002ea80000300800 */
        /* <DEDUP_REMOVED lines=10> */
[----:B------:R1:W5:Y:S02]  /*1ba90*/  @P3 LDG.E.U16 R100, desc[UR40][R4.64] ;  /* 0x0000002804643981 */ /* 0x000364000c1e1500 */
[----:B-1----:R-:W-:Y:S02]  /*1baa0*/  IMAD.MOV.U32 R5, RZ, RZ, R73 ;  /* 0x000000ffff057224 */ /* 0x002fe400078e0049 */
[----:B0-----:R-:W2:Y:S04]  /*1bab0*/  LDL.LU R73, [R1+0x9a8] ;  /* 0x0009a80001497983 */ /* 0x001ea80000300800 */
[----:B------:R-:W2:Y:S01]  /*1bac0*/  LDL.LU R4, [R1+0x714] ;  /* 0x0007140001047983 */ /* 0x000ea20000300800 */
[----:B------:R-:W-:-:S02]  /*1bad0*/  ISETP.GT.AND P4, PT, R83, 0x5c, PT ;  /* 0x0000005c5300780c */ /* 0x000fc40003f84270 */
[----:B------:R-:W-:-:S05]  /*1bae0*/  IADD3 R69, P5, PT, R69, R72, RZ ;  /* 0x0000004845457210 */ /* 0x000fca0007fbe0ff */
[----:B------:R-:W-:Y:S01]  /*1baf0*/  STL [R1+0x720], R69 ;  /* 0x0007204501007387 */ /* 0x000fe20000100800 */
[----:B------:R-:W-:Y:S02]  /*1bb00*/  ISETP.GT.AND P2, PT, R83, 0x5d, PT ;  /* 0x0000005d5300780c */ /* 0x000fe40003f44270 */
[----:B------:R-:W-:Y:S01]  /*1bb10*/  PRMT R99, RZ, 0x7610, R99 ;  /* 0x00007610ff637816 */ /* 0x000fe20000000063 */
[--C-:B----4-:R-:W-:Y:S01]  /*1bb20*/  IMAD.X R70, R70, 0x1, R71.reuse, P5 ;  /* 0x0000000146467824 */ /* 0x110fe200028e0647 */
[----:B------:R-:W-:Y:S01]  /*1bb30*/  PRMT R98, RZ, 0x7610, R98 ;  /* 0x00007610ff627816 */ /* 0x000fe20000000062 */
[----:B--2---:R-:W-:-:S05]  /*1bb40*/  IMAD.X R4, R4, 0x1, R71, P6 ;  /* 0x0000000104047824 */ /* 0x004fca00030e0647 */
[-C--:B------:R-:W-:Y:S01]  /*1bb50*/  @P4 LOP3.LUT R5, R5, R4.reuse, RZ, 0x3c, !PT ;  /* 0x0000000405054212 */ /* 0x080fe200078e3cff */
[----:B------:R0:W-:Y:S03]  /*1bb60*/  STL [R1+0x714], R4 ;  /* 0x0007140401007387 */ /* 0x0001e60000100800 */
[----:B0-----:R-:W-:-:S04]  /*1bb70*/  @P4 LOP3.LUT R4, R5, R4, RZ, 0x3c, !PT ;  /* 0x0000000405044212 */ /* 0x001fc800078e3cff */
[----:B------:R-:W-:-:S05]  /*1bb80*/  @P4 LOP3.LUT R5, R5, R4, RZ, 0x3c, !PT ;  /* 0x0000000405054212 */ /* 0x000fca00078e3cff */
[----:B------:R0:W5:Y:S02]  /*1bb90*/  @P4 LDG.E.U16 R99, desc[UR40][R4.64] ;  /* 0x0000002804634981 */ /* 0x000164000c1e1500 */
[----:B0-----:R-:W-:Y:S02]  /*1bba0*/  IMAD.MOV.U32 R4, RZ, RZ, R70 ;  /* 0x000000ffff047224 */ /* 0x001fe400078e0046 */
[----:B------:R-:W-:-:S05]  /*1bbb0*/  IMAD.MOV.U32 R5, RZ, RZ, R69 ;  /* 0x000000ffff057224 */ /* 0x000fca00078e0045 */
[----:B------:R-:W-:-:S04]  /*1bbc0*/  @P2 LOP3.LUT R5, R5, R4, RZ, 0x3c, !PT ;  /* 0x0000000405052212 */ /* 0x000fc800078e3cff */
[C---:B------:R-:W-:Y:S02]  /*1bbd0*/  @P2 LOP3.LUT R4, R5.reuse, R4, RZ, 0x3c, !PT ;  /* 0x0000000405042212 */ /* 0x040fe400078e3cff */
[----:B------:R-:W-:Y:S02]  /*1bbe0*/  IADD3 R68, P4, PT, R68, R72, RZ ;  /* 0x0000004844447210 */ /* 0x000fe40007f9e0ff */
[----:B------:R-:W-:Y:S01]  /*1bbf0*/  @P2 LOP3.LUT R5, R5, R4, RZ, 0x3c, !PT ;  /* 0x0000000405052212 */ /* 0x000fe200078e3cff */
[----:B------:R0:W-:Y:S04]  /*1bc00*/  STL [R1+0x71c], R70 ;  /* 0x00071c4601007387 */ /* 0x0001e80000100800 */
[----:B------:R1:W5:Y:S04]  /*1bc10*/  @P2 LDG.E.U16 R98, desc[UR40][R4.64] ;  /* 0x0000002804622981 */ /* 0x000368000c1e1500 */
[----:B0-----:R-:W5:Y:S04]  /*1bc20*/  LDL.LU R70, [R1+0x9a4] ;  /* 0x0009a40001467983 */ /* 0x001f680000300800 */
[----:B------:R-:W5:Y:S01]  /*1bc30*/  LDL.LU R69, [R1+0x9a0] ;  /* 0x0009a00001457983 */ /* 0x000f620000300800 */
[----:B-1----:R-:W-:-:S03]  /*1bc40*/  IMAD.MOV.U32 R5, RZ, RZ, R68 ;  /* 0x000000ffff057224 */ /* 0x002fc600078e0044 */
[----:B------:R0:W-:Y:S04]  /*1bc50*/  STL [R1+0x728], R68 ;  /* 0x0007284401007387 */ /* 0x0001e80000100800 */
[----:B0-----:R-:W5:Y:S04]  /*1bc60*/  LDL.LU R68, [R1+0x99c] ;  /* 0x00099c0001447983 */ /* 0x001f680000300800 */
[----:B------:R-:W2:Y:S01]  /*1bc70*/  LDL.LU R4, [R1+0x724] ;  /* 0x0007240001047983 */ /* 0x000ea20000300800 */
[----:B------:R-:W-:Y:S02]  /*1bc80*/  ISETP.GT.AND P3, PT, R83, 0x5e, PT ;  /* 0x0000005e5300780c */ /* 0x000fe40003f64270 */
[----:B------:R-:W-:Y:S01]  /*1bc90*/  PRMT R97, RZ, 0x7610, R97 ;  /* 0x00007610ff617816 */ /* 0x000fe20000000061 */
[----:B--2---:R-:W-:-:S10]  /*1bca0*/  IMAD.X R4, R4, 0x1, R71, P4 ;  /* 0x0000000104047824 */ /* 0x004fd400020e0647 */
[-C--:B------:R-:W-:Y:S01]  /*1bcb0*/  @P3 LOP3.LUT R5, R5, R4.reuse, RZ, 0x3c, !PT ;  /* 0x0000000405053212 */ /* 0x080fe200078e3cff */
[----:B------:R0:W-:Y:S03]  /*1bcc0*/  STL [R1+0x724], R4 ;  /* 0x0007240401007387 */ /* 0x0001e60000100800 */
[----:B0-----:R-:W-:-:S04]  /*1bcd0*/  @P3 LOP3.LUT R4, R5, R4, RZ, 0x3c, !PT ;  /* 0x0000000405043212 */ /* 0x001fc800078e3cff */
[----:B------:R-:W-:-:S05]  /*1bce0*/  @P3 LOP3.LUT R5, R5, R4, RZ, 0x3c, !PT ;  /* 0x0000000405053212 */ /* 0x000fca00078e3cff */
[----:B------:R0:W5:Y:S04]  /*1bcf0*/  @P3 LDG.E.U16 R97, desc[UR40][R4.64] ;  /* 0x0000002804613981 */ /* 0x000168000c1e1500 */
[----:B------:R-:W2:Y:S01]  /*1bd00*/  LDL.LU R5, [R1+0x72c] ;  /* 0x00072c0001057983 */ /* 0x000ea20000300800 */
[----:B------:R-:W-:Y:S02]  /*1bd10*/  ISETP.GT.AND P5, PT, R83, 0x5f, PT ;  /* 0x0000005f5300780c */ /* 0x000fe40003fa4270 */
[----:B---3--:R-:W-:Y:S02]  /*1bd20*/  IADD3 R3, P2, PT, R3, R72, RZ ;  /* 0x0000004803037210 */ /* 0x008fe40007f5e0ff */
[----:B------:R-:W-:-:S03]  /*1bd30*/  PRMT R96, RZ, 0x7610, R96 ;  /* 0x00007610ff607816 */ /* 0x000fc60000000060 */
[----:B------:R1:W-:Y:S06]  /*1bd40*/  STL [R1+0x730], R3 ;  /* 0x0007300301007387 */ /* 0x0003ec0000100800 */
[----:B0-----:R-:W-:Y:S02]  /*1bd50*/  @P5 IMAD.MOV.U32 R4, RZ, RZ, R3 ;  /* 0x000000ffff045224 */ /* 0x001fe400078e0003 */
[----:B--2---:R-:W-:-:S05]  /*1bd60*/  IMAD.X R5, R5, 0x1, R71, P2 ;  /* 0x0000000105057824 */ /* 0x004fca00010e0647 */
[----:B------:R0:W-:Y:S04]  /*1bd70*/  STL [R1+0x72c], R5 ;  /* 0x00072c0501007387 */ /* 0x0001e80000100800 */
[----:B-1----:R-:W5:Y:S04]  /*1bd80*/  LDL.LU R3, [R1+0x998] ;  /* 0x0009980001037983 */ /* 0x002f680000300800 */
[----:B------:R1:W5:Y:S04]  /*1bd90*/  @P5 LDG.E.U16 R96, desc[UR40][R4.64] ;  /* 0x0000002804605981 */ /* 0x000368000c1e1500 */
[----:B------:R-:W2:Y:S04]  /*1bda0*/  LDL.LU R4, [R1+0x734] ;  /* 0x0007340001047983 */ /* 0x000ea80000300800 */
[----:B0-----:R-:W1:Y:S01]  /*1bdb0*/  LDL.LU R5, [R1+0x738] ;  /* 0x0007380001057983 */ /* 0x001e620000300800 */
[----:B------:R-:W-:-:S02]  /*1bdc0*/  ISETP.GT.AND P3, PT, R83, 0x60, PT ;  /* 0x000000605300780c */ /* 0x000fc40003f64270 */
[----:B------:R-:W-:Y:S02]  /*1bdd0*/  PRMT R95, RZ, 0x7610, R95 ;  /* 0x00007610ff5f7816 */ /* 0x000fe4000000005f */
[----:B-1----:R-:W-:-:S05]  /*1bde0*/  IADD3 R5, P2, PT, R5, R72, RZ ;  /* 0x0000004805057210 */ /* 0x002fca0007f5e0ff */
[----:B--2---:R-:W-:Y:S01]  /*1bdf0*/  IMAD.X R4, R4, 0x1, R71, P2 ;  /* 0x0000000104047824 */ /* 0x004fe200010e0647 */
[----:B------:R0:W-:Y:S04]  /*1be00*/  STL [R1+0x738], R5 ;  /* 0x0007380501007387 */ /* 0x0001e80000100800 */
[----:B------:R1:W-:Y:S01]  /*1be10*/  STL [R1+0x734], R4 ;  /* 0x0007340401007387 */ /* 0x0003e20000100800 */
[----:B0-----:R-:W-:-:S04]  /*1be20*/  @P3 LOP3.LUT R5, R5, R4, RZ, 0x3c, !PT ;  /* 0x0000000405053212 */ /* 0x001fc800078e3cff */
[----:B-1----:R-:W-:-:S04]  /*1be30*/  @P3 LOP3.LUT R4, R5, R4, RZ, 0x3c, !PT ;  /* 0x0000000405043212 */ /* 0x002fc800078e3cff */
[----:B------:R-:W-:-:S05]  /*1be40*/  @P3 LOP3.LUT R5, R5, R4, RZ, 0x3c, !PT ;  /* 0x0000000405053212 */ /* 0x000fca00078e3cff */
[----:B------:R0:W5:Y:S04]  /*1be50*/  @P3 LDG.E.U16 R95, desc[UR40][R4.64] ;  /* 0x00000028045f3981 */ /* 0x000168000c1e1500 */
[----:B------:R-:W2:Y:S04]  /*1be60*/  LDL.LU R4, [R1+0x73c] ;  /* 0x00073c0001047983 */ /* 0x000ea80000300800 */
[----:B------:R-:W0:Y:S01]  /*1be70*/  LDL.LU R5, [R1+0x740] ;  /* 0x0007400001057983 */ /* 0x000e220000300800 */
[----:B------:R-:W-:Y:S02]  /*1be80*/  ISETP.GT.AND P3, PT, R83, 0x61, PT ;  /* 0x000000615300780c */ /* 0x000fe40003f64270 */
[----:B------:R-:W-:-:S02]  /*1be90*/  PRMT R94, RZ, 0x7610, R94 ;  /* 0x00007610ff5e7816 */ /* 0x000fc4000000005e */
[----:B0-----:R-:W-:-:S05]  /*1bea0*/  IADD3 R5, P2, PT, R5, R72, RZ ;  /* 0x0000004805057210 */ /* 0x001fca0007f5e0ff */
        /* <DEDUP_REMOVED lines=358> */
[----:B------:R-:W-:Y:S01]  /*1d510*/  PRMT R73, RZ, 0x7610, R73 ;  /* 0x00007610ff497816 */ /* 0x000fe20000000049 */
[----:B------:R-:W-:Y:S01]  /*1d520*/  USHF.L.U32 UR8, UR8, 0x1f, URZ ;  /* 0x0000001f08087899 */ /* 0x000fe200080006ff */
[----:B0-----:R-:W-:-:S05]  /*1d530*/  IADD3 R5, P2, PT, R5, R72, RZ ;  /* 0x0000004805057210 */ /* 0x001fca0007f5e0ff */
[----:B--2---:R-:W-:Y:S01]  /*1d540*/  IMAD.X R4, R4, 0x1, R71, P2 ;  /* 0x0000000104047824 */ /* 0x004fe200010e0647 */
[----:B------:R0:W-:Y:S04]  /*1d550*/  STL [R1+0x830], R5 ;  /* 0x0008300501007387 */ /* 0x0001e80000100800 */
[----:B------:R1:W-:Y:S01]  /*1d560*/  STL [R1+0x82c], R4 ;  /* 0x00082c0401007387 */ /* 0x0003e20000100800 */
[----:B0-----:R-:W-:-:S04]  /*1d570*/  @P3 LOP3.LUT R5, R5, R4, RZ, 0x3c, !PT ;  /* 0x0000000405053212 */ /* 0x001fc800078e3cff */
[----:B-1----:R-:W-:-:S04]  /*1d580*/  @P3 LOP3.LUT R4, R5, R4, RZ, 0x3c, !PT ;  /* 0x0000000405043212 */ /* 0x002fc800078e3cff */
[----:B------:R-:W-:-:S05]  /*1d590*/  @P3 LOP3.LUT R5, R5, R4, RZ, 0x3c, !PT ;  /* 0x0000000405053212 */ /* 0x000fca00078e3cff */
[----:B------:R0:W5:Y:S02]  /*1d5a0*/  @P3 LDG.E.U16 R73, desc[UR40][R4.64] ;  /* 0x0000002804493981 */ /* 0x000164000c1e1500 */
[----:B0-----:R-:W0:Y:S02]  /*1d5b0*/  S2R R5, SR_TID.X ;  /* 0x0000000000057919 */ /* 0x001e240000002100 */
[----:B0-----:R-:W-:Y:S01]  /*1d5c0*/  LOP3.LUT R4, R5, 0x7f, RZ, 0xc0, !PT ;  /* 0x0000007f05047812 */ /* 0x001fe200078ec0ff */
[----:B------:R-:W-:-:S04]  /*1d5d0*/  IMAD.U32 R5, RZ, RZ, UR8 ;  /* 0x00000008ff057e24 */ /* 0x000fc8000f8e00ff */
[----:B------:R-:W0:Y:S01]  /*1d5e0*/  SYNCS.PHASECHK.TRANS64.TRYWAIT P3, [UR7], R5 ;  /* 0x00000005ff0075a7 */ /* 0x000e220008061107 */
[----:B------:R-:W-:Y:S02]  /*1d5f0*/  ISETP.GE.AND P2, PT, R4, R83, PT ;  /* 0x000000530400720c */ /* 0x000fe40003f46270 */
[----:B------:R-:W-:Y:S01]  /*1d600*/  PRMT R4, R56, 0x5410, R84 ;  /* 0x0000541038047816 */ /* 0x000fe20000000054 */
[----:B0-----:R-:W-:Y:S10]  /*1d610*/  @!P3 BRA `(.L_x_15) ;  /* 0x0000010c0080b947 */ /* 0x001ff40003800000 */
.L_x_25:
[----:B------:R-:W2:Y:S04]  /*1d620*/  LDL.LU R56, [R1] ;  /* 0x0000000001387983 */ /* 0x000ea80000300800 */
[----:B------:R0:W-:Y:S04]  /*1d630*/  STL [R1+0x9d4], R84 ;  /* 0x0009d45401007387 */ /* 0x0001e80000100800 */
[----:B0-----:R-:W3:Y:S04]  /*1d640*/  LDL.LU R84, [R1+0x4] ;  /* 0x0000040001547983 */ /* 0x001ee80000300800 */
[----:B------:R0:W-:Y:S01]  /*1d650*/  STL [R1+0x9c0], R83 ;  /* 0x0009c05301007387 */ /* 0x0001e20000100800 */
[----:B-----5:R-:W-:-:S03]  /*1d660*/  PRMT R5, R54, 0x5410, R55 ;  /* 0x0000541036057816 */ /* 0x020fc60000000037 */
[----:B0-----:R-:W4:Y:S04]  /*1d670*/  LDL.LU R83, [R1+0xc] ;  /* 0x00000c0001537983 */ /* 0x001f280000300800 */
[----:B------:R0:W-:Y:S01]  /*1d680*/  STL [R1+0x9bc], R68 ;  /* 0x0009bc4401007387 */ /* 0x0001e20000100800 */
[----:B------:R-:W-:-:S03]  /*1d690*/  PRMT R6, R53, 0x5410, R6 ;  /* 0x0000541035067816 */ /* 0x000fc60000000006 */
[----:B0-----:R-:W4:Y:S04]  /*1d6a0*/  LDL.LU R68, [R1+0x8] ;  /* 0x0000080001447983 */ /* 0x001f280000300800 */
[----:B------:R-:W-:Y:S04]  /*1d6b0*/  STL [R1+0x9a8], R72 ;  /* 0x0009a84801007387 */ /* 0x000fe80000100800 */
[----:B------:R-:W-:Y:S04]  /*1d6c0*/  STL [R1+0x9a4], R71 ;  /* 0x0009a44701007387 */ /* 0x000fe80000100800 */
[----:B------:R-:W-:Y:S04]  /*1d6d0*/  STL [R1+0x9a0], R3 ;  /* 0x0009a00301007387 */ /* 0x000fe80000100800 */
[----:B------:R-:W-:Y:S01]  /*1d6e0*/  STL [R1+0x99c], R2 ;  /* 0x00099c0201007387 */ /* 0x000fe20000100800 */
[----:B------:R-:W-:-:S03]  /*1d6f0*/  PRMT R7, R7, 0x5410, R52 ;  /* 0x0000541007077816 */ /* 0x000fc60000000034 */
[----:B------:R-:W-:Y:S01]  /*1d700*/  STL [R1+0x998], R0 ;  /* 0x0009980001007387 */ /* 0x000fe20000100800 */
[----:B------:R-:W-:-:S03]  /*1d710*/  PRMT R8, R8, 0x5410, R51 ;  /* 0x0000541008087816 */ /* 0x000fc60000000033 */
[----:B------:R-:W4:Y:S01]  /*1d720*/  LDL.LU R54, [R1+0x10] ;  /* 0x0000100001367983 */ /* 0x000f220000300800 */
        /* <DEDUP_REMOVED lines=9> */
[----:B------:R-:W4:Y:S04]  /*1d7c0*/  LDL.LU R50, [R1+0x20] ;  /* 0x0000200001327983 */ /* 0x000f280000300800 */
[----:B------:R-:W4:Y:S01]  /*1d7d0*/  LDL.LU R49, [R1+0x30] ;  /* 0x0000300001317983 */ /* 0x000f220000300800 */
[----:B------:R-:W-:-:S03]  /*1d7e0*/  PRMT R23, R23, 0x5410, R36 ;  /* 0x0000541017177816 */ /* 0x000fc60000000024 */
[----:B------:R-:W4:Y:S04]  /*1d7f0*/  LDL.LU R48, [R1+0x28] ;  /* 0x0000280001307983 */ /* 0x000f280000300800 */
[----:B------:R-:W4:Y:S04]  /*1d800*/  LDL.LU R47, [R1+0x34] ;  /* 0x00003400012f7983 */ /* 0x000f280000300800 */
[----:B------:R-:W4:Y:S01]  /*1d810*/  LDL.LU R46, [R1+0x2c] ;  /* 0x00002c00012e7983 */ /* 0x000f220000300800 */
[----:B------:R-:W-:Y:S02]  /*1d820*/  PRMT R24, R24, 0x5410, R35 ;  /* 0x0000541018187816 */ /* 0x000fe40000000023 */
[----:B------:R-:W-:Y:S01]  /*1d830*/  PRMT R27, R27, 0x5410, R32 ;  /* 0x000054101b1b7816 */ /* 0x000fe20000000020 */
[----:B------:R0:W-:Y:S01]  /*1d840*/  STL [R1+0x9c4], R125 ;  /* 0x0009c47d01007387 */ /* 0x0001e20000100800 */
        /* <DEDUP_REMOVED lines=13> */
[----:B---3--:R-:W-:Y:S02]  /*1d920*/  PRMT R36, R84, 0x5410, R125 ;  /* 0x0000541054247816 */ /* 0x008fe4000000007d */
[----:B------:R-:W3:Y:S01]  /*1d930*/  LDL.LU R84, [R1+0x248] ;  /* 0x0002480001547983 */ /* 0x000ee20000300800 */
[----:B--2---:R-:W-:-:S03]  /*1d940*/  PRMT R37, R56, 0x5410, R124 ;  /* 0x0000541038257816 */ /* 0x004fc6000000007c */
[----:B0-----:R-:W2:Y:S01]  /*1d950*/  LDL.LU R125, [R1+0x26c] ;  /* 0x00026c00017d7983 */ /* 0x001ea20000300800 */
        /* <DEDUP_REMOVED lines=9> */
[----:B----4-:R-:W-:Y:S02]  /*1d9f0*/  PRMT R35, R83, 0x5410, R68 ;  /* 0x0000541053237816 */ /* 0x010fe40000000044 */
[----:B------:R-:W4:Y:S01]  /*1da00*/  LDL.LU R83, [R1+0x270] ;  /* 0x0002700001537983 */ /* 0x000f220000300800 */
[----:B------:R-:W-:-:S03]  /*1da10*/  PRMT R57, R85, 0x5410, R57 ;  /* 0x0000541055397816 */ /* 0x000fc60000000039 */
[----:B------:R-:W2:Y:S01]  /*1da20*/  LDL.LU R68, [R1+0x40] ;  /* 0x0000400001447983 */ /* 0x000ea20000300800 */
[----:B------:R-:W-:Y:S02]  /*1da30*/  PRMT R58, R58, 0x5410, R82 ;  /* 0x000054103a3a7816 */ /* 0x000fe40000000052 */
[----:B------:R-:W-:Y:S01]  /*1da40*/  PRMT R59, R59, 0x5410, R81 ;  /* 0x000054103b3b7816 */ /* 0x000fe20000000051 */
[----:B------:R0:W-:Y:S01]  /*1da50*/  STL [R1+0x9c8], R123 ;  /* 0x0009c87b01007387 */ /* 0x0001e20000100800 */
[----:B------:R-:W-:Y:S02]  /*1da60*/  PRMT R60, R60, 0x5410, R80 ;  /* 0x000054103c3c7816 */ /* 0x000fe40000000050 */
[----:B------:R-:W-:Y:S02]  /*1da70*/  PRMT R61, R61, 0x5410, R79 ;  /* 0x000054103d3d7816 */ /* 0x000fe4000000004f */
[----:B------:R-:W-:Y:S02]  /*1da80*/  PRMT R62, R62, 0x5410, R78 ;  /* 0x000054103e3e7816 */ /* 0x000fe4000000004e */
[----:B------:R-:W-:-:S02]  /*1da90*/  PRMT R63, R63, 0x5410, R77 ;  /* 0x000054103f3f7816 */ /* 0x000fc4000000004d */
[----:B------:R-:W-:Y:S01]  /*1daa0*/  PRMT R64, R64, 0x5410, R76 ;  /* 0x0000541040407816 */ /* 0x000fe2000000004c */
[----:B0-----:R-:W2:Y:S01]  /*1dab0*/  LDL.LU R123, [R1+0x268] ;  /* 0x00026800017b7983 */ /* 0x001ea20000300800 */
[----:B------:R-:W-:Y:S02]  /*1dac0*/  PRMT R65, R65, 0x5410, R75 ;  /* 0x0000541041417816 */ /* 0x000fe4000000004b */
[----:B------:R-:W-:Y:S01]  /*1dad0*/  PRMT R66, R66, 0x5410, R74 ;  /* 0x0000541042427816 */ /* 0x000fe2000000004a */
[----:B------:R0:W-:Y:S01]  /*1dae0*/  STL [R1+0x9d0], R121 ;  /* 0x0009d07901007387 */ /* 0x0001e20000100800 */
[----:B------:R-:W-:Y:S02]  /*1daf0*/  PRMT R67, R67, 0x5410, R73 ;  /* 0x0000541043437816 */ /* 0x000fe40000000049 */
[----:B------:R-:W-:Y:S02]  /*1db00*/  PRMT R34, R55, 0x5410, R54 ;  /* 0x0000541037227816 */ /* 0x000fe40000000036 */
[----:B------:R-:W-:-:S02]  /*1db10*/  PRMT R54, R91, 0x5410, R90 ;  /* 0x000054105b367816 */ /* 0x000fc4000000005a */
[----:B------:R-:W-:Y:S01]  /*1db20*/  PRMT R55, R89, 0x5410, R88 ;  /* 0x0000541059377816 */ /* 0x000fe20000000058 */
[----:B0-----:R-:W2:Y:S01]  /*1db30*/  LDL.LU R121, [R1+0x264] ;  /* 0x0002640001797983 */ /* 0x001ea20000300800 */
        /* <DEDUP_REMOVED lines=11> */
[----:B------:R-:W-:Y:S01]  /*1dbf0*/  PRMT R47, R105, 0x5410, R104 ;  /* 0x00005410692f7816 */ /* 0x000fe20000000068 */
[----:B------:R0:W-:Y:S03]  /*1dc00*/  STL [R1+0x9cc], R119 ;  /* 0x0009cc7701007387 */ /* 0x0001e60000100800 */
[----:B------:R1:W-:Y:S01]  /*1dc10*/  STTM.x64 tmem[UR6+0x100], R4 ;  /* 0x00010004000079ed */ /* 0x0003e20008340006 */
[----:B------:R-:W0:Y:S02]  /*1dc20*/  FENCE.VIEW.ASYNC.T ;  /* 0x00000000000073c6 */ /* 0x000e240000000200 */
[----:B0-----:R-:W-:Y:S06]  /*1dc30*/  BAR.SYNC.DEFER_BLOCKING 0x0 ;  /* 0x0000000000007b1d */ /* 0x001fec0000010000 */
[----:B------:R-:W2:Y:S04]  /*1dc40*/  LDL.LU R119, [R1+0x260] ;  /* 0x0002600001777983 */ /* 0x000ea80000300800 */
[----:B-1----:R-:W2:Y:S04]  /*1dc50*/  LDL.LU R50, [R1+0x244] ;  /* 0x0002440001327983 */ /* 0x002ea80000300800 */
[----:B------:R-:W4:Y:S01]  /*1dc60*/  LDL.LU R52, [R1+0x24c] ;  /* 0x00024c0001347983 */ /* 0x000f220000300800 */
[----:B---3--:R-:W-:-:S05]  /*1dc70*/  IADD3 R84, P3, PT, R84, R70, RZ ;  /* 0x0000004654547210 */ /* 0x008fca0007f7e0ff */
[----:B------:R0:W-:Y:S04]  /*1dc80*/  STL [R1+0x248], R84 ;  /* 0x0002485401007387 */ /* 0x0001e80000100800 */
[----:B------:R-:W3:Y:S04]  /*1dc90*/  LDL.LU R53, [R1+0x250] ;  /* 0x0002500001357983 */ /* 0x000ee80000300800 */
[----:B------:R-:W4:Y:S04]  /*1dca0*/  LDL.LU R55, [R1+0x254] ;  /* 0x0002540001377983 */ /* 0x000f280000300800 */
[----:B------:R-:W4:Y:S04]  /*1dcb0*/  LDL.LU R58, [R1+0x258] ;  /* 0x00025800013a7983 */ /* 0x000f280000300800 */
[----:B------:R-:W4:Y:S01]  /*1dcc0*/  LDL.LU R59, [R1+0x25c] ;  /* 0x00025c00013b7983 */ /* 0x000f220000300800 */
[----:B------:R-:W-:-:S02]  /*1dcd0*/  @!P2 IMAD.MOV.U32 R4, RZ, RZ, R84 ;  /* 0x000000ffff04a224 */ /* 0x000fc400078e0054 */
[----:B--2---:R-:W-:Y:S01]  /*1dce0*/  IMAD.X R50, R50, 0x1, R69, P3 ;  /* 0x0000000132327824 */ /* 0x004fe200018e0645 */
[----:B---3--:R-:W-:-:S05]  /*1dcf0*/  IADD3 R53, P4, PT, R53, R70, RZ ;  /* 0x0000004635357210 */ /* 0x008fca0007f9e0ff */
[--C-:B----4-:R-:W-:Y:S01]  /*1dd00*/  IMAD.X R52, R52, 0x1, R69.reuse, P4 ;  /* 0x0000000134347824 */ /* 0x110fe200020e0645 */
[----:B------:R-:W-:Y:S01]  /*1dd10*/  IADD3 R58, P3, PT, R58, R70, RZ ;  /* 0x000000463a3a7210 */ /* 0x000fe20007f7e0ff */
[----:B------:R-:W-:Y:S04]  /*1dd20*/  STL [R1+0x250], R53 ;  /* 0x0002503501007387 */ /* 0x000fe80000100800 */
[----:B------:R-:W-:Y:S01]  /*1dd30*/  STL [R1+0x244], R50 ;  /* 0x0002443201007387 */ /* 0x000fe20000100800 */
[----:B------:R-:W-:-:S03]  /*1dd40*/  IMAD.X R55, R55, 0x1, R69, P3 ;  /* 0x0000000137377824 */ /* 0x000fc600018e0645 */
[----:B------:R-:W-:Y:S04]  /*1dd50*/  STL [R1+0x258], R58 ;  /* 0x0002583a01007387 */ /* 0x000fe80000100800 */
[----:B0-----:R-:W2:Y:S04]  /*1dd60*/  LDL.LU R84, [R1+0x9d4] ;  /* 0x0009d40001547983 */ /* 0x001ea80000300800 */
[----:B------:R-:W-:Y:S04]  /*1dd70*/  STL [R1+0x24c], R52 ;  /* 0x00024c3401007387 */ /* 0x000fe80000100800 */
[----:B------:R-:W3:Y:S04]  /*1dd80*/  LDL.LU R10, [R1+0x48] ;  /* 0x00004800010a7983 */ /* 0x000ee80000300800 */
[----:B------:R-:W-:Y:S04]  /*1dd90*/  STL [R1+0x254], R55 ;  /* 0x0002543701007387 */ /* 0x000fe80000100800 */
[----:B------:R-:W4:Y:S04]  /*1dda0*/  LDL.LU R9, [R1+0x3c] ;  /* 0x00003c0001097983 */ /* 0x000f280000300800 */
[----:B------:R-:W2:Y:S04]  /*1ddb0*/  LDL.LU R6, [R1+0x278] ;  /* 0x0002780001067983 */ /* 0x000ea80000300800 */
[----:B------:R-:W2:Y:S01]  /*1ddc0*/  LDL.LU R11, [R1+0x44] ;  /* 0x00004400010b7983 */ /* 0x000ea20000300800 */
[----:B------:R-:W-:Y:S01]  /*1ddd0*/  PRMT R51, RZ, 0x7610, R51 ;  /* 0x00007610ff337816 */ /* 0x000fe20000000033 */
[----:B------:R-:W-:Y:S01]  /*1dde0*/  @!P2 IMAD.MOV.U32 R5, RZ, RZ, R50 ;  /* 0x000000ffff05a224 */ /* 0x000fe200078e0032 */
[----:B------:R-:W-:-:S04]  /*1ddf0*/  PRMT R54, RZ, 0x7610, R54 ;  /* 0x00007610ff367816 */ /* 0x000fc80000000036 */
[----:B------:R0:W2:Y:S01]  /*1de00*/  @!P2 LDG.E.U16 R51, desc[UR40][R4.64] ;  /* 0x000000280433a981 */ /* 0x0000a2000c1e1500 */
[-C--:B------:R-:W-:Y:S02]  /*1de10*/  IADD3 R119, P3, PT, R119, R70.reuse, RZ ;  /* 0x0000004677777210 */ /* 0x080fe40007f7e0ff */
[----:B------:R-:W-:Y:S01]  /*1de20*/  PRMT R8, RZ, 0x7610, R8 ;  /* 0x00007610ff087816 */ /* 0x000fe20000000008 */
[----:B0-----:R-:W-:Y:S02]  /*1de30*/  @!P2 IMAD.MOV.U32 R4, RZ, RZ, R53 ;  /* 0x000000ffff04a224 */ /* 0x001fe400078e0035 */
[----:B------:R-:W-:Y:S01]  /*1de40*/  @!P2 IMAD.MOV.U32 R5, RZ, RZ, R52 ;  /* 0x000000ffff05a224 */ /* 0x000fe200078e0034 */
[----:B------:R-:W-:Y:S01]  /*1de50*/  IADD3 R123, P4, PT, R123, R70, RZ ;  /* 0x000000467b7b7210 */ /* 0x000fe20007f9e0ff */
[----:B------:R-:W-:-:S03]  /*1de60*/  IMAD.X R59, R59, 0x1, R69, P3 ;  /* 0x000000013b3b7824 */ /* 0x000fc600018e0645 */
[----:B------:R0:W2:Y:S01]  /*1de70*/  @!P2 LDG.E.U16 R54, desc[UR40][R4.64] ;  /* 0x000000280436a981 */ /* 0x0000a2000c1e1500 */
[----:B------:R-:W-:Y:S01]  /*1de80*/  PRMT R7, RZ, 0x7610, R7 ;  /* 0x00007610ff077816 */ /* 0x000fe20000000007 */
[----:B------:R-:W-:Y:S02]  /*1de90*/  IMAD.X R121, R121, 0x1, R69, P4 ;  /* 0x0000000179797824 */ /* 0x000fe400020e0645 */
[----:B0-----:R-:W-:Y:S02]  /*1dea0*/  @!P2 IMAD.MOV.U32 R4, RZ, RZ, R58 ;  /* 0x000000ffff04a224 */ /* 0x001fe400078e003a */
[----:B------:R-:W-:-:S05]  /*1deb0*/  @!P2 IMAD.MOV.U32 R5, RZ, RZ, R55 ;  /* 0x000000ffff05a224 */ /* 0x000fca00078e0037 */
[----:B------:R0:W2:Y:S01]  /*1dec0*/  @!P2 LDG.E.U16 R8, desc[UR40][R4.64] ;  /* 0x000000280408a981 */ /* 0x0000a2000c1e1500 */
[----:B------:R-:W-:Y:S02]  /*1ded0*/  PRMT R72, RZ, 0x7610, R72 ;  /* 0x00007610ff487816 */ /* 0x000fe40000000048 */
[----:B------:R-:W-:Y:S01]  /*1dee0*/  IADD3 R83, P3, PT, R83, R70, RZ ;  /* 0x0000004653537210 */ /* 0x000fe20007f7e0ff */
[----:B0-----:R-:W-:Y:S02]  /*1def0*/  @!P2 IMAD.MOV.U32 R4, RZ, RZ, R119 ;  /* 0x000000ffff04a224 */ /* 0x001fe400078e0077 */
[----:B------:R-:W-:-:S05]  /*1df00*/  @!P2 IMAD.MOV.U32 R5, RZ, RZ, R59 ;  /* 0x000000ffff05a224 */ /* 0x000fca00078e003b */
[----:B------:R0:W2:Y:S01]  /*1df10*/  @!P2 LDG.E.U16 R7, desc[UR40][R4.64] ;  /* 0x000000280407a981 */ /* 0x0000a2000c1e1500 */
[----:B------:R-:W-:Y:S01]  /*1df20*/  IMAD.X R125, R125, 0x1, R69, P3 ;  /* 0x000000017d7d7824 */ /* 0x000fe200018e0645 */
[----:B------:R-:W-:Y:S01]  /*1df30*/  IADD3 R68, P3, PT, R68, R70, RZ ;  /* 0x0000004644447210 */ /* 0x000fe20007f7e0ff */
[----:B0-----:R-:W-:Y:S02]  /*1df40*/  @!P2 IMAD.MOV.U32 R4, RZ, RZ, R123 ;  /* 0x000000ffff04a224 */ /* 0x001fe400078e007b */
[----:B------:R-:W-:Y:S01]  /*1df50*/  @!P2 IMAD.MOV.U32 R5, RZ, RZ, R121 ;  /* 0x000000ffff05a224 */ /* 0x000fe200078e0079 */
[----:B------:R-:W-:-:S04]  /*1df60*/  PRMT R3, RZ, 0x7610, R3 ;  /* 0x00007610ff037816 */ /* 0x000fc80000000003 */
[----:B------:R0:W2:Y:S01]  /*1df70*/  @!P2 LDG.E.U16 R72, desc[UR40][R4.64] ;  /* 0x000000280448a981 */ /* 0x0000a2000c1e1500 */
[----:B------:R-:W-:Y:S01]  /*1df80*/  PRMT R2, RZ, 0x7610, R2 ;  /* 0x00007610ff027816 */ /* 0x000fe20000000002 */
[----:B0-----:R-:W-:Y:S02]  /*1df90*/  @!P2 IMAD.MOV.U32 R4, RZ, RZ, R83 ;  /* 0x000000ffff04a224 */ /* 0x001fe400078e0053 */
[----:B------:R-:W-:Y:S01]  /*1dfa0*/  @!P2 IMAD.MOV.U32 R5, RZ, RZ, R125 ;  /* 0x000000ffff05a224 */ /* 0x000fe200078e007d */
[----:B------:R-:W-:Y:S04]  /*1dfb0*/  STL [R1+0x260], R119 ;  /* 0x0002607701007387 */ /* 0x000fe80000100800 */
[----:B------:R0:W2:Y:S01]  /*1dfc0*/  @!P2 LDG.E.U16 R3, desc[UR40][R4.64] ;  /* 0x000000280403a981 */ /* 0x0000a2000c1e1500 */
[----:B------:R-:W-:-:S03]  /*1dfd0*/  PRMT R0, RZ, 0x7610, R0 ;  /* 0x00007610ff007816 */ /* 0x000fc60000000000 */
[----:B------:R-:W2:Y:S01]  /*1dfe0*/  LDL.LU R13, [R1+0x274] ;  /* 0x00027400010d7983 */ /* 0x000ea20000300800 */
[----:B0-----:R-:W-:-:S03]  /*1dff0*/  @!P2 IMAD.MOV.U32 R4, RZ, RZ, R68 ;  /* 0x000000ffff04a224 */ /* 0x001fc600078e0044 */
[----:B------:R-:W-:Y:S04]  /*1e000*/  STL [R1+0x268], R123 ;  /* 0x0002687b01007387 */ /* 0x000fe80000100800 */
[----:B------:R-:W-:Y:S04]  /*1e010*/  STL [R1+0x25c], R59 ;  /* 0x00025c3b01007387 */ /* 0x000fe80000100800 */
[----:B------:R-:W-:Y:S04]  /*1e020*/  STL [R1+0x270], R83 ;  /* 0x0002705301007387 */ /* 0x000fe80000100800 */
[----:B------:R-:W-:Y:S04]  /*1e030*/  STL [R1+0x264], R121 ;  /* 0x0002647901007387 */ /* 0x000fe80000100800 */
[----:B------:R-:W2:Y:S01]  /*1e040*/  LDL.LU R12, [R1+0x280] ;  /* 0x00028000010c7983 */ /* 0x000ea20000300800 */
[----:B---3--:R-:W-:Y:S01]  /*1e050*/  IADD3 R10, P4, PT, R10, R70, RZ ;  /* 0x000000460a0a7210 */ /* 0x008fe20007f9e0ff */
[----:B----4-:R-:W-:-:S04]  /*1e060*/  IMAD.X R9, R9, 0x1, R69, P3 ;  /* 0x0000000109097824 */ /* 0x010fc800018e0645 */
[----:B------:R-:W-:Y:S02]  /*1e070*/  @!P2 IMAD.MOV.U32 R5, RZ, RZ, R9 ;  /* 0x000000ffff05a224 */ /* 0x000fe400078e0009 */
[----:B--2---:R-:W-:-:S03]  /*1e080*/  IMAD.X R11, R11, 0x1, R69, P4 ;  /* 0x000000010b0b7824 */ /* 0x004fc600020e0645 */
[----:B------:R0:W2:Y:S02]  /*1e090*/  @!P2 LDG.E.U16 R2, desc[UR40][R4.64] ;  /* 0x000000280402a981 */ /* 0x0000a4000c1e1500 */
[----:B0-----:R-:W-:Y:S02]  /*1e0a0*/  @!P2 IMAD.MOV.U32 R4, RZ, RZ, R10 ;  /* 0x000000ffff04a224 */ /* 0x001fe400078e000a */
[----:B------:R-:W-:-:S05]  /*1e0b0*/  @!P2 IMAD.MOV.U32 R5, RZ, RZ, R11 ;  /* 0x000000ffff05a224 */ /* 0x000fca00078e000b */
[----:B------:R0:W3:Y:S04]  /*1e0c0*/  @!P2 LDG.E.U16 R0, desc[UR40][R4.64] ;  /* 0x000000280400a981 */ /* 0x0000e8000c1e1500 */
[----:B------:R-:W-:Y:S04]  /*1e0d0*/  STL [R1+0x26c], R125 ;  /* 0x00026c7d01007387 */ /* 0x000fe80000100800 */
[----:B------:R-:W-:Y:S01]  /*1e0e0*/  STL [R1+0x30], R51 ;  /* 0x0000303301007387 */ /* 0x000fe20000100800 */
[----:B------:R-:W-:Y:S02]  /*1e0f0*/  IADD3 R6, P3, PT, R6, R70, RZ ;  /* 0x0000004606067210 */ /* 0x000fe40007f7e0ff */
[----:B------:R-:W-:Y:S01]  /*1e100*/  PRMT R14, RZ, 0x7610, R14 ;  /* 0x00007610ff0e7816 */ /* 0x000fe2000000000e */
[----:B------:R-:W-:Y:S04]  /*1e110*/  STL [R1+0x9ac], R72 ;  /* 0x0009ac4801007387 */ /* 0x000fe80000100800 */
[----:B------:R-:W4:Y:S04]  /*1e120*/  LDL.LU R18, [R1+0x27c] ;  /* 0x00027c0001127983 */ /* 0x000f280000300800 */
[----:B------:R-:W4:Y:S04]  /*1e130*/  LDL.LU R17, [R1+0x284] ;  /* 0x0002840001117983 */ /* 0x000f280000300800 */
[----:B------:R-:W-:Y:S04]  /*1e140*/  STL [R1+0x2c], R54 ;  /* 0x00002c3601007387 */ /* 0x000fe80000100800 */
[----:B------:R-:W-:Y:S04]  /*1e150*/  STL [R1+0x40], R68 ;  /* 0x0000404401007387 */ /* 0x000fe80000100800 */
[----:B------:R1:W-:Y:S01]  /*1e160*/  STL [R1+0x24], R7 ;  /* 0x0000240701007387 */ /* 0x0003e20000100800 */
[----:B------:R-:W-:-:S03]  /*1e170*/  IMAD.X R13, R13, 0x1, R69, P3 ;  /* 0x000000010d0d7824 */ /* 0x000fc600018e0645 */
[----:B-1----:R-:W4:Y:S04]  /*1e180*/  LDL.LU R7, [R1+0x288] ;  /* 0x0002880001077983 */ /* 0x002f280000300800 */
[----:B------:R-:W4:Y:S04]  /*1e190*/  LDL.LU R16, [R1+0x28c] ;  /* 0x00028c0001107983 */ /* 0x000f280000300800 */
[----:B------:R1:W-:Y:S04]  /*1e1a0*/  STL [R1+0x28], R8 ;  /* 0x0000280801007387 */ /* 0x0003e80000100800 */
[----:B-1----:R-:W4:Y:S04]  /*1e1b0*/  LDL.LU R8, [R1+0x290] ;  /* 0x0002900001087983 */ /* 0x002f280000300800 */
[----:B------:R-:W-:Y:S04]  /*1e1c0*/  STL [R1+0x9b0], R3 ;  /* 0x0009b00301007387 */ /* 0x000fe80000100800 */
[----:B------:R-:W-:Y:S04]  /*1e1d0*/  STL [R1+0x48], R10 ;  /* 0x0000480a01007387 */ /* 0x000fe80000100800 */
[----:B------:R1:W-:Y:S04]  /*1e1e0*/  STL [R1+0x3c], R9 ;  /* 0x00003c0901007387 */ /* 0x0003e80000100800 */
[----:B------:R-:W-:Y:S04]  /*1e1f0*/  STL [R1+0x278], R6 ;  /* 0x0002780601007387 */ /* 0x000fe80000100800 */
[----:B-1----:R-:W4:Y:S04]  /*1e200*/  LDL.LU R9, [R1+0x298] ;  /* 0x0002980001097983 */ /* 0x002f280000300800 */
[----:B------:R1:W-:Y:S01]  /*1e210*/  STL [R1+0x44], R11 ;  /* 0x0000440b01007387 */ /* 0x0003e20000100800 */
[----:B0-----:R-:W-:Y:S01]  /*1e220*/  @!P2 IMAD.MOV.U32 R5, RZ, RZ, R13 ;  /* 0x000000ffff05a224 */ /* 0x001fe200078e000d */
[----:B------:R-:W-:Y:S01]  /*1e230*/  IADD3 R12, P3, PT, R12, R70, RZ ;  /* 0x000000460c0c7210 */ /* 0x000fe20007f7e0ff */
[----:B------:R-:W-:Y:S01]  /*1e240*/  @!P2 IMAD.MOV.U32 R4, RZ, RZ, R6 ;  /* 0x000000ffff04a224 */ /* 0x000fe200078e0006 */
[----:B--2---:R-:W-:Y:S04]  /*1e250*/  STL [R1+0x9b4], R2 ;  /* 0x0009b40201007387 */ /* 0x004fe80000100800 */
[----:B------:R-:W2:Y:S04]  /*1e260*/  LDL.LU R15, [R1+0x294] ;  /* 0x00029400010f7983 */ /* 0x000ea80000300800 */
[----:B------:R-:W-:Y:S04]  /*1e270*/  STL.S16 [R1+0x10], R14 ;  /* 0x0000100e01007387 */ /* 0x000fe80000100600 */
[----:B------:R-:W-:Y:S04]  /*1e280*/  STL [R1+0x274], R13 ;  /* 0x0002740d01007387 */ /* 0x000fe80000100800 */
[----:B------:R-:W2:Y:S04]  /*1e290*/  LDL.LU R10, [R1+0x2a0] ;  /* 0x0002a000010a7983 */ /* 0x000ea80000300800 */
[----:B-1----:R-:W2:Y:S04]  /*1e2a0*/  LDL.LU R11, [R1+0x50] ;  /* 0x00005000010b7983 */ /* 0x002ea80000300800 */
[----:B---3--:R0:W-:Y:S04]  /*1e2b0*/  STL [R1+0x9b8], R0 ;  /* 0x0009b80001007387 */ /* 0x0081e80000100800 */
[----:B0-----:R-:W3:Y:S04]  /*1e2c0*/  LDL.LU R0, [R1+0x10] ;  /* 0x0000100001007983 */ /* 0x001ee80000300800 */
[----:B------:R-:W3:Y:S04]  /*1e2d0*/  LDL.LU R14, [R1+0x29c] ;  /* 0x00029c00010e7983 */ /* 0x000ee80000300800 */
[----:B------:R-:W3:Y:S04]  /*1e2e0*/  LDL.LU R13, [R1+0x4c] ;  /* 0x00004c00010d7983 */ /* 0x000ee80000300800 */
[----:B------:R0:W-:Y:S04]  /*1e2f0*/  STL [R1+0x280], R12 ;  /* 0x0002800c01007387 */ /* 0x0001e80000100800 */
[----:B------:R-:W3:Y:S01]  /*1e300*/  LDL.LU R6, [R1+0x58] ;  /* 0x0000580001067983 */ /* 0x000ee20000300800 */
[----:B------:R-:W-:-:S02]  /*1e310*/  PRMT R2, RZ, 0x7610, R2 ;  /* 0x00007610ff027816 */ /* 0x000fc40000000002 */
[----:B------:R-:W-:Y:S02]  /*1e320*/  PRMT R3, RZ, 0x7610, R3 ;  /* 0x00007610ff037816 */ /* 0x000fe40000000003 */
[----:B------:R-:W-:Y:S02]  /*1e330*/  PRMT R72, RZ, 0x7610, R72 ;  /* 0x00007610ff487816 */ /* 0x000fe40000000048 */
[----:B------:R-:W-:Y:S01]  /*1e340*/  PRMT R71, RZ, 0x7610, R71 ;  /* 0x00007610ff477816 */ /* 0x000fe20000000047 */
[----:B----4-:R-:W-:Y:S01]  /*1e350*/  IMAD.X R18, R18, 0x1, R69, P3 ;  /* 0x0000000112127824 */ /* 0x010fe200018e0645 */
[----:B------:R-:W-:-:S05]  /*1e360*/  IADD3 R7, P4, PT, R7, R70, RZ ;  /* 0x0000004607077210 */ /* 0x000fca0007f9e0ff */
[----:B------:R-:W-:Y:S01]  /*1e370*/  IMAD.X R17, R17, 0x1, R69, P4 ;  /* 0x0000000111117824 */ /* 0x000fe200020e0645 */
[----:B------:R-:W-:Y:S04]  /*1e380*/  STL [R1+0x288], R7 ;  /* 0x0002880701007387 */ /* 0x000fe80000100800 */
[----:B------:R1:W-:Y:S01]  /*1e390*/  STL [R1+0x27c], R18 ;  /* 0x00027c1201007387 */ /* 0x0003e20000100800 */
[----:B------:R-:W-:-:S05]  /*1e3a0*/  IADD3 R8, P3, PT, R8, R70, RZ ;  /* 0x0000004608087210 */ /* 0x000fca0007f7e0ff */
[----:B------:R-:W-:Y:S01]  /*1e3b0*/  IMAD.X R16, R16, 0x1, R69, P3 ;  /* 0x0000000110107824 */ /* 0x000fe200018e0645 */
[----:B------:R-:W-:Y:S01]  /*1e3c0*/  STL [R1+0x290], R8 ;  /* 0x0002900801007387 */ /* 0x000fe20000100800 */
[----:B------:R-:W-:Y:S02]  /*1e3d0*/  PRMT R124, RZ, 0x7610, R124 ;  /* 0x00007610ff7c7816 */ /* 0x000fe4000000007c */
[----:B------:R-:W-:-:S05]  /*1e3e0*/  IADD3 R9, P3, PT, R9, R70, RZ ;  /* 0x0000004609097210 */ /* 0x000fca0007f7e0ff */
[----:B--2---:R-:W-:Y:S01]  /*1e3f0*/  IMAD.X R15, R15, 0x1, R69, P3 ;  /* 0x000000010f0f7824 */ /* 0x004fe200018e0645 */
[----:B------:R-:W-:Y:S01]  /*1e400*/  IADD3 R10, P4, PT, R10, R70, RZ ;  /* 0x000000460a0a7210 */ /* 0x000fe20007f9e0ff */
[----:B---3--:R2:W3:Y:S02]  /*1e410*/  @!P2 LDG.E.U16 R0, desc[UR40][R4.64] ;  /* 0x000000280400a981 */ /* 0x0084e4000c1e1500 */
[----:B--2---:R-:W-:Y:S02]  /*1e420*/  @!P2 IMAD.MOV.U32 R4, RZ, RZ, R12 ;  /* 0x000000ffff04a224 */ /* 0x004fe400078e000c */
[----:B------:R-:W-:Y:S01]  /*1e430*/  @!P2 IMAD.MOV.U32 R5, RZ, RZ, R18 ;  /* 0x000000ffff05a224 */ /* 0x000fe200078e0012 */
[----:B0-----:R-:W2:Y:S04]  /*1e440*/  LDL.LU R12, [R1+0x2a8] ;  /* 0x0002a800010c7983 */ /* 0x001ea80000300800 */
[----:B------:R0:W-:Y:S04]  /*1e450*/  STL [R1+0x284], R17 ;  /* 0x0002841101007387 */ /* 0x0001e80000100800 */
[----:B------:R4:W3:Y:S04]  /*1e460*/  @!P2 LDG.E.U16 R2, desc[UR40][R4.64] ;  /* 0x000000280402a981 */ /* 0x0008e8000c1e1500 */
[----:B-1----:R-:W3:Y:S04]  /*1e470*/  LDL.LU R18, [R1+0x54] ;  /* 0x0000540001127983 */ /* 0x002ee80000300800 */
[----:B------:R1:W-:Y:S01]  /*1e480*/  STL [R1+0x28c], R16 ;  /* 0x00028c1001007387 */ /* 0x0003e20000100800 */
[----:B----4-:R-:W-:-:S02]  /*1e490*/  @!P2 IMAD.MOV.U32 R4, RZ, RZ, R7 ;  /* 0x000000ffff04a224 */ /* 0x010fc400078e0007 */
[----:B------:R-:W-:Y:S01]  /*1e4a0*/  @!P2 IMAD.MOV.U32 R5, RZ, RZ, R17 ;  /* 0x000000ffff05a224 */ /* 0x000fe200078e0011 */
[----:B------:R-:W4:Y:S04]  /*1e4b0*/  LDL.LU R7, [R1+0x2b0] ;  /* 0x0002b00001077983 */ /* 0x000f280000300800 */
[----:B------:R1:W4:Y:S04]  /*1e4c0*/  @!P2 LDG.E.U16 R3, desc[UR40][R4.64] ;  /* 0x000000280403a981 */ /* 0x000328000c1e1500 */
[----:B0-----:R-:W4:Y:S01]  /*1e4d0*/  LDL.LU R17, [R1+0x2a4] ;  /* 0x0002a40001117983 */ /* 0x001f220000300800 */
[----:B------:R-:W-:Y:S01]  /*1e4e0*/  IADD3 R11, P3, PT, R11, R70, RZ ;  /* 0x000000460b0b7210 */ /* 0x000fe20007f7e0ff */
[----:B-1----:R-:W-:-:S02]  /*1e4f0*/  @!P2 IMAD.MOV.U32 R4, RZ, RZ, R8 ;  /* 0x000000ffff04a224 */ /* 0x002fc400078e0008 */
[----:B------:R-:W-:Y:S02]  /*1e500*/  @!P2 IMAD.MOV.U32 R5, RZ, RZ, R16 ;  /* 0x000000ffff05a224 */ /* 0x000fe400078e0010 */
[----:B------:R-:W4:Y:S01]  /*1e510*/  LDL.LU R16, [R1+0x2ac] ;  /* 0x0002ac0001107983 */ /* 0x000f220000300800 */
[----:B------:R-:W-:-:S03]  /*1e520*/  IMAD.X R14, R14, 0x1, R69, P4 ;  /* 0x000000010e0e7824 */ /* 0x000fc600020e0645 */
[----:B------:R0:W-:Y:S01]  /*1e530*/  STL [R1+0x298], R9 ;  /* 0x0002980901007387 */ /* 0x0001e20000100800 */
[----:B------:R-:W-:-:S03]  /*1e540*/  IMAD.X R13, R13, 0x1, R69, P3 ;  /* 0x000000010d0d7824 */ /* 0x000fc600018e0645 */
[----:B------:R1:W4:Y:S04]  /*1e550*/  @!P2 LDG.E.U16 R72, desc[UR40][R4.64] ;  /* 0x000000280448a981 */ /* 0x000328000c1e1500 */
[----:B------:R-:W4:Y:S04]  /*1e560*/  LDL.LU R8, [R1+0x2b8] ;  /* 0x0002b80001087983 */ /* 0x000f280000300800 */
[----:B------:R-:W-:Y:S01]  /*1e570*/  STL [R1+0x2a0], R10 ;  /* 0x0002a00a01007387 */ /* 0x000fe20000100800 */
[----:B-1----:R-:W-:Y:S02]  /*1e580*/  @!P2 IMAD.MOV.U32 R4, RZ, RZ, R9 ;  /* 0x000000ffff04a224 */ /* 0x002fe400078e0009 */
[----:B------:R-:W-:Y:S01]  /*1e590*/  @!P2 IMAD.MOV.U32 R5, RZ, RZ, R15 ;  /* 0x000000ffff05a224 */ /* 0x000fe200078e000f */
[----:B------:R1:W-:Y:S04]  /*1e5a0*/  STL [R1+0x294], R15 ;  /* 0x0002940f01007387 */ /* 0x0003e80000100800 */
[----:B------:R-:W-:Y:S04]  /*1e5b0*/  STL [R1+0x50], R11 ;  /* 0x0000500b01007387 */ /* 0x000fe80000100800 */
[----:B0-----:R-:W4:Y:S04]  /*1e5c0*/  LDL.LU R9, [R1+0x2c0] ;  /* 0x0002c00001097983 */ /* 0x001f280000300800 */
[----:B------:R0:W-:Y:S04]  /*1e5d0*/  STL [R1+0x29c], R14 ;  /* 0x00029c0e01007387 */ /* 0x0001e80000100800 */
[----:B------:R0:W4:Y:S04]  /*1e5e0*/  @!P2 LDG.E.U16 R71, desc[UR40][R4.64] ;  /* 0x000000280447a981 */ /* 0x000128000c1e1500 */
[----:B-1----:R-:W4:Y:S04]  /*1e5f0*/  LDL.LU R15, [R1+0x2b4] ;  /* 0x0002b400010f7983 */ /* 0x002f280000300800 */
[----:B------:R1:W-:Y:S01]  /*1e600*/  STL [R1+0x4c], R13 ;  /* 0x00004c0d01007387 */ /* 0x0003e20000100800 */
[----:B0-----:R-:W-:-:S02]  /*1e610*/  @!P2 IMAD.MOV.U32 R4, RZ, RZ, R10 ;  /* 0x000000ffff04a224 */ /* 0x001fc400078e000a */
[----:B------:R-:W-:Y:S01]  /*1e620*/  @!P2 IMAD.MOV.U32 R5, RZ, RZ, R14 ;  /* 0x000000ffff05a224 */ /* 0x000fe200078e000e */
[----:B------:R-:W4:Y:S04]  /*1e630*/  LDL.LU R10, [R1+0x2c8] ;  /* 0x0002c800010a7983 */ /* 0x000f280000300800 */
[----:B------:R0:W4:Y:S04]  /*1e640*/  @!P2 LDG.E.U16 R124, desc[UR40][R4.64] ;  /* 0x00000028047ca981 */ /* 0x000128000c1e1500 */
[----:B------:R-:W4:Y:S01]  /*1e650*/  LDL.LU R14, [R1+0x2bc] ;  /* 0x0002bc00010e7983 */ /* 0x000f220000300800 */
[----:B0-----:R-:W-:-:S03]  /*1e660*/  @!P2 IMAD.MOV.U32 R5, RZ, RZ, R13 ;  /* 0x000000ffff05a224 */ /* 0x001fc600078e000d */
[----:B-1----:R-:W4:Y:S01]  /*1e670*/  LDL.LU R13, [R1+0x2c4] ;  /* 0x0002c400010d7983 */ /* 0x002f220000300800 */
[----:B------:R-:W-:Y:S01]  /*1e680*/  IADD3 R6, P3, PT, R6, R70, RZ ;  /* 0x0000004606067210 */ /* 0x000fe20007f7e0ff */
[----:B------:R-:W-:-:S04]  /*1e690*/  @!P2 IMAD.MOV.U32 R4, RZ, RZ, R11 ;  /* 0x000000ffff04a224 */ /* 0x000fc800078e000b */
[----:B------:R0:W-:Y:S04]  /*1e6a0*/  STL [R1+0x58], R6 ;  /* 0x0000580601007387 */ /* 0x0001e80000100800 */
[----:B------:R-:W4:Y:S01]  /*1e6b0*/  LDL.LU R11, [R1+0x2d0] ;  /* 0x0002d000010b7983 */ /* 0x000f220000300800 */
[----:B------:R-:W-:Y:S02]  /*1e6c0*/  PRMT R122, RZ, 0x7610, R122 ;  /* 0x00007610ff7a7816 */ /* 0x000fe4000000007a */
[----:B------:R-:W-:-:S04]  /*1e6d0*/  PRMT R120, RZ, 0x7610, R120 ;  /* 0x00007610ff787816 */ /* 0x000fc80000000078 */
[----:B------:R1:W4:Y:S01]  /*1e6e0*/  @!P2 LDG.E.U16 R122, desc[UR40][R4.64] ;  /* 0x00000028047aa981 */ /* 0x000322000c1e1500 */
[----:B------:R-:W-:Y:S01]  /*1e6f0*/  PRMT R118, RZ, 0x7610, R118 ;  /* 0x00007610ff767816 */ /* 0x000fe20000000076 */
[----:B-1----:R-:W-:Y:S01]  /*1e700*/  @!P2 IMAD.MOV.U32 R4, RZ, RZ, R6 ;  /* 0x000000ffff04a224 */ /* 0x002fe200078e0006 */
[----:B------:R-:W-:Y:S02]  /*1e710*/  PRMT R116, RZ, 0x7610, R116 ;  /* 0x00007610ff747816 */ /* 0x000fe40000000074 */
[----:B------:R-:W-:Y:S02]  /*1e720*/  PRMT R114, RZ, 0x7610, R114 ;  /* 0x00007610ff727816 */ /* 0x000fe40000000072 */
[----:B------:R-:W-:Y:S02]  /*1e730*/  PRMT R112, RZ, 0x7610, R112 ;  /* 0x00007610ff707816 */ /* 0x000fe40000000070 */
[----:B--2---:R-:W-:-:S05]  /*1e740*/  IADD3 R12, P4, PT, R12, R70, RZ ;  /* 0x000000460c0c7210 */ /* 0x004fca0007f9e0ff */
[----:B------:R-:W-:Y:S01]  /*1e750*/  STL [R1+0x2a8], R12 ;  /* 0x0002a80c01007387 */ /* 0x000fe20000100800 */
[----:B---3--:R-:W-:-:S04]  /*1e760*/  IMAD.X R18, R18, 0x1, R69, P3 ;  /* 0x0000000112127824 */ /* 0x008fc800018e0645 */
[----:B------:R-:W-:Y:S01]  /*1e770*/  @!P2 IMAD.MOV.U32 R5, RZ, RZ, R18 ;  /* 0x000000ffff05a224 */ /* 0x000fe200078e0012 */
[----:B----4-:R-:W-:Y:S01]  /*1e780*/  IADD3 R7, P3, PT, R7, R70, RZ ;  /* 0x0000004607077210 */ /* 0x010fe20007f7e0ff */
[----:B------:R1:W-:Y:S04]  /*1e790*/  STL [R1+0x54], R18 ;  /* 0x0000541201007387 */ /* 0x0003e80000100800 */
[----:B------:R-:W-:Y:S01]  /*1e7a0*/  STL [R1+0x2b0], R7 ;  /* 0x0002b00701007387 */ /* 0x000fe20000100800 */
[----:B------:R-:W-:-:S03]  /*1e7b0*/  IMAD.X R17, R17, 0x1, R69, P4 ;  /* 0x0000000111117824 */ /* 0x000fc600020e0645 */
[----:B0-----:R-:W2:Y:S04]  /*1e7c0*/  LDL.LU R6, [R1+0x60] ;  /* 0x0000600001067983 */ /* 0x001ea80000300800 */
[----:B------:R0:W-:Y:S04]  /*1e7d0*/  STL [R1+0x2a4], R17 ;  /* 0x0002a41101007387 */ /* 0x0001e80000100800 */
[----:B------:R3:W4:Y:S01]  /*1e7e0*/  @!P2 LDG.E.U16 R120, desc[UR40][R4.64] ;  /* 0x000000280478a981 */ /* 0x000722000c1e1500 */
[----:B------:R-:W-:-:S03]  /*1e7f0*/  IMAD.X R16, R16, 0x1, R69, P3 ;  /* 0x0000000110107824 */ /* 0x000fc600018e0645 */
[----:B-1----:R-:W4:Y:S04]  /*1e800*/  LDL.LU R18, [R1+0x2cc] ;  /* 0x0002cc0001127983 */ /* 0x002f280000300800 */
[----:B------:R1:W-:Y:S01]  /*1e810*/  STL [R1+0x2ac], R16 ;  /* 0x0002ac1001007387 */ /* 0x0003e20000100800 */
[----:B---3--:R-:W-:Y:S02]  /*1e820*/  @!P2 IMAD.MOV.U32 R4, RZ, RZ, R12 ;  /* 0x000000ffff04a224 */ /* 0x008fe400078e000c */
[----:B------:R-:W-:Y:S01]  /*1e830*/  @!P2 IMAD.MOV.U32 R5, RZ, RZ, R17 ;  /* 0x000000ffff05a224 */ /* 0x000fe200078e0011 */
[----:B------:R-:W3:Y:S01]  /*1e840*/  LDL.LU R12, [R1+0x68] ;  /* 0x00006800010c7983 */ /* 0x000ee20000300800 */
[----:B------:R-:W-:-:S03]  /*1e850*/  IADD3 R8, P3, PT, R8, R70, RZ ;  /* 0x0000004608087210 */ /* 0x000fc60007f7e0ff */
[----:B0-----:R-:W3:Y:S04]  /*1e860*/  LDL.LU R17, [R1+0x5c] ;  /* 0x00005c0001117983 */ /* 0x001ee80000300800 */
[----:B------:R0:W3:Y:S01]  /*1e870*/  @!P2 LDG.E.U16 R118, desc[UR40][R4.64] ;  /* 0x000000280476a981 */ /* 0x0000e2000c1e1500 */
[----:B------:R-:W-:Y:S01]  /*1e880*/  IADD3 R9, P4, PT, R9, R70, RZ ;  /* 0x0000004609097210 */ /* 0x000fe20007f9e0ff */
[----:B0-----:R-:W-:Y:S02]  /*1e890*/  @!P2 IMAD.MOV.U32 R4, RZ, RZ, R7 ;  /* 0x000000ffff04a224 */ /* 0x001fe400078e0007 */
[----:B------:R-:W-:Y:S02]  /*1e8a0*/  @!P2 IMAD.MOV.U32 R5, RZ, RZ, R16 ;  /* 0x000000ffff05a224 */ /* 0x000fe400078e0010 */
[----:B-1----:R-:W3:Y:S04]  /*1e8b0*/  LDL.LU R16, [R1+0x64] ;  /* 0x0000640001107983 */ /* 0x002ee80000300800 */
[----:B------:R0:W-:Y:S01]  /*1e8c0*/  STL [R1+0x2b8], R8 ;  /* 0x0002b80801007387 */ /* 0x0001e20000100800 */
[----:B------:R-:W-:-:S03]  /*1e8d0*/  IMAD.X R15, R15, 0x1, R69, P3 ;  /* 0x000000010f0f7824 */ /* 0x000fc600018e0645 */
[----:B------:R1:W3:Y:S04]  /*1e8e0*/  @!P2 LDG.E.U16 R116, desc[UR40][R4.64] ;  /* 0x000000280474a981 */ /* 0x0002e8000c1e1500 */
[----:B------:R-:W3:Y:S01]  /*1e8f0*/  LDL.LU R7, [R1+0x2d8] ;  /* 0x0002d80001077983 */ /* 0x000ee20000300800 */
[----:B------:R-:W-:-:S03]  /*1e900*/  IADD3 R10, P3, PT, R10, R70, RZ ;  /* 0x000000460a0a7210 */ /* 0x000fc60007f7e0ff */
[----:B------:R-:W-:Y:S01]  /*1e910*/  STL [R1+0x2c0], R9 ;  /* 0x0002c00901007387 */ /* 0x000fe20000100800 */
[----:B-1----:R-:W-:Y:S02]  /*1e920*/  @!P2 IMAD.MOV.U32 R4, RZ, RZ, R8 ;  /* 0x000000ffff04a224 */ /* 0x002fe400078e0008 */
[----:B------:R-:W-:Y:S01]  /*1e930*/  @!P2 IMAD.MOV.U32 R5, RZ, RZ, R15 ;  /* 0x000000ffff05a224 */ /* 0x000fe200078e000f */
[----:B------:R1:W-:Y:S01]  /*1e940*/  STL [R1+0x2b4], R15 ;  /* 0x0002b40f01007387 */ /* 0x0003e20000100800 */
[----:B------:R-:W-:-:S03]  /*1e950*/  IMAD.X R14, R14, 0x1, R69, P4 ;  /* 0x000000010e0e7824 */ /* 0x000fc600020e0645 */
[----:B------:R-:W-:Y:S04]  /*1e960*/  STL [R1+0x2c8], R10 ;  /* 0x0002c80a01007387 */ /* 0x000fe80000100800 */
[----:B0-----:R-:W3:Y:S01]  /*1e970*/  LDL.LU R8, [R1+0x2e0] ;  /* 0x0002e00001087983 */ /* 0x001ee20000300800 */
[----:B------:R-:W-:-:S03]  /*1e980*/  IMAD.X R13, R13, 0x1, R69, P3 ;  /* 0x000000010d0d7824 */ /* 0x000fc600018e0645 */
[----:B------:R0:W-:Y:S04]  /*1e990*/  STL [R1+0x2bc], R14 ;  /* 0x0002bc0e01007387 */ /* 0x0001e80000100800 */
[----:B------:R0:W3:Y:S04]  /*1e9a0*/  @!P2 LDG.E.U16 R114, desc[UR40][R4.64] ;  /* 0x000000280472a981 */ /* 0x0000e8000c1e1500 */
[----:B-1----:R-:W3:Y:S04]  /*1e9b0*/  LDL.LU R15, [R1+0x2d4] ;  /* 0x0002d400010f7983 */ /* 0x002ee80000300800 */
[----:B------:R1:W-:Y:S01]  /*1e9c0*/  STL [R1+0x2c4], R13 ;  /* 0x0002c40d01007387 */ /* 0x0003e20000100800 */
[----:B0-----:R-:W-:-:S02]  /*1e9d0*/  @!P2 IMAD.MOV.U32 R4, RZ, RZ, R9 ;  /* 0x000000ffff04a224 */ /* 0x001fc400078e0009 */
[----:B------:R-:W-:Y:S01]  /*1e9e0*/  @!P2 IMAD.MOV.U32 R5, RZ, RZ, R14 ;  /* 0x000000ffff05a224 */ /* 0x000fe200078e000e */
[----:B------:R-:W3:Y:S04]  /*1e9f0*/  LDL.LU R9, [R1+0x2e8] ;  /* 0x0002e80001097983 */ /* 0x000ee80000300800 */
[----:B------:R-:W3:Y:S04]  /*1ea00*/  LDL.LU R14, [R1+0x2dc] ;  /* 0x0002dc00010e7983 */ /* 0x000ee80000300800 */
[----:B------:R0:W3:Y:S02]  /*1ea10*/  @!P2 LDG.E.U16 R112, desc[UR40][R4.64] ;  /* 0x000000280470a981 */ /* 0x0000e4000c1e1500 */
[----:B0-----:R-:W-:-:S02]  /*1ea20*/  @!P2 IMAD.MOV.U32 R5, RZ, RZ, R13 ;  /* 0x000000ffff05a224 */ /* 0x001fc400078e000d */
[----:B-1----:R-:W3:Y:S01]  /*1ea30*/  LDL.LU R13, [R1+0x2e4] ;  /* 0x0002e400010d7983 */ /* 0x002ee20000300800 */
[----:B------:R-:W-:Y:S01]  /*1ea40*/  IADD3 R11, P3, PT, R11, R70, RZ ;  /* 0x000000460b0b7210 */ /* 0x000fe20007f7e0ff */
[----:B------:R-:W-:-:S04]  /*1ea50*/  @!P2 IMAD.MOV.U32 R4, RZ, RZ, R10 ;  /* 0x000000ffff04a224 */ /* 0x000fc800078e000a */
[----:B------:R0:W-:Y:S04]  /*1ea60*/  STL [R1+0x2d0], R11 ;  /* 0x0002d00b01007387 */ /* 0x0001e80000100800 */
[----:B------:R-:W3:Y:S01]  /*1ea70*/  LDL.LU R10, [R1+0x2f0] ;  /* 0x0002f000010a7983 */ /* 0x000ee20000300800 */
[----:B------:R-:W-:Y:S02]  /*1ea80*/  PRMT R110, RZ, 0x7610, R110 ;  /* 0x00007610ff6e7816 */ /* 0x000fe4000000006e */
[----:B------:R-:W-:-:S04]  /*1ea90*/  PRMT R108, RZ, 0x7610, R108 ;  /* 0x00007610ff6c7816 */ /* 0x000fc8000000006c */
[----:B------:R1:W3:Y:S01]  /*1eaa0*/  @!P2 LDG.E.U16 R110, desc[UR40][R4.64] ;  /* 0x00000028046ea981 */ /* 0x0002e2000c1e1500 */
[----:B------:R-:W-:Y:S01]  /*1eab0*/  PRMT R106, RZ, 0x7610, R106 ;  /* 0x00007610ff6a7816 */ /* 0x000fe2000000006a */
[----:B-1----:R-:W-:Y:S01]  /*1eac0*/  @!P2 IMAD.MOV.U32 R4, RZ, RZ, R11 ;  /* 0x000000ffff04a224 */ /* 0x002fe200078e000b */
[----:B------:R-:W-:Y:S02]  /*1ead0*/  PRMT R104, RZ, 0x7610, R104 ;  /* 0x00007610ff687816 */ /* 0x000fe40000000068 */
[----:B------:R-:W-:Y:S02]  /*1eae0*/  PRMT R102, RZ, 0x7610, R102 ;  /* 0x00007610ff667816 */ /* 0x000fe40000000066 */
[----:B------:R-:W-:Y:S02]  /*1eaf0*/  PRMT R100, RZ, 0x7610, R100 ;  /* 0x00007610ff647816 */ /* 0x000fe40000000064 */
[----:B--2---:R-:W-:-:S05]  /*1eb00*/  IADD3 R6, P4, PT, R6, R70, RZ ;  /* 0x0000004606067210 */ /* 0x004fca0007f9e0ff */
[----:B------:R-:W-:Y:S01]  /*1eb10*/  STL [R1+0x60], R6 ;  /* 0x0000600601007387 */ /* 0x000fe20000100800 */
[----:B----4-:R-:W-:-:S04]  /*1eb20*/  IMAD.X R18, R18, 0x1, R69, P3 ;  /* 0x0000000112127824 */ /* 0x010fc800018e0645 */
[----:B------:R-:W-:Y:S01]  /*1eb30*/  @!P2 IMAD.MOV.U32 R5, RZ, RZ, R18 ;  /* 0x000000ffff05a224 */ /* 0x000fe200078e0012 */
[----:B------:R1:W-:Y:S01]  /*1eb40*/  STL [R1+0x2cc], R18 ;  /* 0x0002cc1201007387 */ /* 0x0003e20000100800 */
[----:B---3--:R-:W-:-:S03]  /*1eb50*/  IADD3 R12, P3, PT, R12, R70, RZ ;  /* 0x000000460c0c7210 */ /* 0x008fc60007f7e0ff */
[----:B------:R2:W3:Y:S01]  /*1eb60*/  @!P2 LDG.E.U16 R108, desc[UR40][R4.64] ;  /* 0x00000028046ca981 */ /* 0x0004e2000c1e1500 */
[----:B------:R-:W-:-:S03]  /*1eb70*/  IMAD.X R17, R17, 0x1, R69, P4 ;  /* 0x0000000111117824 */ /* 0x000fc600020e0645 */
[----:B------:R-:W-:Y:S04]  /*1eb80*/  STL [R1+0x68], R12 ;  /* 0x0000680c01007387 */ /* 0x000fe80000100800 */
[----:B0-----:R-:W4:Y:S01]  /*1eb90*/  LDL.LU R11, [R1+0x2f8] ;  /* 0x0002f800010b7983 */ /* 0x001f220000300800 */
[----:B--2---:R-:W-:-:S03]  /*1eba0*/  @!P2 IMAD.MOV.U32 R4, RZ, RZ, R6 ;  /* 0x000000ffff04a224 */ /* 0x004fc600078e0006 */
[----:B------:R0:W-:Y:S01]  /*1ebb0*/  STL [R1+0x5c], R17 ;  /* 0x00005c1101007387 */ /* 0x0001e20000100800 */
[----:B------:R-:W-:-:S03]  /*1ebc0*/  @!P2 IMAD.MOV.U32 R5, RZ, RZ, R17 ;  /* 0x000000ffff05a224 */ /* 0x000fc600078e0011 */
[----:B-1----:R-:W2:Y:S04]  /*1ebd0*/  LDL.LU R18, [R1+0x2ec] ;  /* 0x0002ec0001127983 */ /* 0x002ea80000300800 */
[----:B------:R1:W3:Y:S01]  /*1ebe0*/  @!P2 LDG.E.U16 R106, desc[UR40][R4.64] ;  /* 0x00000028046aa981 */ /* 0x0002e2000c1e1500 */
[----:B------:R-:W-:-:S05]  /*1ebf0*/  IMAD.X R16, R16, 0x1, R69, P3 ;  /* 0x0000000110107824 */ /* 0x000fca00018e0645 */
[----:B------:R1:W-:Y:S04]  /*1ec00*/  STL [R1+0x64], R16 ;  /* 0x0000641001007387 */ /* 0x0003e80000100800 */
[----:B------:R-:W3:Y:S01]  /*1ec10*/  LDL.LU R6, [R1+0x300] ;  /* 0x0003000001067983 */ /* 0x000ee20000300800 */
[----:B------:R-:W-:-:S03]  /*1ec20*/  IADD3 R7, P3, PT, R7, R70, RZ ;  /* 0x0000004607077210 */ /* 0x000fc60007f7e0ff */
[----:B0-----:R-:W3:Y:S01]  /*1ec30*/  LDL.LU R17, [R1+0x2f4] ;  /* 0x0002f40001117983 */ /* 0x001ee20000300800 */
[----:B-1----:R-:W-:Y:S02]  /*1ec40*/  @!P2 IMAD.MOV.U32 R4, RZ, RZ, R12 ;  /* 0x000000ffff04a224 */ /* 0x002fe400078e000c */
[----:B------:R-:W-:Y:S02]  /*1ec50*/  @!P2 IMAD.MOV.U32 R5, RZ, RZ, R16 ;  /* 0x000000ffff05a224 */ /* 0x000fe400078e0010 */
[----:B------:R-:W3:Y:S04]  /*1ec60*/  LDL.LU R16, [R1+0x2fc] ;  /* 0x0002fc0001107983 */ /* 0x000ee80000300800 */
[----:B------:R0:W-:Y:S04]  /*1ec70*/  STL [R1+0x2d8], R7 ;  /* 0x0002d80701007387 */ /* 0x0001e80000100800 */
[----:B------:R-:W3:Y:S01]  /*1ec80*/  LDL.LU R12, [R1+0x70] ;  /* 0x00007000010c7983 */ /* 0x000ee20000300800 */
[----:B------:R-:W-:-:S03]  /*1ec90*/  IADD3 R8, P4, PT, R8, R70, RZ ;  /* 0x0000004608087210 */ /* 0x000fc60007f9e0ff */
[----:B------:R1:W3:Y:S04]  /*1eca0*/  @!P2 LDG.E.U16 R104, desc[UR40][R4.64] ;  /* 0x000000280468a981 */ /* 0x0002e8000c1e1500 */
[----:B------:R-:W-:Y:S01]  /*1ecb0*/  STL [R1+0x2e0], R8 ;  /* 0x0002e00801007387 */ /* 0x000fe20000100800 */
[----:B------:R-:W-:Y:S02]  /*1ecc0*/  IMAD.X R15, R15, 0x1, R69, P3 ;  /* 0x000000010f0f7824 */ /* 0x000fe400018e0645 */
[----:B-1----:R-:W-:Y:S02]  /*1ecd0*/  @!P2 IMAD.MOV.U32 R4, RZ, RZ, R7 ;  /* 0x000000ffff04a224 */ /* 0x002fe400078e0007 */
[----:B------:R-:W-:Y:S01]  /*1ece0*/  @!P2 IMAD.MOV.U32 R5, RZ, RZ, R15 ;  /* 0x000000ffff05a224 */ /* 0x000fe200078e000f */
[----:B------:R1:W-:Y:S01]  /*1ecf0*/  STL [R1+0x2d4], R15 ;  /* 0x0002d40f01007387 */ /* 0x0003e20000100800 */
[----:B------:R-:W-:-:S03]  /*1ed00*/  IADD3 R9, P3, PT, R9, R70, RZ ;  /* 0x0000004609097210 */ /* 0x000fc60007f7e0ff */
[----:B------:R1:W3:Y:S01]  /*1ed10*/  @!P2 LDG.E.U16 R102, desc[UR40][R4.64] ;  /* 0x000000280466a981 */ /* 0x0002e2000c1e1500 */
[----:B------:R-:W-:-:S03]  /*1ed20*/  IMAD.X R14, R14, 0x1, R69, P4 ;  /* 0x000000010e0e7824 */ /* 0x000fc600020e0645 */
[----:B------:R-:W-:Y:S04]  /*1ed30*/  STL [R1+0x2e8], R9 ;  /* 0x0002e80901007387 */ /* 0x000fe80000100800 */
[----:B0-----:R-:W3:Y:S01]  /*1ed40*/  LDL.LU R7, [R1+0x78] ;  /* 0x0000780001077983 */ /* 0x001ee20000300800 */
[----:B-1----:R-:W-:-:S03]  /*1ed50*/  @!P2 IMAD.MOV.U32 R4, RZ, RZ, R8 ;  /* 0x000000ffff04a224 */ /* 0x002fc600078e0008 */
[----:B------:R0:W-:Y:S01]  /*1ed60*/  STL [R1+0x2dc], R14 ;  /* 0x0002dc0e01007387 */ /* 0x0001e20000100800 */
[----:B------:R-:W-:-:S03]  /*1ed70*/  @!P2 IMAD.MOV.U32 R5, RZ, RZ, R14 ;  /* 0x000000ffff05a224 */ /* 0x000fc600078e000e */
[----:B------:R-:W3:Y:S01]  /*1ed80*/  LDL.LU R15, [R1+0x6c] ;  /* 0x00006c00010f7983 */ /* 0x000ee20000300800 */
[----:B------:R-:W-:-:S03]  /*1ed90*/  IMAD.X R13, R13, 0x1, R69, P3 ;  /* 0x000000010d0d7824 */ /* 0x000fc600018e0645 */
[----:B------:R1:W3:Y:S04]  /*1eda0*/  @!P2 LDG.E.U16 R100, desc[UR40][R4.64] ;  /* 0x000000280464a981 */ /* 0x0002e8000c1e1500 */
[----:B------:R0:W-:Y:S04]  /*1edb0*/  STL [R1+0x2e4], R13 ;  /* 0x0002e40d01007387 */ /* 0x0001e80000100800 */
[----:B------:R-:W3:Y:S01]  /*1edc0*/  LDL.LU R8, [R1+0x308] ;  /* 0x0003080001087983 */ /* 0x000ee20000300800 */
[----:B-1----:R-:W-:-:S03]  /*1edd0*/  @!P2 IMAD.MOV.U32 R5, RZ, RZ, R13 ;  /* 0x000000ffff05a224 */ /* 0x002fc600078e000d */
[----:B0-----:R-:W3:Y:S04]  /*1ede0*/  LDL.LU R14, [R1+0x74] ;  /* 0x00007400010e7983 */ /* 0x001ee80000300800 */
[----:B------:R-:W3:Y:S01]  /*1edf0*/  LDL.LU R13, [R1+0x304] ;  /* 0x00030400010d7983 */ /* 0x000ee20000300800 */
        /* <DEDUP_REMOVED lines=12> */
[----:B----4-:R-:W-:Y:S01]  /*1eec0*/  IADD3 R11, P4, PT, R11, R70, RZ ;  /* 0x000000460b0b7210 */ /* 0x010fe20007f9e0ff */
[----:B--2---:R-:W-:-:S04]  /*1eed0*/  IMAD.X R18, R18, 0x1, R69, P3 ;  /* 0x0000000112127824 */ /* 0x004fc800018e0645 */
[----:B------:R-:W-:Y:S01]  /*1eee0*/  STL [R1+0x2f8], R11 ;  /* 0x0002f80b01007387 */ /* 0x000fe20000100800 */
[----:B------:R-:W-:-:S03]  /*1eef0*/  @!P2 IMAD.MOV.U32 R5, RZ, RZ, R18 ;  /* 0x000000ffff05a224 */ /* 0x000fc600078e0012 */
[----:B------:R1:W-:Y:S04]  /*1ef00*/  STL [R1+0x2ec], R18 ;  /* 0x0002ec1201007387 */ /* 0x0003e80000100800 */
[----:B------:R2:W4:Y:S01]  /*1ef10*/  @!P2 LDG.E.U16 R96, desc[UR40][R4.64] ;  /* 0x000000280460a981 */ /* 0x000522000c1e1500 */
[----:B---3--:R-:W-:Y:S01]  /*1ef20*/  IADD3 R6, P3, PT, R6, R70, RZ ;  /* 0x0000004606067210 */ /* 0x008fe20007f7e0ff */
[----:B------:R-:W-:-:S04]  /*1ef30*/  IMAD.X R17, R17, 0x1, R69, P4 ;  /* 0x0000000111117824 */ /* 0x000fc800020e0645 */
[----:B------:R-:W-:Y:S01]  /*1ef40*/  STL [R1+0x300], R6 ;  /* 0x0003000601007387 */ /* 0x000fe20000100800 */
[----:B--2---:R-:W-:Y:S02]  /*1ef50*/  @!P2 IMAD.MOV.U32 R4, RZ, RZ, R11 ;  /* 0x000000ffff04a224 */ /* 0x004fe400078e000b */
[----:B------:R-:W-:Y:S01]  /*1ef60*/  @!P2 IMAD.MOV.U32 R5, RZ, RZ, R17 ;  /* 0x000000ffff05a224 */ /* 0x000fe200078e0011 */
[----:B0-----:R-:W2:Y:S01]  /*1ef70*/  LDL.LU R10, [R1+0x318] ;  /* 0x00031800010a7983 */ /* 0x001ea20000300800 */
[----:B------:R-:W-:-:S03]  /*1ef80*/  IMAD.X R16, R16, 0x1, R69, P3 ;  /* 0x0000000110107824 */ /* 0x000fc600018e0645 */
[----:B------:R0:W-:Y:S04]  /*1ef90*/  STL [R1+0x2f4], R17 ;  /* 0x0002f41101007387 */ /* 0x0001e80000100800 */
[----:B-1----:R-:W3:Y:S01]  /*1efa0*/  LDL.LU R18, [R1+0x30c] ;  /* 0x00030c0001127983 */ /* 0x002ee20000300800 */
[----:B------:R-:W-:-:S03]  /*1efb0*/  IADD3 R12, P3, PT, R12, R70, RZ ;  /* 0x000000460c0c7210 */ /* 0x000fc60007f7e0ff */
[----:B------:R1:W-:Y:S04]  /*1efc0*/  STL [R1+0x2fc], R16 ;  /* 0x0002fc1001007387 */ /* 0x0003e80000100800 */
[----:B------:R1:W4:Y:S04]  /*1efd0*/  @!P2 LDG.E.U16 R94, desc[UR40][R4.64] ;  /* 0x00000028045ea981 */ /* 0x000328000c1e1500 */
[----:B------:R-:W4:Y:S04]  /*1efe0*/  LDL.LU R11, [R1+0x320] ;  /* 0x00032000010b7983 */ /* 0x000f280000300800 */
[----:B0-----:R-:W4:Y:S01]  /*1eff0*/  LDL.LU R17, [R1+0x314] ;  /* 0x0003140001117983 */ /* 0x001f220000300800 */
[----:B-1----:R-:W-:-:S02]  /*1f000*/  @!P2 IMAD.MOV.U32 R4, RZ, RZ, R6 ;  /* 0x000000ffff04a224 */ /* 0x002fc400078e0006 */
[----:B------:R-:W-:Y:S02]  /*1f010*/  @!P2 IMAD.MOV.U32 R5, RZ, RZ, R16 ;  /* 0x000000ffff05a224 */ /* 0x000fe400078e0010 */
[----:B------:R-:W4:Y:S04]  /*1f020*/  LDL.LU R16, [R1+0x31c] ;  /* 0x00031c0001107983 */ /* 0x000f280000300800 */
[----:B------:R0:W4:Y:S01]  /*1f030*/  @!P2 LDG.E.U16 R92, desc[UR40][R4.64] ;  /* 0x00000028045ca981 */ /* 0x000122000c1e1500 */
[----:B------:R-:W-:-:S03]  /*1f040*/  IADD3 R7, P4, PT, R7, R70, RZ ;  /* 0x0000004607077210 */ /* 0x000fc60007f9e0ff */
[----:B------:R1:W-:Y:S01]  /*1f050*/  STL [R1+0x70], R12 ;  /* 0x0000700c01007387 */ /* 0x0003e20000100800 */
[----:B0-----:R-:W-:-:S03]  /*1f060*/  @!P2 IMAD.MOV.U32 R4, RZ, RZ, R12 ;  /* 0x000000ffff04a224 */ /* 0x001fc600078e000c */
[----:B------:R-:W4:Y:S01]  /*1f070*/  LDL.LU R6, [R1+0x328] ;  /* 0x0003280001067983 */ /* 0x000f220000300800 */
[----:B------:R-:W-:-:S03]  /*1f080*/  IMAD.X R15, R15, 0x1, R69, P3 ;  /* 0x000000010f0f7824 */ /* 0x000fc600018e0645 */
[----:B------:R-:W-:Y:S01]  /*1f090*/  STL [R1+0x78], R7 ;  /* 0x0000780701007387 */ /* 0x000fe20000100800 */
[----:B------:R-:W-:-:S03]  /*1f0a0*/  @!P2 IMAD.MOV.U32 R5, RZ, RZ, R15 ;  /* 0x000000ffff05a224 */ /* 0x000fc600078e000f */
[----:B------:R-:W-:Y:S04]  /*1f0b0*/  STL [R1+0x6c], R15 ;  /* 0x00006c0f01007387 */ /* 0x000fe80000100800 */
[----:B------:R0:W4:Y:S01]  /*1f0c0*/  @!P2 LDG.E.U16 R90, desc[UR40][R4.64] ;  /* 0x00000028045aa981 */ /* 0x000122000c1e1500 */
[----:B------:R-:W-:Y:S01]  /*1f0d0*/  IADD3 R8, P3, PT, R8, R70, RZ ;  /* 0x0000004608087210 */ /* 0x000fe20007f7e0ff */
[----:B------:R-:W-:-:S04]  /*1f0e0*/  IMAD.X R14, R14, 0x1, R69, P4 ;  /* 0x000000010e0e7824 */ /* 0x000fc800020e0645 */
[----:B------:R-:W-:Y:S01]  /*1f0f0*/  STL [R1+0x308], R8 ;  /* 0x0003080801007387 */ /* 0x000fe20000100800 */
[----:B------:R-:W-:-:S03]  /*1f100*/  IMAD.X R13, R13, 0x1, R69, P3 ;  /* 0x000000010d0d7824 */ /* 0x000fc600018e0645 */
[----:B-1----:R-:W4:Y:S01]  /*1f110*/  LDL.LU R12, [R1+0x330] ;  /* 0x00033000010c7983 */ /* 0x002f220000300800 */
[----:B0-----:R-:W-:Y:S02]  /*1f120*/  @!P2 IMAD.MOV.U32 R4, RZ, RZ, R7 ;  /* 0x000000ffff04a224 */ /* 0x001fe400078e0007 */
[----:B------:R-:W-:Y:S01]  /*1f130*/  @!P2 IMAD.MOV.U32 R5, RZ, RZ, R14 ;  /* 0x000000ffff05a224 */ /* 0x000fe200078e000e */
[----:B------:R0:W-:Y:S04]  /*1f140*/  STL [R1+0x74], R14 ;  /* 0x0000740e01007387 */ /* 0x0001e80000100800 */
[----:B------:R1:W4:Y:S04]  /*1f150*/  @!P2 LDG.E.U16 R88, desc[UR40][R4.64] ;  /* 0x000000280458a981 */ /* 0x000328000c1e1500 */
[----:B0-----:R-:W4:Y:S04]  /*1f160*/  LDL.LU R14, [R1+0x324] ;  /* 0x00032400010e7983 */ /* 0x001f280000300800 */
[----:B------:R0:W-:Y:S01]  /*1f170*/  STL [R1+0x304], R13 ;  /* 0x0003040d01007387 */ /* 0x0001e20000100800 */
[----:B-1----:R-:W-:-:S03]  /*1f180*/  @!P2 IMAD.MOV.U32 R5, RZ, RZ, R13 ;  /* 0x000000ffff05a224 */ /* 0x002fc600078e000d */
[----:B------:R-:W4:Y:S01]  /*1f190*/  LDL.LU R7, [R1+0x80] ;  /* 0x0000800001077983 */ /* 0x000f220000300800 */
[----:B------:R-:W-:-:S03]  /*1f1a0*/  @!P2 IMAD.MOV.U32 R4, RZ, RZ, R8 ;  /* 0x000000ffff04a224 */ /* 0x000fc600078e0008 */
[----:B0-----:R-:W4:Y:S04]  /*1f1b0*/  LDL.LU R13, [R1+0x32c] ;  /* 0x00032c00010d7983 */ /* 0x001f280000300800 */
[----:B------:R-:W4:Y:S01]  /*1f1c0*/  LDL.LU R8, [R1+0x7c] ;  /* 0x00007c0001087983 */ /* 0x000f220000300800 */
[----:B------:R-:W-:-:S05]  /*1f1d0*/  IADD3 R9, P3, PT, R9, R70, RZ ;  /* 0x0000004609097210 */ /* 0x000fca0007f7e0ff */
        /* <DEDUP_REMOVED lines=10> */
[----:B--2---:R-:W-:Y:S01]  /*1f280*/  IADD3 R10, P4, PT, R10, R70, RZ ;  /* 0x000000460a0a7210 */ /* 0x004fe20007f9e0ff */
[----:B---3--:R-:W-:-:S04]  /*1f290*/  IMAD.X R18, R18, 0x1, R69, P3 ;  /* 0x0000000112127824 */ /* 0x008fc800018e0645 */
[----:B------:R-:W-:Y:S01]  /*1f2a0*/  @!P2 IMAD.MOV.U32 R5, RZ, RZ, R18 ;  /* 0x000000ffff05a224 */ /* 0x000fe200078e0012 */
[----:B------:R-:W-:Y:S04]  /*1f2b0*/  STL [R1+0x318], R10 ;  /* 0x0003180a01007387 */ /* 0x000fe80000100800 */
[----:B------:R1:W2:Y:S01]  /*1f2c0*/  @!P2 LDG.E.U16 R84, desc[UR40][R4.64] ;  /* 0x000000280454a981 */ /* 0x0002a2000c1e1500 */
[----:B----4-:R-:W-:Y:S01]  /*1f2d0*/  IADD3 R11, P3, PT, R11, R70, RZ ;  /* 0x000000460b0b7210 */ /* 0x010fe20007f7e0ff */
[----:B------:R-:W-:Y:S02]  /*1f2e0*/  IMAD.X R17, R17, 0x1, R69, P4 ;  /* 0x0000000111117824 */ /* 0x000fe400020e0645 */
[----:B------:R3:W-:Y:S01]  /*1f2f0*/  STL [R1+0x30c], R18 ;  /* 0x00030c1201007387 */ /* 0x0007e20000100800 */
[----:B-1----:R-:W-:-:S02]  /*1f300*/  @!P2 IMAD.MOV.U32 R4, RZ, RZ, R10 ;  /* 0x000000ffff04a224 */ /* 0x002fc400078e000a */
[----:B------:R-:W-:Y:S01]  /*1f310*/  @!P2 IMAD.MOV.U32 R5, RZ, RZ, R17 ;  /* 0x000000ffff05a224 */ /* 0x000fe200078e0011 */
[----:B------:R-:W-:Y:S01]  /*1f320*/  STL [R1+0x320], R11 ;  /* 0x0003200b01007387 */ /* 0x000fe20000100800 */
[----:B------:R-:W-:-:S03]  /*1f330*/  IMAD.X R16, R16, 0x1, R69, P3 ;  /* 0x0000000110107824 */ /* 0x000fc600018e0645 */
[----:B0-----:R-:W4:Y:S04]  /*1f340*/  LDL.LU R9, [R1+0x338] ;  /* 0x0003380001097983 */ /* 0x001f280000300800 */
[----:B------:R-:W-:Y:S04]  /*1f350*/  STL [R1+0x314], R17 ;  /* 0x0003141101007387 */ /* 0x000fe80000100800 */
[----:B------:R0:W2:Y:S01]  /*1f360*/  @!P2 LDG.E.U16 R82, desc[UR40][R4.64] ;  /* 0x000000280452a981 */ /* 0x0000a2000c1e1500 */
[----:B------:R-:W-:-:S03]  /*1f370*/  IADD3 R6, P3, PT, R6, R70, RZ ;  /* 0x0000004606067210 */ /* 0x000fc60007f7e0ff */
[----:B---3--:R-:W3:Y:S01]  /*1f380*/  LDL.LU R18, [R1+0x84] ;  /* 0x0000840001127983 */ /* 0x008ee20000300800 */
[----:B0-----:R-:W-:Y:S02]  /*1f390*/  @!P2 IMAD.MOV.U32 R4, RZ, RZ, R11 ;  /* 0x000000ffff04a224 */ /* 0x001fe400078e000b */
[----:B------:R-:W-:Y:S01]  /*1f3a0*/  @!P2 IMAD.MOV.U32 R5, RZ, RZ, R16 ;  /* 0x000000ffff05a224 */ /* 0x000fe200078e0010 */
[----:B------:R0:W-:Y:S04]  /*1f3b0*/  STL [R1+0x31c], R16 ;  /* 0x00031c1001007387 */ /* 0x0001e80000100800 */
[----:B------:R-:W2:Y:S04]  /*1f3c0*/  LDL.LU R10, [R1+0x340] ;  /* 0x00034000010a7983 */ /* 0x000ea80000300800 */
[----:B------:R1:W2:Y:S04]  /*1f3d0*/  @!P2 LDG.E.U16 R80, desc[UR40][R4.64] ;  /* 0x000000280450a981 */ /* 0x0002a8000c1e1500 */
[----:B0-----:R-:W2:Y:S01]  /*1f3e0*/  LDL.LU R16, [R1+0x334] ;  /* 0x0003340001107983 */ /* 0x001ea20000300800 */
[----:B------:R-:W-:-:S03]  /*1f3f0*/  IADD3 R12, P4, PT, R12, R70, RZ ;  /* 0x000000460c0c7210 */ /* 0x000fc60007f9e0ff */
[----:B------:R-:W2:Y:S01]  /*1f400*/  LDL.LU R17, [R1+0x33c] ;  /* 0x00033c0001117983 */ /* 0x000ea20000300800 */
[----:B-1----:R-:W-:-:S03]  /*1f410*/  @!P2 IMAD.MOV.U32 R4, RZ, RZ, R6 ;  /* 0x000000ffff04a224 */ /* 0x002fc600078e0006 */
[----:B------:R0:W-:Y:S04]  /*1f420*/  STL [R1+0x328], R6 ;  /* 0x0003280601007387 */ /* 0x0001e80000100800 */
[----:B------:R-:W2:Y:S01]  /*1f430*/  LDL.LU R11, [R1+0x348] ;  /* 0x00034800010b7983 */ /* 0x000ea20000300800 */
[----:B------:R-:W-:-:S03]  /*1f440*/  IMAD.X R14, R14, 0x1, R69, P3 ;  /* 0x000000010e0e7824 */ /* 0x000fc600018e0645 */
[----:B------:R1:W-:Y:S01]  /*1f450*/  STL [R1+0x330], R12 ;  /* 0x0003300c01007387 */ /* 0x0003e20000100800 */
[----:B------:R-:W-:Y:S01]  /*1f460*/  @!P2 IMAD.MOV.U32 R5, RZ, RZ, R14 ;  /* 0x000000ffff05a224 */ /* 0x000fe200078e000e */
[----:B------:R-:W-:Y:S02]  /*1f470*/  IADD3 R7, P3, PT, R7, R70, RZ ;  /* 0x0000004607077210 */ /* 0x000fe40007f7e0ff */
[----:B------:R-:W-:Y:S01]  /*1f480*/  STL [R1+0x324], R14 ;  /* 0x0003240e01007387 */ /* 0x000fe20000100800 */
[----:B------:R-:W-:-:S03]  /*1f490*/  IMAD.X R13, R13, 0x1, R69, P4 ;  /* 0x000000010d0d7824 */ /* 0x000fc600020e0645 */
[----:B------:R-:W-:Y:S01]  /*1f4a0*/  STL [R1+0x80], R7 ;  /* 0x0000800701007387 */ /* 0x000fe20000100800 */
[----:B------:R-:W-:-:S03]  /*1f4b0*/  IMAD.X R8, R8, 0x1, R69, P3 ;  /* 0x0000000108087824 */ /* 0x000fc600018e0645 */
[----:B------:R1:W2:Y:S04]  /*1f4c0*/  @!P2 LDG.E.U16 R78, desc[UR40][R4.64] ;  /* 0x00000028044ea981 */ /* 0x0002a8000c1e1500 */
[----:B0-----:R-:W2:Y:S04]  /*1f4d0*/  LDL.LU R6, [R1+0x350] ;  /* 0x0003500001067983 */ /* 0x001ea80000300800 */
[----:B------:R0:W-:Y:S01]  /*1f4e0*/  STL [R1+0x32c], R13 ;  /* 0x00032c0d01007387 */ /* 0x0001e20000100800 */
[----:B-1----:R-:W-:Y:S02]  /*1f4f0*/  @!P2 IMAD.MOV.U32 R4, RZ, RZ, R12 ;  /* 0x000000ffff04a224 */ /* 0x002fe400078e000c */
[----:B------:R-:W-:Y:S01]  /*1f500*/  @!P2 IMAD.MOV.U32 R5, RZ, RZ, R13 ;  /* 0x000000ffff05a224 */ /* 0x000fe200078e000d */
[----:B------:R-:W2:Y:S04]  /*1f510*/  LDL.LU R12, [R1+0x344] ;  /* 0x00034400010c7983 */ /* 0x000ea80000300800 */
[----:B------:R1:W-:Y:S04]  /*1f520*/  STL [R1+0x7c], R8 ;  /* 0x00007c0801007387 */ /* 0x0003e80000100800 */
[----:B0-----:R-:W2:Y:S04]  /*1f530*/  LDL.LU R13, [R1+0x358] ;  /* 0x00035800010d7983 */ /* 0x001ea80000300800 */
[----:B------:R0:W2:Y:S02]  /*1f540*/  @!P2 LDG.E.U16 R76, desc[UR40][R4.64] ;  /* 0x00000028044ca981 */ /* 0x0000a4000c1e1500 */
[----:B0-----:R-:W-:-:S02]  /*1f550*/  @!P2 IMAD.MOV.U32 R4, RZ, RZ, R7 ;  /* 0x000000ffff04a224 */ /* 0x001fc400078e0007 */
[----:B------:R-:W2:Y:S04]  /*1f560*/  LDL.LU R7, [R1+0x34c] ;  /* 0x00034c0001077983 */ /* 0x000ea80000300800 */
[----:B------:R-:W2:Y:S01]  /*1f570*/  LDL.LU R14, [R1+0x354] ;  /* 0x00035400010e7983 */ /* 0x000ea20000300800 */
[----:B------:R-:W-:Y:S01]  /*1f580*/  IADD3 R15, P3, PT, R15, R70, RZ ;  /* 0x000000460f0f7210 */ /* 0x000fe20007f7e0ff */
[----:B------:R-:W-:-:S04]  /*1f590*/  @!P2 IMAD.MOV.U32 R5, RZ, RZ, R8 ;  /* 0x000000ffff05a224 */ /* 0x000fc800078e0008 */
[----:B------:R0:W-:Y:S04]  /*1f5a0*/  STL [R1+0x88], R15 ;  /* 0x0000880f01007387 */ /* 0x0001e80000100800 */
[----:B-1----:R-:W2:Y:S01]  /*1f5b0*/  LDL.LU R8, [R1+0x360] ;  /* 0x0003600001087983 */ /* 0x002ea20000300800 */
[----:B------:R-:W-:Y:S02]  /*1f5c0*/  PRMT R74, RZ, 0x7610, R74 ;  /* 0x00007610ff4a7816 */ /* 0x000fe4000000004a */
[----:B------:R-:W-:-:S04]  /*1f5d0*/  PRMT R67, RZ, 0x7610, R67 ;  /* 0x00007610ff437816 */ /* 0x000fc80000000043 */
[----:B------:R1:W2:Y:S01]  /*1f5e0*/  @!P2 LDG.E.U16 R74, desc[UR40][R4.64] ;  /* 0x00000028044aa981 */ /* 0x0002a2000c1e1500 */
[----:B------:R-:W-:Y:S01]  /*1f5f0*/  PRMT R65, RZ, 0x7610, R65 ;  /* 0x00007610ff417816 */ /* 0x000fe20000000041 */
[----:B-1----:R-:W-:Y:S01]  /*1f600*/  @!P2 IMAD.MOV.U32 R4, RZ, RZ, R15 ;  /* 0x000000ffff04a224 */ /* 0x002fe200078e000f */
[----:B------:R-:W-:Y:S02]  /*1f610*/  PRMT R63, RZ, 0x7610, R63 ;  /* 0x00007610ff3f7816 */ /* 0x000fe4000000003f */
[----:B------:R-:W-:Y:S02]  /*1f620*/  PRMT R57, RZ, 0x7610, R57 ;  /* 0x00007610ff397816 */ /* 0x000fe40000000039 */
[----:B----4-:R-:W-:-:S05]  /*1f630*/  IADD3 R9, P4, PT, R9, R70, RZ ;  /* 0x0000004609097210 */ /* 0x010fca0007f9e0ff */
[----:B------:R1:W-:Y:S01]  /*1f640*/  STL [R1+0x338], R9 ;  /* 0x0003380901007387 */ /* 0x0003e20000100800 */
[----:B---3--:R-:W-:-:S04]  /*1f650*/  IMAD.X R18, R18, 0x1, R69, P3 ;  /* 0x0000000112127824 */ /* 0x008fc800018e0645 */
[----:B------:R-:W-:Y:S01]  /*1f660*/  @!P2 IMAD.MOV.U32 R5, RZ, RZ, R18 ;  /* 0x000000ffff05a224 */ /* 0x000fe200078e0012 */
[----:B------:R-:W-:Y:S04]  /*1f670*/  STL [R1+0x84], R18 ;  /* 0x0000841201007387 */ /* 0x000fe80000100800 */
[----:B------:R3:W4:Y:S01]  /*1f680*/  @!P2 LDG.E.U16 R67, desc[UR40][R4.64] ;  /* 0x000000280443a981 */ /* 0x000722000c1e1500 */
[----:B--2---:R-:W-:-:S05]  /*1f690*/  IADD3 R10, P3, PT, R10, R70, RZ ;  /* 0x000000460a0a7210 */ /* 0x004fca0007f7e0ff */
[----:B------:R-:W-:Y:S01]  /*1f6a0*/  STL [R1+0x340], R10 ;  /* 0x0003400a01007387 */ /* 0x000fe20000100800 */
[----:B------:R-:W-:-:S03]  /*1f6b0*/  IMAD.X R16, R16, 0x1, R69, P4 ;  /* 0x0000000110107824 */ /* 0x000fc600020e0645 */
[----:B0-----:R-:W2:Y:S01]  /*1f6c0*/  LDL.LU R15, [R1+0x90] ;  /* 0x00009000010f7983 */ /* 0x001ea20000300800 */
[----:B---3--:R-:W-:Y:S02]  /*1f6d0*/  @!P2 IMAD.MOV.U32 R4, RZ, RZ, R9 ;  /* 0x000000ffff04a224 */ /* 0x008fe400078e0009 */
[----:B------:R-:W-:Y:S01]  /*1f6e0*/  IMAD.X R17, R17, 0x1, R69, P3 ;  /* 0x0000000111117824 */ /* 0x000fe200018e0645 */
[----:B------:R0:W-:Y:S01]  /*1f6f0*/  STL [R1+0x334], R16 ;  /* 0x0003341001007387 */ /* 0x0001e20000100800 */
[----:B------:R-:W-:-:S03]  /*1f700*/  @!P2 IMAD.MOV.U32 R5, RZ, RZ, R16 ;  /* 0x000000ffff05a224 */ /* 0x000fc600078e0010 */
[----:B-1----:R-:W3:Y:S01]  /*1f710*/  LDL.LU R9, [R1+0x35c] ;  /* 0x00035c0001097983 */ /* 0x002ee20000300800 */
[----:B------:R-:W-:-:S03]  /*1f720*/  IADD3 R11, P3, PT, R11, R70, RZ ;  /* 0x000000460b0b7210 */ /* 0x000fc60007f7e0ff */
[----:B------:R1:W-:Y:S04]  /*1f730*/  STL [R1+0x33c], R17 ;  /* 0x00033c1101007387 */ /* 0x0003e80000100800 */
[----:B0-----:R-:W4:Y:S04]  /*1f740*/  LDL.LU R16, [R1+0x98] ;  /* 0x0000980001107983 */ /* 0x001f280000300800 */
[----:B------:R0:W4:Y:S04]  /*1f750*/  @!P2 LDG.E.U16 R65, desc[UR40][R4.64] ;  /* 0x000000280441a981 */ /* 0x000128000c1e1500 */
[----:B------:R-:W4:Y:S01]  /*1f760*/  LDL.LU R18, [R1+0x8c] ;  /* 0x00008c0001127983 */ /* 0x000f220000300800 */
[----:B0-----:R-:W-:-:S02]  /*1f770*/  @!P2 IMAD.MOV.U32 R4, RZ, RZ, R10 ;  /* 0x000000ffff04a224 */ /* 0x001fc400078e000a */
[----:B------:R-:W-:Y:S02]  /*1f780*/  @!P2 IMAD.MOV.U32 R5, RZ, RZ, R17 ;  /* 0x000000ffff05a224 */ /* 0x000fe400078e0011 */
[----:B-1----:R-:W4:Y:S01]  /*1f790*/  LDL.LU R17, [R1+0x94] ;  /* 0x0000940001117983 */ /* 0x002f220000300800 */
[----:B------:R-:W-:-:S03]  /*1f7a0*/  IADD3 R6, P4, PT, R6, R70, RZ ;  /* 0x0000004606067210 */ /* 0x000fc60007f9e0ff */
[----:B------:R-:W-:Y:S04]  /*1f7b0*/  STL [R1+0x348], R11 ;  /* 0x0003480b01007387 */ /* 0x000fe80000100800 */
[----:B------:R-:W4:Y:S01]  /*1f7c0*/  LDL.LU R10, [R1+0x368] ;  /* 0x00036800010a7983 */ /* 0x000f220000300800 */
[----:B------:R-:W-:-:S03]  /*1f7d0*/  IMAD.X R12, R12, 0x1, R69, P3 ;  /* 0x000000010c0c7824 */ /* 0x000fc600018e0645 */
[----:B------:R-:W-:Y:S04]  /*1f7e0*/  STL [R1+0x350], R6 ;  /* 0x0003500601007387 */ /* 0x000fe80000100800 */
[----:B------:R0:W4:Y:S01]  /*1f7f0*/  @!P2 LDG.E.U16 R63, desc[UR40][R4.64] ;  /* 0x00000028043fa981 */ /* 0x000122000c1e1500 */
[----:B------:R-:W-:-:S03]  /*1f800*/  IADD3 R13, P3, PT, R13, R70, RZ ;  /* 0x000000460d0d7210 */ /* 0x000fc60007f7e0ff */
[----:B------:R1:W-:Y:S04]  /*1f810*/  STL [R1+0x344], R12 ;  /* 0x0003440c01007387 */ /* 0x0003e80000100800 */
[----:B------:R1:W-:Y:S01]  /*1f820*/  STL [R1+0x358], R13 ;  /* 0x0003580d01007387 */ /* 0x0003e20000100800 */
[----:B0-----:R-:W-:Y:S02]  /*1f830*/  @!P2 IMAD.MOV.U32 R5, RZ, RZ, R12 ;  /* 0x000000ffff05a224 */ /* 0x001fe400078e000c */
[----:B------:R-:W-:Y:S01]  /*1f840*/  @!P2 IMAD.MOV.U32 R4, RZ, RZ, R11 ;  /* 0x000000ffff04a224 */ /* 0x000fe200078e000b */
[----:B-1----:R-:W4:Y:S01]  /*1f850*/  LDL.LU R12, [R1+0x370] ;  /* 0x00037000010c7983 */ /* 0x002f220000300800 */
[--C-:B------:R-:W-:Y:S02]  /*1f860*/  IMAD.X R7, R7, 0x1, R69.reuse, P4 ;  /* 0x0000000107077824 */ /* 0x100fe400020e0645 */
[----:B------:R-:W-:-:S03]  /*1f870*/  IMAD.X R14, R14, 0x1, R69, P3 ;  /* 0x000000010e0e7824 */ /* 0x000fc600018e0645 */
[----:B------:R0:W-:Y:S04]  /*1f880*/  STL [R1+0x34c], R7 ;  /* 0x00034c0701007387 */ /* 0x0001e80000100800 */
[----:B------:R-:W4:Y:S04]  /*1f890*/  LDL.LU R11, [R1+0x364] ;  /* 0x00036400010b7983 */ /* 0x000f280000300800 */
[----:B------:R1:W-:Y:S04]  /*1f8a0*/  STL [R1+0x354], R14 ;  /* 0x0003540e01007387 */ /* 0x0003e80000100800 */
[----:B------:R-:W4:Y:S04]  /*1f8b0*/  LDL.LU R19, [R1+0x378] ;  /* 0x0003780001137983 */ /* 0x000f280000300800 */
[----:B------:R0:W4:Y:S02]  /*1f8c0*/  @!P2 LDG.E.U16 R57, desc[UR40][R6.64] ;  /* 0x000000280639a981 */ /* 0x000124000c1e1500 */
[----:B0-----:R-:W-:-:S02]  /*1f8d0*/  @!P2 IMAD.MOV.U32 R6, RZ, RZ, R13 ;  /* 0x000000ffff06a224 */ /* 0x001fc400078e000d */
[----:B------:R-:W4:Y:S04]  /*1f8e0*/  LDL.LU R13, [R1+0x36c] ;  /* 0x00036c00010d7983 */ /* 0x000f280000300800 */
[----:B------:R-:W4:Y:S01]  /*1f8f0*/  LDL.LU R20, [R1+0x374] ;  /* 0x0003740001147983 */ /* 0x000f220000300800 */
[----:B------:R-:W-:Y:S01]  /*1f900*/  IADD3 R8, P3, PT, R8, R70, RZ ;  /* 0x0000004608087210 */ /* 0x000fe20007f7e0ff */
[----:B------:R-:W-:-:S04]  /*1f910*/  @!P2 IMAD.MOV.U32 R7, RZ, RZ, R14 ;  /* 0x000000ffff07a224 */ /* 0x000fc800078e000e */
[----:B------:R0:W-:Y:S04]  /*1f920*/  STL [R1+0x360], R8 ;  /* 0x0003600801007387 */ /* 0x0001e80000100800 */
[----:B-1----:R-:W4:Y:S01]  /*1f930*/  LDL.LU R14, [R1+0x380] ;  /* 0x00038000010e7983 */ /* 0x002f220000300800 */
[----:B------:R-:W-:-:S06]  /*1f940*/  PRMT R61, RZ, 0x7610, R61 ;  /* 0x00007610ff3d7816 */ /* 0x000fcc000000003d */
[----:B------:R1:W4:Y:S02]  /*1f950*/  @!P2 LDG.E.U16 R61, desc[UR40][R4.64] ;  /* 0x00000028043da981 */ /* 0x000324000c1e1500 */
[----:B-1----:R-:W-:Y:S02]  /*1f960*/  PRMT R4, RZ, 0x7610, R4 ;  /* 0x00007610ff047816 */ /* 0x002fe40000000004 */
[----:B------:R-:W-:-:S04]  /*1f970*/  PRMT R5, RZ, 0x7610, R5 ;  /* 0x00007610ff057816 */ /* 0x000fc80000000005 */
[----:B------:R1:W4:Y:S02]  /*1f980*/  @!P2 LDG.E.U16 R4, desc[UR40][R6.64] ;  /* 0x000000280604a981 */ /* 0x000324000c1e1500 */
[----:B-1----:R-:W-:Y:S02]  /*1f990*/  PRMT R6, RZ, 0x7610, R6 ;  /* 0x00007610ff067816 */ /* 0x002fe40000000006 */
[----:B------:R-:W-:Y:S02]  /*1f9a0*/  PRMT R7, RZ, 0x7610, R7 ;  /* 0x00007610ff077816 */ /* 0x000fe40000000007 */
[----:B--2---:R-:W-:Y:S01]  /*1f9b0*/  IADD3 R15, P4, PT, R15, R70, RZ ;  /* 0x000000460f0f7210 */ /* 0x004fe20007f9e0ff */
[----:B---3--:R-:W-:-:S04]  /*1f9c0*/  IMAD.X R9, R9, 0x1, R69, P3 ;  /* 0x0000000109097824 */ /* 0x008fc800018e0645 */
[----:B------:R-:W-:Y:S01]  /*1f9d0*/  STL [R1+0x90], R15 ;  /* 0x0000900f01007387 */ /* 0x000fe20000100800 */
[----:B----4-:R-:W-:-:S03]  /*1f9e0*/  IADD3 R16, P3, PT, R16, R70, RZ ;  /* 0x0000004610107210 */ /* 0x010fc60007f7e0ff */
[----:B------:R1:W-:Y:S04]  /*1f9f0*/  STL [R1+0x35c], R9 ;  /* 0x00035c0901007387 */ /* 0x0003e80000100800 */
[----:B------:R2:W-:Y:S01]  /*1fa00*/  STL [R1+0x98], R16 ;  /* 0x0000981001007387 */ /* 0x0005e20000100800 */
[----:B------:R-:W-:-:S03]  /*1fa10*/  IMAD.X R18, R18, 0x1, R69, P4 ;  /* 0x0000000112127824 */ /* 0x000fc600020e0645 */
[----:B------:R0:W3:Y:S04]  /*1fa20*/  @!P2 LDG.E.U16 R5, desc[UR40][R8.64] ;  /* 0x000000280805a981 */ /* 0x0000e8000c1e1500 */
[----:B------:R-:W4:Y:S01]  /*1fa30*/  LDL.LU R21, [R1+0x388] ;  /* 0x0003880001157983 */ /* 0x000f220000300800 */
[----:B------:R-:W-:-:S03]  /*1fa40*/  IMAD.X R17, R17, 0x1, R69, P3 ;  /* 0x0000000111117824 */ /* 0x000fc600018e0645 */
[----:B------:R2:W-:Y:S01]  /*1fa50*/  STL [R1+0x8c], R18 ;  /* 0x00008c1201007387 */ /* 0x0005e20000100800 */
[----:B0-----:R-:W-:Y:S02]  /*1fa60*/  @!P2 IMAD.MOV.U32 R8, RZ, RZ, R15 ;  /* 0x000000ffff08a224 */ /* 0x001fe400078e000f */
[----:B-1----:R-:W-:Y:S01]  /*1fa70*/  @!P2 IMAD.MOV.U32 R9, RZ, RZ, R18 ;  /* 0x000000ffff09a224 */ /* 0x002fe200078e0012 */
[----:B------:R-:W3:Y:S01]  /*1fa80*/  LDL.LU R15, [R1+0x37c] ;  /* 0x00037c00010f7983 */ /* 0x000ee20000300800 */
[----:B------:R-:W-:-:S03]  /*1fa90*/  IADD3 R10, P3, PT, R10, R70, RZ ;  /* 0x000000460a0a7210 */ /* 0x000fc60007f7e0ff */
[----:B------:R0:W-:Y:S04]  /*1faa0*/  STL [R1+0x94], R17 ;  /* 0x0000941101007387 */ /* 0x0001e80000100800 */
[----:B------:R-:W3:Y:S04]  /*1fab0*/  LDL.LU R22, [R1+0x390] ;  /* 0x0003900001167983 */ /* 0x000ee80000300800 */
[----:B------:R1:W3:Y:S04]  /*1fac0*/  @!P2 LDG.E.U16 R6, desc[UR40][R8.64] ;  /* 0x000000280806a981 */ /* 0x0002e8000c1e1500 */
[----:B------:R-:W3:Y:S04]  /*1fad0*/  LDL.LU R24, [R1+0x384] ;  /* 0x0003840001187983 */ /* 0x000ee80000300800 */
[----:B------:R-:W3:Y:S01]  /*1fae0*/  LDL.LU R23, [R1+0x38c] ;  /* 0x00038c0001177983 */ /* 0x000ee20000300800 */
[----:B-1----:R-:W-:-:S02]  /*1faf0*/  @!P2 IMAD.MOV.U32 R8, RZ, RZ, R16 ;  /* 0x000000ffff08a224 */ /* 0x002fc400078e0010 */
[----:B------:R-:W-:Y:S01]  /*1fb00*/  @!P2 IMAD.MOV.U32 R9, RZ, RZ, R17 ;  /* 0x000000ffff09a224 */ /* 0x000fe200078e0011 */
[-C--:B------:R-:W-:Y:S01]  /*1fb10*/  IADD3 R12, P4, PT, R12, R70.reuse, RZ ;  /* 0x000000460c0c7210 */ /* 0x080fe20007f9e0ff */
[----:B------:R-:W-:Y:S04]  /*1fb20*/  STL [R1+0x368], R10 ;  /* 0x0003680a01007387 */ /* 0x000fe80000100800 */
[----:B--2---:R-:W2:Y:S04]  /*1fb30*/  LDL.LU R16, [R1+0xa0] ;  /* 0x0000a00001107983 */ /* 0x004ea80000300800 */
[----:B------:R1:W-:Y:S04]  /*1fb40*/  STL [R1+0x370], R12 ;  /* 0x0003700c01007387 */ /* 0x0003e80000100800 */
[----:B------:R0:W2:Y:S01]  /*1fb50*/  @!P2 LDG.E.U16 R7, desc[UR40][R8.64] ;  /* 0x000000280807a981 */ /* 0x0000a2000c1e1500 */
[----:B------:R-:W-:Y:S01]  /*1fb60*/  IMAD.X R11, R11, 0x1, R69, P3 ;  /* 0x000000010b0b7824 */ /* 0x000fe200018e0645 */
[----:B------:R-:W-:-:S04]  /*1fb70*/  IADD3 R19, P3, PT, R19, R70, RZ ;  /* 0x0000004613137210 */ /* 0x000fc80007f7e0ff */
[----:B------:R-:W-:Y:S01]  /*1fb80*/  STL [R1+0x364], R11 ;  /* 0x0003640b01007387 */ /* 0x000fe20000100800 */
[----:B0-----:R-:W-:-:S03]  /*1fb90*/  PRMT R9, RZ, 0x7610, R9 ;  /* 0x00007610ff097816 */ /* 0x001fc60000000009 */
[----:B------:R0:W-:Y:S04]  /*1fba0*/  STL [R1+0x378], R19 ;  /* 0x0003781301007387 */ /* 0x0001e80000100800 */
[----:B------:R-:W2:Y:S01]  /*1fbb0*/  LDL.LU R18, [R1+0xa8] ;  /* 0x0000a80001127983 */ /* 0x000ea20000300800 */
[--C-:B------:R-:W-:Y:S02]  /*1fbc0*/  IMAD.X R13, R13, 0x1, R69.reuse, P4 ;  /* 0x000000010d0d7824 */ /* 0x100fe400020e0645 */
[----:B------:R-:W-:-:S03]  /*1fbd0*/  IMAD.X R20, R20, 0x1, R69, P3 ;  /* 0x0000000114147824 */ /* 0x000fc600018e0645 */
[----:B------:R0:W-:Y:S04]  /*1fbe0*/  STL [R1+0x36c], R13 ;  /* 0x00036c0d01007387 */ /* 0x0001e80000100800 */
[----:B------:R-:W2:Y:S04]  /*1fbf0*/  LDL.LU R17, [R1+0x9c] ;  /* 0x00009c0001117983 */ /* 0x000ea80000300800 */
[----:B------:R0:W-:Y:S04]  /*1fc00*/  STL [R1+0x374], R20 ;  /* 0x0003741401007387 */ /* 0x0001e80000100800 */
[----:B------:R-:W2:Y:S04]  /*1fc10*/  LDL.LU R25, [R1+0x398] ;  /* 0x0003980001197983 */ /* 0x000ea80000300800 */
[----:B------:R1:W2:Y:S01]  /*1fc20*/  @!P2 LDG.E.U16 R9, desc[UR40][R12.64] ;  /* 0x000000280c09a981 */ /* 0x0002a2000c1e1500 */
[----:B------:R-:W-:Y:S01]  /*1fc30*/  IADD3 R14, P3, PT, R14, R70, RZ ;  /* 0x000000460e0e7210 */ /* 0x000fe20007f7e0ff */
[----:B-1----:R-:W-:-:S02]  /*1fc40*/  @!P2 IMAD.MOV.U32 R12, RZ, RZ, R19 ;  /* 0x000000ffff0ca224 */ /* 0x002fc400078e0013 */
[----:B0-----:R-:W2:Y:S04]  /*1fc50*/  LDL.LU R19, [R1+0xa4] ;  /* 0x0000a40001137983 */ /* 0x001ea80000300800 */
[----:B------:R-:W2:Y:S01]  /*1fc60*/  LDL.LU R26, [R1+0x394] ;  /* 0x00039400011a7983 */ /* 0x000ea20000300800 */
[----:B------:R-:W-:-:S03]  /*1fc70*/  @!P2 IMAD.MOV.U32 R13, RZ, RZ, R20 ;  /* 0x000000ffff0da224 */ /* 0x000fc600078e0014 */
[----:B------:R0:W-:Y:S04]  /*1fc80*/  STL [R1+0x380], R14 ;  /* 0x0003800e01007387 */ /* 0x0001e80000100800 */
[----:B------:R-:W2:Y:S01]  /*1fc90*/  LDL.LU R20, [R1+0x3a0] ;  /* 0x0003a00001147983 */ /* 0x000ea20000300800 */
[----:B------:R-:W-:-:S06]  /*1fca0*/  PRMT R8, RZ, 0x7610, R8 ;  /* 0x00007610ff087816 */ /* 0x000fcc0000000008 */
[----:B------:R1:W2:Y:S02]  /*1fcb0*/  @!P2 LDG.E.U16 R8, desc[UR40][R10.64] ;  /* 0x000000280a08a981 */ /* 0x0002a4000c1e1500 */
[----:B-1----:R-:W-:Y:S02]  /*1fcc0*/  PRMT R10, RZ, 0x7610, R10 ;  /* 0x00007610ff0a7816 */ /* 0x002fe4000000000a */
[----:B------:R-:W-:-:S04]  /*1fcd0*/  PRMT R11, RZ, 0x7610, R11 ;  /* 0x00007610ff0b7816 */ /* 0x000fc8000000000b */
[----:B------:R1:W2:Y:S02]  /*1fce0*/  @!P2 LDG.E.U16 R10, desc[UR40][R12.64] ;  /* 0x000000280c0aa981 */ /* 0x0002a4000c1e1500 */
[----:B-1----:R-:W-:Y:S02]  /*1fcf0*/  PRMT R12, RZ, 0x7610, R12 ;  /* 0x00007610ff0c7816 */ /* 0x002fe4000000000c */
[----:B------:R-:W-:Y:S02]  /*1fd00*/  PRMT R13, RZ, 0x7610, R13 ;  /* 0x00007610ff0d7816 */ /* 0x000fe4000000000d */
[----:B----4-:R-:W-:-:S05]  /*1fd10*/  IADD3 R21, P4, PT, R21, R70, RZ ;  /* 0x0000004615157210 */ /* 0x010fca0007f9e0ff */
[----:B------:R-:W-:Y:S01]  /*1fd20*/  STL [R1+0x388], R21 ;  /* 0x0003881501007387 */ /* 0x000fe20000100800 */
[----:B---3--:R-:W-:-:S05]  /*1fd30*/  IMAD.X R15, R15, 0x1, R69, P3 ;  /* 0x000000010f0f7824 */ /* 0x008fca00018e0645 */
[----:B------:R1:W-:Y:S04]  /*1fd40*/  STL [R1+0x37c], R15 ;  /* 0x00037c0f01007387 */ /* 0x0003e80000100800 */
[----:B------:R0:W3:Y:S01]  /*1fd50*/  @!P2 LDG.E.U16 R11, desc[UR40][R14.64] ;  /* 0x000000280e0ba981 */ /* 0x0000e2000c1e1500 */
[----:B------:R-:W-:-:S05]  /*1fd60*/  IADD3 R22, P3, PT, R22, R70, RZ ;  /* 0x0000004616167210 */ /* 0x000fca0007f7e0ff */
[----:B------:R4:W-:Y:S01]  /*1fd70*/  STL [R1+0x390], R22 ;  /* 0x0003901601007387 */ /* 0x0009e20000100800 */
[----:B------:R-:W-:-:S03]  /*1fd80*/  IMAD.X R24, R24, 0x1, R69, P4 ;  /* 0x0000000118187824 */ /* 0x000fc600020e0645 */
[----:B------:R-:W3:Y:S01]  /*1fd90*/  LDL.LU R27, [R1+0x3a8] ;  /* 0x0003a800011b7983 */ /* 0x000ee20000300800 */
[----:B0-----:R-:W-:Y:S02]  /*1fda0*/  @!P2 IMAD.MOV.U32 R14, RZ, RZ, R21 ;  /* 0x000000ffff0ea224 */ /* 0x001fe400078e0015 */
[----:B------:R-:W-:Y:S01]  /*1fdb0*/  IMAD.X R23, R23, 0x1, R69, P3 ;  /* 0x0000000117177824 */ /* 0x000fe200018e0645 */
[----:B------:R0:W-:Y:S01]  /*1fdc0*/  STL [R1+0x384], R24 ;  /* 0x0003841801007387 */ /* 0x0001e20000100800 */
[----:B-1----:R-:W-:-:S03]  /*1fdd0*/  @!P2 IMAD.MOV.U32 R15, RZ, RZ, R24 ;  /* 0x000000ffff0fa224 */ /* 0x002fc600078e0018 */
[----:B------:R-:W3:Y:S01]  /*1fde0*/  LDL.LU R21, [R1+0x39c] ;  /* 0x00039c0001157983 */ /* 0x000ee20000300800 */
[----:B--2---:R-:W-:-:S03]  /*1fdf0*/  IADD3 R16, P3, PT, R16, R70, RZ ;  /* 0x0000004610107210 */ /* 0x004fc60007f7e0ff */
[----:B------:R1:W-:Y:S04]  /*1fe00*/  STL [R1+0x38c], R23 ;  /* 0x00038c1701007387 */ /* 0x0003e80000100800 */
[----:B------:R-:W2:Y:S04]  /*1fe10*/  LDL.LU R28, [R1+0x3b0] ;  /* 0x0003b000011c7983 */ /* 0x000ea80000300800 */
[----:B------:R0:W2:Y:S04]  /*1fe20*/  @!P2 LDG.E.U16 R12, desc[UR40][R14.64] ;  /* 0x000000280e0ca981 */ /* 0x0000a8000c1e1500 */
[----:B------:R-:W2:Y:S04]  /*1fe30*/  LDL.LU R30, [R1+0x3a4] ;  /* 0x0003a400011e7983 */ /* 0x000ea80000300800 */
[----:B------:R-:W2:Y:S01]  /*1fe40*/  LDL.LU R29, [R1+0x3ac] ;  /* 0x0003ac00011d7983 */ /* 0x000ea20000300800 */
[----:B0-----:R-:W-:-:S02]  /*1fe50*/  @!P2 IMAD.MOV.U32 R14, RZ, RZ, R22 ;  /* 0x000000ffff0ea224 */ /* 0x001fc400078e0016 */
[----:B------:R-:W-:Y:S01]  /*1fe60*/  @!P2 IMAD.MOV.U32 R15, RZ, RZ, R23 ;  /* 0x000000ffff0fa224 */ /* 0x000fe200078e0017 */
[----:B------:R-:W-:Y:S01]  /*1fe70*/  STL [R1+0xa0], R16 ;  /* 0x0000a01001007387 */ /* 0x000fe20000100800 */
[----:B------:R-:W-:-:S03]  /*1fe80*/  IADD3 R18, P4, PT, R18, R70, RZ ;  /* 0x0000004612127210 */ /* 0x000fc60007f9e0ff */
[----:B----4-:R-:W4:Y:S04]  /*1fe90*/  LDL.LU R22, [R1+0x3b8] ;  /* 0x0003b80001167983 */ /* 0x010f280000300800 */
[----:B------:R0:W-:Y:S04]  /*1fea0*/  STL [R1+0xa8], R18 ;  /* 0x0000a81201007387 */ /* 0x0001e80000100800 */
[----:B------:R0:W4:Y:S01]  /*1feb0*/  @!P2 LDG.E.U16 R13, desc[UR40][R14.64] ;  /* 0x000000280e0da981 */ /* 0x000122000c1e1500 */
[----:B------:R-:W-:Y:S01]  /*1fec0*/  IMAD.X R17, R17, 0x1, R69, P3 ;  /* 0x0000000111117824 */ /* 0x000fe200018e0645 */
[----:B------:R-:W-:-:S04]  /*1fed0*/  IADD3 R25, P3, PT, R25, R70, RZ ;  /* 0x0000004619197210 */ /* 0x000fc80007f7e0ff */
[----:B------:R-:W-:Y:S01]  /*1fee0*/  STL [R1+0x9c], R17 ;  /* 0x00009c1101007387 */ /* 0x000fe20000100800 */
[----:B0-----:R-:W-:-:S03]  /*1fef0*/  PRMT R15, RZ, 0x7610, R15 ;  /* 0x00007610ff0f7816 */ /* 0x001fc6000000000f */
[----:B------:R0:W-:Y:S04]  /*1ff00*/  STL [R1+0x398], R25 ;  /* 0x0003981901007387 */ /* 0x0001e80000100800 */
[----:B------:R-:W4:Y:S01]  /*1ff10*/  LDL.LU R24, [R1+0x3c0] ;  /* 0x0003c00001187983 */ /* 0x000f220000300800 */
[--C-:B------:R-:W-:Y:S02]  /*1ff20*/  IMAD.X R19, R19, 0x1, R69.reuse, P4 ;  /* 0x0000000113137824 */ /* 0x100fe400020e0645 */
[----:B------:R-:W-:-:S03]  /*1ff30*/  IMAD.X R26, R26, 0x1, R69, P3 ;  /* 0x000000011a1a7824 */ /* 0x000fc600018e0645 */
[----:B------:R0:W-:Y:S04]  /*1ff40*/  STL [R1+0xa4], R19 ;  /* 0x0000a41301007387 */ /* 0x0001e80000100800 */
[----:B-1----:R-:W4:Y:S04]  /*1ff50*/  LDL.LU R23, [R1+0x3b4] ;  /* 0x0003b40001177983 */ /* 0x002f280000300800 */
[----:B------:R1:W-:Y:S01]  /*1ff60*/  STL [R1+0x394], R26 ;  /* 0x0003941a01007387 */ /* 0x0003e20000100800 */
[----:B------:R-:W-:-:S03]  /*1ff70*/  IADD3 R20, P3, PT, R20, R70, RZ ;  /* 0x0000004614147210 */ /* 0x000fc60007f7e0ff */
[----:B------:R-:W4:Y:S04]  /*1ff80*/  LDL.LU R31, [R1+0xb0] ;  /* 0x0000b000011f7983 */ /* 0x000f280000300800 */
[----:B------:R0:W4:Y:S02]  /*1ff90*/  @!P2 LDG.E.U16 R15, desc[UR40][R18.64] ;  /* 0x00000028120fa981 */ /* 0x000124000c1e1500 */
[----:B0-----:R-:W-:Y:S02]  /*1ffa0*/  @!P2 IMAD.MOV.U32 R18, RZ, RZ, R25 ;  /* 0x000000ffff12a224 */ /* 0x001fe400078e0019 */
[----:B------:R-:W4:Y:S01]  /*1ffb0*/  LDL.LU R25, [R1+0x3bc] ;  /* 0x0003bc0001197983 */ /* 0x000f220000300800 */
[----:B------:R-:W-:-:S03]  /*1ffc0*/  @!P2 IMAD.MOV.U32 R19, RZ, RZ, R26 ;  /* 0x000000ffff13a224 */ /* 0x000fc600078e001a */
[----:B------:R-:W4:Y:S04]  /*1ffd0*/  LDL.LU R32, [R1+0xac] ;  /* 0x0000ac0001207983 */ /* 0x000f280000300800 */
        /* <DEDUP_REMOVED lines=9> */
[----:B---3--:R-:W-:Y:S01]  /*20070*/  IADD3 R27, P4, PT, R27, R70, RZ ;  /* 0x000000461b1b7210 */ /* 0x008fe20007f9e0ff */
[----:B------:R-:W-:-:S04]  /*20080*/  IMAD.X R21, R21, 0x1, R69, P3 ;  /* 0x0000000115157824 */ /* 0x000fc800018e0645 */
[----:B------:R-:W-:Y:S04]  /*20090*/  STL [R1+0x3a8], R27 ;  /* 0x0003a81b01007387 */ /* 0x000fe80000100800 */
[----:B------:R1:W-:Y:S04]  /*200a0*/  STL [R1+0x39c], R21 ;  /* 0x00039c1501007387 */ /* 0x0003e80000100800 */
[----:B------:R0:W3:Y:S01]  /*200b0*/  @!P2 LDG.E.U16 R17, desc[UR40][R20.64] ;  /* 0x000000281411a981 */ /* 0x0000e2000c1e1500 */
[----:B--2---:R-:W-:Y:S01]  /*200c0*/  IADD3 R28, P3, PT, R28, R70, RZ ;  /* 0x000000461c1c7210 */ /* 0x004fe20007f7e0ff */
[----:B------:R-:W-:-:S02]  /*200d0*/  IMAD.X R30, R30, 0x1, R69, P4 ;  /* 0x000000011e1e7824 */ /* 0x000fc400020e0645 */
[----:B0-----:R-:W-:Y:S02]  /*200e0*/  @!P2 IMAD.MOV.U32 R20, RZ, RZ, R27 ;  /* 0x000000ffff14a224 */ /* 0x001fe400078e001b */
[----:B-1----:R-:W-:Y:S02]  /*200f0*/  @!P2 IMAD.MOV.U32 R21, RZ, RZ, R30 ;  /* 0x000000ffff15a224 */ /* 0x002fe400078e001e */
[----:B------:R-:W-:Y:S01]  /*20100*/  IMAD.X R29, R29, 0x1, R69, P3 ;  /* 0x000000011d1d7824 */ /* 0x000fe200018e0645 */
[----:B------:R0:W-:Y:S04]  /*20110*/  STL [R1+0x3b0], R28 ;  /* 0x0003b01c01007387 */ /* 0x0001e80000100800 */
[----:B------:R-:W2:Y:S01]  /*20120*/  LDL.LU R33, [R1+0x3c8] ;  /* 0x0003c80001217983 */ /* 0x000ea20000300800 */
[----:B----4-:R-:W-:-:S03]  /*20130*/  IADD3 R22, P3, PT, R22, R70, RZ ;  /* 0x0000004616167210 */ /* 0x010fc60007f7e0ff */
[----:B------:R-:W-:Y:S04]  /*20140*/  STL [R1+0x3a4], R30 ;  /* 0x0003a41e01007387 */ /* 0x000fe80000100800 */
[----:B------:R1:W4:Y:S04]  /*20150*/  @!P2 LDG.E.U16 R18, desc[UR40][R20.64] ;  /* 0x000000281412a981 */ /* 0x000328000c1e1500 */
[----:B------:R-:W3:Y:S04]  /*20160*/  LDL.LU R27, [R1+0xb4] ;  /* 0x0000b400011b7983 */ /* 0x000ee80000300800 */
[----:B------:R0:W-:Y:S01]  /*20170*/  STL [R1+0x3ac], R29 ;  /* 0x0003ac1d01007387 */ /* 0x0001e20000100800 */
[----:B-1----:R-:W-:-:S02]  /*20180*/  @!P2 IMAD.MOV.U32 R20, RZ, RZ, R28 ;  /* 0x000000ffff14a224 */ /* 0x002fc400078e001c */
[----:B------:R-:W-:Y:S01]  /*20190*/  @!P2 IMAD.MOV.U32 R21, RZ, RZ, R29 ;  /* 0x000000ffff15a224 */ /* 0x000fe200078e001d */
[----:B------:R-:W4:Y:S04]  /*201a0*/  LDL.LU R34, [R1+0x3d0] ;  /* 0x0003d00001227983 */ /* 0x000f280000300800 */
[----:B------:R-:W4:Y:S04]  /*201b0*/  LDL.LU R38, [R1+0x3c4] ;  /* 0x0003c40001267983 */ /* 0x000f280000300800 */
[----:B------:R-:W4:Y:S01]  /*201c0*/  LDL.LU R35, [R1+0x3cc] ;  /* 0x0003cc0001237983 */ /* 0x000f220000300800 */
[----:B------:R-:W-:-:S03]  /*201d0*/  IADD3 R24, P4, PT, R24, R70, RZ ;  /* 0x0000004618187210 */ /* 0x000fc60007f9e0ff */
[----:B------:R-:W-:Y:S04]  /*201e0*/  STL [R1+0x3b8], R22 ;  /* 0x0003b81601007387 */ /* 0x000fe80000100800 */
[----:B------:R1:W4:Y:S04]  /*201f0*/  @!P2 LDG.E.U16 R19, desc[UR40][R20.64] ;  /* 0x000000281413a981 */ /* 0x000328000c1e1500 */
[----:B0-----:R-:W4:Y:S01]  /*20200*/  LDL.LU R28, [R1+0x3d8] ;  /* 0x0003d800011c7983 */ /* 0x001f220000300800 */
[----:B------:R-:W-:Y:S01]  /*20210*/  IMAD.X R23, R23, 0x1, R69, P3 ;  /* 0x0000000117177824 */ /* 0x000fe200018e0645 */
[----:B-1----:R-:W-:-:S02]  /*20220*/  PRMT R21, RZ, 0x7610, R21 ;  /* 0x00007610ff157816 */ /* 0x002fc40000000015 */
[----:B------:R0:W-:Y:S01]  /*20230*/  STL [R1+0x3c0], R24 ;  /* 0x0003c01801007387 */ /* 0x0001e20000100800 */
[----:B------:R-:W-:-:S03]  /*20240*/  IADD3 R31, P3, PT, R31, R70, RZ ;  /* 0x000000461f1f7210 */ /* 0x000fc60007f7e0ff */
[----:B------:R-:W-:Y:S04]  /*20250*/  STL [R1+0x3b4], R23 ;  /* 0x0003b41701007387 */ /* 0x000fe80000100800 */
[----:B------:R1:W-:Y:S01]  /*20260*/  STL [R1+0xb0], R31 ;  /* 0x0000b01f01007387 */ /* 0x0003e20000100800 */
[--C-:B------:R-:W-:Y:S02]  /*20270*/  IMAD.X R25, R25, 0x1, R69.reuse, P4 ;  /* 0x0000000119197824 */ /* 0x100fe400020e0645 */
[----:B------:R-:W-:-:S03]  /*20280*/  IMAD.X R32, R32, 0x1, R69, P3 ;  /* 0x0000000120207824 */ /* 0x000fc600018e0645 */
[----:B------:R0:W-:Y:S04]  /*20290*/  STL [R1+0x3bc], R25 ;  /* 0x0003bc1901007387 */ /* 0x0001e80000100800 */
[----:B------:R-:W4:Y:S01]  /*202a0*/  LDL.LU R29, [R1+0x3d4] ;  /* 0x0003d400011d7983 */ /* 0x000f220000300800 */
[----:B------:R-:W-:-:S03]  /*202b0*/  IADD3 R26, P3, PT, R26, R70, RZ ;  /* 0x000000461a1a7210 */ /* 0x000fc60007f7e0ff */
[----:B------:R0:W-:Y:S04]  /*202c0*/  STL [R1+0xac], R32 ;  /* 0x0000ac2001007387 */ /* 0x0001e80000100800 */
[----:B------:R0:W4:Y:S04]  /*202d0*/  @!P2 LDG.E.U16 R21, desc[UR40][R24.64] ;  /* 0x000000281815a981 */ /* 0x000128000c1e1500 */
[----:B------:R-:W4:Y:S01]  /*202e0*/  LDL.LU R30, [R1+0x3e0] ;  /* 0x0003e000011e7983 */ /* 0x000f220000300800 */
[----:B0-----:R-:W-:-:S03]  /*202f0*/  @!P2 IMAD.MOV.U32 R24, RZ, RZ, R31 ;  /* 0x000000ffff18a224 */ /* 0x001fc600078e001f */
[----:B-1----:R-:W4:Y:S04]  /*20300*/  LDL.LU R31, [R1+0x3dc] ;  /* 0x0003dc00011f7983 */ /* 0x002f280000300800 */
[----:B------:R-:W4:Y:S04]  /*20310*/  LDL.LU R37, [R1+0x3e4] ;  /* 0x0003e40001257983 */ /* 0x000f280000300800 */
[----:B------:R0:W-:Y:S04]  /*20320*/  STL [R1+0xb8], R26 ;  /* 0x0000b81a01007387 */ /* 0x0001e80000100800 */
[----:B------:R-:W4:Y:S01]  /*20330*/  LDL.LU R36, [R1+0x3e8] ;  /* 0x0003e80001247983 */ /* 0x000f220000300800 */
[----:B------:R-:W-:-:S06]  /*20340*/  PRMT R20, RZ, 0x7610, R20 ;  /* 0x00007610ff147816 */ /* 0x000fcc0000000014 */
[----:B------:R1:W4:Y:S01]  /*20350*/  @!P2 LDG.E.U16 R20, desc[UR40][R22.64] ;  /* 0x000000281614a981 */ /* 0x000322000c1e1500 */
[----:B------:R-:W-:Y:S01]  /*20360*/  @!P2 IMAD.MOV.U32 R25, RZ, RZ, R32 ;  /* 0x000000ffff19a224 */ /* 0x000fe200078e0020 */
[----:B-1----:R-:W-:Y:S02]  /*20370*/  PRMT R23, RZ, 0x7610, R23 ;  /* 0x00007610ff177816 */ /* 0x002fe40000000017 */
[----:B--2---:R-:W-:-:S05]  /*20380*/  IADD3 R33, P4, PT, R33, R70, RZ ;  /* 0x0000004621217210 */ /* 0x004fca0007f9e0ff */
[----:B------:R1:W-:Y:S01]  /*20390*/  STL [R1+0x3c8], R33 ;  /* 0x0003c82101007387 */ /* 0x0003e20000100800 */
[----:B---3--:R-:W-:Y:S01]  /*203a0*/  IMAD.X R27, R27, 0x1, R69, P3 ;  /* 0x000000011b1b7824 */ /* 0x008fe200018e0645 */
[----:B----4-:R-:W-:-:S04]  /*203b0*/  IADD3 R34, P3, PT, R34, R70, RZ ;  /* 0x0000004622227210 */ /* 0x010fc80007f7e0ff */
[----:B------:R2:W-:Y:S01]  /*203c0*/  STL [R1+0xb4], R27 ;  /* 0x0000b41b01007387 */ /* 0x0005e20000100800 */
[----:B------:R-:W-:-:S03]  /*203d0*/  IMAD.X R38, R38, 0x1, R69, P4 ;  /* 0x0000000126267824 */ /* 0x000fc600020e0645 */
[----:B------:R-:W-:Y:S01]  /*203e0*/  STL [R1+0x3d0], R34 ;  /* 0x0003d02201007387 */ /* 0x000fe20000100800 */
[----:B------:R-:W-:-:S03]  /*203f0*/  IMAD.X R35, R35, 0x1, R69, P3 ;  /* 0x0000000123237824 */ /* 0x000fc600018e0645 */
[----:B------:R-:W3:Y:S04]  /*20400*/  LDL.LU R32, [R1+0x3f0] ;  /* 0x0003f00001207983 */ /* 0x000ee80000300800 */
[----:B------:R0:W4:Y:S04]  /*20410*/  @!P2 LDG.E.U16 R23, desc[UR40][R26.64] ;  /* 0x000000281a17a981 */ /* 0x000128000c1e1500 */
[----:B------:R2:W-:Y:S01]  /*20420*/  STL [R1+0x3c4], R38 ;  /* 0x0003c42601007387 */ /* 0x0005e20000100800 */
[----:B------:R-:W-:Y:S01]  /*20430*/  IADD3 R28, P3, PT, R28, R70, RZ ;  /* 0x000000461c1c7210 */ /* 0x000fe20007f7e0ff */
[----:B0-----:R-:W-:-:S02]  /*20440*/  @!P2 IMAD.MOV.U32 R26, RZ, RZ, R33 ;  /* 0x000000ffff1aa224 */ /* 0x001fc400078e0021 */
[----:B-1----:R-:W4:Y:S01]  /*20450*/  LDL.LU R33, [R1+0x3ec] ;  /* 0x0003ec0001217983 */ /* 0x002f220000300800 */
[----:B--2---:R-:W-:-:S03]  /*20460*/  @!P2 IMAD.MOV.U32 R27, RZ, RZ, R38 ;  /* 0x000000ffff1ba224 */ /* 0x004fc600078e0026 */
[----:B------:R0:W-:Y:S04]  /*20470*/  STL [R1+0x3cc], R35 ;  /* 0x0003cc2301007387 */ /* 0x0001e80000100800 */
[----:B------:R-:W2:Y:S04]  /*20480*/  LDL.LU R39, [R1+0xbc] ;  /* 0x0000bc0001277983 */ /* 0x000ea80000300800 */
[----:B------:R-:W2:Y:S04]  /*20490*/  LDL.LU R38, [R1+0xc0] ;  /* 0x0000c00001267983 */ /* 0x000ea80000300800 */
[----:B------:R-:W-:Y:S04]  /*204a0*/  STL [R1+0x3d8], R28 ;  /* 0x0003d81c01007387 */ /* 0x000fe80000100800 */
[----:B------:R-:W2:Y:S01]  /*204b0*/  LDL.LU R43, [R1+0xc4] ;  /* 0x0000c400012b7983 */ /* 0x000ea20000300800 */
[----:B------:R-:W-:Y:S01]  /*204c0*/  IMAD.X R29, R29, 0x1, R69, P3 ;  /* 0x000000011d1d7824 */ /* 0x000fe200018e0645 */
[----:B------:R-:W-:-:S05]  /*204d0*/  IADD3 R30, P4, PT, R30, R70, RZ ;  /* 0x000000461e1e7210 */ /* 0x000fca0007f9e0ff */
[----:B------:R-:W-:Y:S04]  /*204e0*/  STL [R1+0x3e0], R30 ;  /* 0x0003e01e01007387 */ /* 0x000fe80000100800 */
[----:B------:R-:W-:Y:S01]  /*204f0*/  STL [R1+0x3d4], R29 ;  /* 0x0003d41d01007387 */ /* 0x000fe20000100800 */
[----:B------:R-:W-:-:S05]  /*20500*/  IADD3 R36, P3, PT, R36, R70, RZ ;  /* 0x0000004624247210 */ /* 0x000fca0007f7e0ff */
[----:B------:R-:W-:Y:S04]  /*20510*/  STL [R1+0x3e8], R36 ;  /* 0x0003e82401007387 */ /* 0x000fe80000100800 */
[----:B------:R-:W2:Y:S01]  /*20520*/  LDL.LU R42, [R1+0xc8] ;  /* 0x0000c800012a7983 */ /* 0x000ea20000300800 */
[----:B------:R-:W-:-:S06]  /*20530*/  PRMT R22, RZ, 0x7610, R22 ;  /* 0x00007610ff167816 */ /* 0x000fcc0000000016 */
[----:B------:R1:W2:Y:S02]  /*20540*/  @!P2 LDG.E.U16 R22, desc[UR40][R24.64] ;  /* 0x000000281816a981 */ /* 0x0002a4000c1e1500 */
[----:B-1----:R-:W-:Y:S02]  /*20550*/  PRMT R24, RZ, 0x7610, R24 ;  /* 0x00007610ff187816 */ /* 0x002fe40000000018 */
[----:B------:R-:W-:-:S04]  /*20560*/  PRMT R25, RZ, 0x7610, R25 ;  /* 0x00007610ff197816 */ /* 0x000fc80000000019 */
[----:B------:R1:W2:Y:S01]  /*20570*/  @!P2 LDG.E.U16 R24, desc[UR40][R26.64] ;  /* 0x000000281a18a981 */ /* 0x0002a2000c1e1500 */
[--C-:B------:R-:W-:Y:S02]  /*20580*/  IMAD.X R31, R31, 0x1, R69.reuse, P4 ;  /* 0x000000011f1f7824 */ /* 0x100fe400020e0645 */
[----:B------:R-:W-:Y:S02]  /*20590*/  IMAD.X R37, R37, 0x1, R69, P3 ;  /* 0x0000000125257824 */ /* 0x000fe400018e0645 */
[----:B-1----:R-:W-:Y:S02]  /*205a0*/  @!P2 IMAD.MOV.U32 R26, RZ, RZ, R34 ;  /* 0x000000ffff1aa224 */ /* 0x002fe400078e0022 */
[----:B------:R-:W-:-:S05]  /*205b0*/  @!P2 IMAD.MOV.U32 R27, RZ, RZ, R35 ;  /* 0x000000ffff1ba224 */ /* 0x000fca00078e0023 */
[----:B------:R1:W2:Y:S04]  /*205c0*/  @!P2 LDG.E.U16 R25, desc[UR40][R26.64] ;  /* 0x000000281a19a981 */ /* 0x0002a8000c1e1500 */
[----:B------:R1:W-:Y:S04]  /*205d0*/  STL [R1+0x3dc], R31 ;  /* 0x0003dc1f01007387 */ /* 0x0003e80000100800 */
[----:B0-----:R-:W2:Y:S01]  /*205e0*/  LDL.LU R35, [R1+0x3f4] ;  /* 0x0003f40001237983 */ /* 0x001ea20000300800 */
[----:B-1----:R-:W-:-:S03]  /*205f0*/  PRMT R27, RZ, 0x7610, R27 ;  /* 0x00007610ff1b7816 */ /* 0x002fc6000000001b */
[----:B------:R0:W-:Y:S04]  /*20600*/  STL [R1+0x3e4], R37 ;  /* 0x0003e42501007387 */ /* 0x0001e80000100800 */
[----:B------:R1:W2:Y:S04]  /*20610*/  @!P2 LDG.E.U16 R27, desc[UR40][R30.64] ;  /* 0x000000281e1ba981 */ /* 0x0002a8000c1e1500 */
[----:B------:R-:W2:Y:S01]  /*20620*/  LDL.LU R34, [R1+0x3f8] ;  /* 0x0003f80001227983 */ /* 0x000ea20000300800 */
[----:B-1----:R-:W-:Y:S02]  /*20630*/  @!P2 IMAD.MOV.U32 R31, RZ, RZ, R37 ;  /* 0x000000ffff1fa224 */ /* 0x002fe400078e0025 */
[----:B------:R-:W-:Y:S01]  /*20640*/  @!P2 IMAD.MOV.U32 R30, RZ, RZ, R36 ;  /* 0x000000ffff1ea224 */ /* 0x000fe200078e0024 */
[----:B0-----:R-:W2:Y:S04]  /*20650*/  LDL.LU R37, [R1+0x3fc] ;  /* 0x0003fc0001257983 */ /* 0x001ea80000300800 */
[----:B------:R-:W2:Y:S01]  /*20660*/  LDL.LU R36, [R1+0x400] ;  /* 0x0004000001247983 */ /* 0x000ea20000300800 */
[----:B---3--:R-:W-:-:S05]  /*20670*/  IADD3 R32, P3, PT, R32, R70, RZ ;  /* 0x0000004620207210 */ /* 0x008fca0007f7e0ff */
[----:B------:R-:W-:Y:S01]  /*20680*/  STL [R1+0x3f0], R32 ;  /* 0x0003f02001007387 */ /* 0x000fe20000100800 */
[----:B----4-:R-:W-:Y:S01]  /*20690*/  IMAD.X R33, R33, 0x1, R69, P3 ;  /* 0x0000000121217824 */ /* 0x010fe200018e0645 */
[----:B--2---:R-:W-:-:S05]  /*206a0*/  IADD3 R38, P4, PT, R38, R70, RZ ;  /* 0x0000004626267210 */ /* 0x004fca0007f9e0ff */
[----:B------:R-:W-:Y:S01]  /*206b0*/  IMAD.X R39, R39, 0x1, R69, P4 ;  /* 0x0000000127277824 */ /* 0x000fe200020e0645 */
[----:B------:R-:W-:Y:S04]  /*206c0*/  STL [R1+0xc0], R38 ;  /* 0x0000c02601007387 */ /* 0x000fe80000100800 */
[----:B------:R0:W-:Y:S01]  /*206d0*/  STL [R1+0x3ec], R33 ;  /* 0x0003ec2101007387 */ /* 0x0001e20000100800 */
[----:B------:R-:W-:-:S05]  /*206e0*/  IADD3 R42, P3, PT, R42, R70, RZ ;  /* 0x000000462a2a7210 */ /* 0x000fca0007f7e0ff */
[----:B------:R-:W-:Y:S04]  /*206f0*/  STL [R1+0xc8], R42 ;  /* 0x0000c82a01007387 */ /* 0x000fe80000100800 */
[----:B------:R-:W2:Y:S04]  /*20700*/  LDL.LU R41, [R1+0x404] ;  /* 0x0004040001297983 */ /* 0x000ea80000300800 */
[----:B------:R1:W-:Y:S04]  /*20710*/  STL [R1+0xbc], R39 ;  /* 0x0000bc2701007387 */ /* 0x0003e80000100800 */
[----:B------:R-:W3:Y:S01]  /*20720*/  LDL.LU R40, [R1+0x408] ;  /* 0x0004080001287983 */ /* 0x000ee20000300800 */
[----:B------:R-:W-:Y:S01]  /*20730*/  PRMT R26, RZ, 0x7610, R26 ;  /* 0x00007610ff1a7816 */ /* 0x000fe2000000001a */
[----:B------:R-:W-:-:S05]  /*20740*/  IMAD.X R43, R43, 0x1, R69, P3 ;  /* 0x000000012b2b7824 */ /* 0x000fca00018e0645 */
[----:B------:R4:W2:Y:S02]  /*20750*/  @!P2 LDG.E.U16 R26, desc[UR40][R28.64] ;  /* 0x000000281c1aa981 */ /* 0x0008a4000c1e1500 */
[----:B----4-:R-:W-:-:S06]  /*20760*/  PRMT R29, RZ, 0x7610, R29 ;  /* 0x00007610ff1d7816 */ /* 0x010fcc000000001d */
[----:B------:R0:W4:Y:S02]  /*20770*/  @!P2 LDG.E.U16 R29, desc[UR40][R32.64] ;  /* 0x00000028201da981 */ /* 0x000124000c1e1500 */
[----:B0-----:R-:W-:Y:S02]  /*20780*/  @!P2 IMAD.MOV.U32 R33, RZ, RZ, R39 ;  /* 0x000000ffff21a224 */ /* 0x001fe400078e0027 */
[----:B-1----:R-:W2:Y:S01]  /*20790*/  LDL.LU R39, [R1+0x40c] ;  /* 0x00040c0001277983 */ /* 0x002ea20000300800 */
[----:B------:R-:W-:-:S03]  /*207a0*/  @!P2 IMAD.MOV.U32 R32, RZ, RZ, R38 ;  /* 0x000000ffff20a224 */ /* 0x000fc600078e0026 */
[----:B------:R-:W-:Y:S01]  /*207b0*/  STL [R1+0xc4], R43 ;  /* 0x0000c42b01007387 */ /* 0x000fe20000100800 */
[----:B------:R-:W-:-:S03]  /*207c0*/  IADD3 R34, P3, PT, R34, R70, RZ ;  /* 0x0000004622227210 */ /* 0x000fc60007f7e0ff */
[----:B------:R-:W4:Y:S02]  /*207d0*/  LDL.LU R38, [R1+0x410] ;  /* 0x0004100001267983 */ /* 0x000f240000300800 */
[----:B------:R-:W-:Y:S02]  /*207e0*/  IMAD.X R35, R35, 0x1, R69, P3 ;  /* 0x0000000123237824 */ /* 0x000fe400018e0645 */
[----:B------:R-:W4:Y:S04]  /*207f0*/  LDL.LU R47, [R1+0x418] ;  /* 0x00041800012f7983 */ /* 0x000f280000300800 */
[----:B------:R-:W4:Y:S01]  /*20800*/  LDL.LU R44, [R1+0x420] ;  /* 0x00042000012c7983 */ /* 0x000f220000300800 */
[----:B------:R-:W-:-:S03]  /*20810*/  IADD3 R36, P4, PT, R36, R70, RZ ;  /* 0x0000004624247210 */ /* 0x000fc60007f9e0ff */
[----:B------:R-:W-:Y:S04]  /*20820*/  STL [R1+0x3f8], R34 ;  /* 0x0003f82201007387 */ /* 0x000fe80000100800 */
[----:B------:R-:W-:Y:S04]  /*20830*/  STL [R1+0x400], R36 ;  /* 0x0004002401007387 */ /* 0x000fe80000100800 */
[----:B------:R-:W-:Y:S01]  /*20840*/  STL [R1+0x3f4], R35 ;  /* 0x0003f42301007387 */ /* 0x000fe20000100800 */
[----:B---3--:R-:W-:-:S05]  /*20850*/  IADD3 R40, P3, PT, R40, R70, RZ ;  /* 0x0000004628287210 */ /* 0x008fca0007f7e0ff */
[----:B------:R-:W-:Y:S04]  /*20860*/  STL [R1+0x408], R40 ;  /* 0x0004082801007387 */ /* 0x000fe80000100800 */
[----:B------:R-:W3:Y:S01]  /*20870*/  LDL.LU R48, [R1+0x414] ;  /* 0x0004140001307983 */ /* 0x000ee20000300800 */
[----:B------:R-:W-:-:S06]  /*20880*/  PRMT R28, RZ, 0x7610, R28 ;  /* 0x00007610ff1c7816 */ /* 0x000fcc000000001c */
[----:B------:R0:W3:Y:S02]  /*20890*/  @!P2 LDG.E.U16 R28, desc[UR40][R30.64] ;  /* 0x000000281e1ca981 */ /* 0x0000e4000c1e1500 */
[----:B0-----:R-:W-:Y:S02]  /*208a0*/  PRMT R30, RZ, 0x7610, R30 ;  /* 0x00007610ff1e7816 */ /* 0x001fe4000000001e */
[----:B------:R-:W-:-:S04]  /*208b0*/  PRMT R31, RZ, 0x7610, R31 ;  /* 0x00007610ff1f7816 */ /* 0x000fc8000000001f */
[----:B------:R0:W3:Y:S01]  /*208c0*/  @!P2 LDG.E.U16 R30, desc[UR40][R32.64] ;  /* 0x00000028201ea981 */ /* 0x0000e2000c1e1500 */
[----:B------:R-:W-:Y:S02]  /*208d0*/  IMAD.X R37, R37, 0x1, R69, P4 ;  /* 0x0000000125257824 */ /* 0x000fe400020e0645 */
[----:B0-----:R-:W-:Y:S02]  /*208e0*/  @!P2 IMAD.MOV.U32 R32, RZ, RZ, R42 ;  /* 0x000000ffff20a224 */ /* 0x001fe400078e002a */
[----:B------:R-:W-:Y:S02]  /*208f0*/  @!P2 IMAD.MOV.U32 R33, RZ, RZ, R43 ;  /* 0x000000ffff21a224 */ /* 0x000fe400078e002b */
[----:B--2---:R-:W-:-:S03]  /*20900*/  IMAD.X R41, R41, 0x1, R69, P3 ;  /* 0x0000000129297824 */ /* 0x004fc600018e0645 */
[----:B------:R0:W2:Y:S01]  /*20910*/  @!P2 LDG.E.U16 R31, desc[UR40][R32.64] ;  /* 0x00000028201fa981 */ /* 0x0000a2000c1e1500 */
[-C--:B----4-:R-:W-:Y:S02]  /*20920*/  IADD3 R38, P3, PT, R38, R70.reuse, RZ ;  /* 0x0000004626267210 */ /* 0x090fe40007f7e0ff */
[----:B------:R-:W-:Y:S01]  /*20930*/  IADD3 R47, P4, PT, R47, R70, RZ ;  /* 0x000000462f2f7210 */ /* 0x000fe20007f9e0ff */
[----:B------:R1:W-:Y:S01]  /*20940*/  STL [R1+0x3fc], R37 ;  /* 0x0003fc2501007387 */ /* 0x0003e20000100800 */
[----:B0-----:R-:W-:-:S03]  /*20950*/  PRMT R33, RZ, 0x7610, R33 ;  /* 0x00007610ff217816 */ /* 0x001fc60000000021 */
[----:B------:R-:W4:Y:S01]  /*20960*/  LDL.LU R45, [R1+0x41c] ;  /* 0x00041c00012d7983 */ /* 0x000f220000300800 */
[----:B------:R-:W-:Y:S01]  /*20970*/  IMAD.X R39, R39, 0x1, R69, P3 ;  /* 0x0000000127277824 */ /* 0x000fe200018e0645 */
[----:B------:R-:W-:Y:S02]  /*20980*/  IADD3 R44, P3, PT, R44, R70, RZ ;  /* 0x000000462c2c7210 */ /* 0x000fe40007f7e0ff */
[----:B------:R0:W-:Y:S04]  /*20990*/  STL [R1+0x404], R41 ;  /* 0x0004042901007387 */ /* 0x0001e80000100800 */
[----:B------:R1:W2:Y:S02]  /*209a0*/  @!P2 LDG.E.U16 R33, desc[UR40][R36.64] ;  /* 0x000000282421a981 */ /* 0x0002a4000c1e1500 */
[----:B-1----:R-:W-:-:S02]  /*209b0*/  @!P2 IMAD.MOV.U32 R37, RZ, RZ, R41 ;  /* 0x000000ffff25a224 */ /* 0x002fc400078e0029 */
[----:B------:R-:W-:Y:S01]  /*209c0*/  @!P2 IMAD.MOV.U32 R36, RZ, RZ, R40 ;  /* 0x000000ffff24a224 */ /* 0x000fe200078e0028 */
[----:B0-----:R-:W2:Y:S04]  /*209d0*/  LDL.LU R41, [R1+0xcc] ;  /* 0x0000cc0001297983 */ /* 0x001ea80000300800 */
[----:B------:R-:W2:Y:S04]  /*209e0*/  LDL.LU R40, [R1+0xd0] ;  /* 0x0000d00001287983 */ /* 0x000ea80000300800 */
[----:B------:R0:W-:Y:S04]  /*209f0*/  STL [R1+0x410], R38 ;  /* 0x0004102601007387 */ /* 0x0001e80000100800 */
[----:B------:R-:W2:Y:S04]  /*20a00*/  LDL.LU R42, [R1+0xd8] ;  /* 0x0000d800012a7983 */ /* 0x000ea80000300800 */
[----:B------:R-:W-:Y:S04]  /*20a10*/  STL [R1+0x418], R47 ;  /* 0x0004182f01007387 */ /* 0x000fe80000100800 */
[----:B------:R1:W-:Y:S04]  /*20a20*/  STL [R1+0x40c], R39 ;  /* 0x00040c2701007387 */ /* 0x0003e80000100800 */
[----:B------:R-:W-:Y:S04]  /*20a30*/  STL [R1+0x420], R44 ;  /* 0x0004202c01007387 */ /* 0x000fe80000100800 */
[----:B------:R-:W2:Y:S01]  /*20a40*/  LDL.LU R43, [R1+0xd4] ;  /* 0x0000d400012b7983 */ /* 0x000ea20000300800 */
[----:B---3--:R-:W-:-:S05]  /*20a50*/  IMAD.X R48, R48, 0x1, R69, P4 ;  /* 0x0000000130307824 */ /* 0x008fca00020e0645 */
[----:B------:R-:W-:Y:S04]  /*20a60*/  STL [R1+0x414], R48 ;  /* 0x0004143001007387 */ /* 0x000fe80000100800 */
[----:B------:R-:W3:Y:S01]  /*20a70*/  LDL.LU R46, [R1+0x428] ;  /* 0x00042800012e7983 */ /* 0x000ee20000300800 */
[----:B------:R-:W-:-:S06]  /*20a80*/  PRMT R32, RZ, 0x7610, R32 ;  /* 0x00007610ff207816 */ /* 0x000fcc0000000020 */
[----:B------:R0:W3:Y:S02]  /*20a90*/  @!P2 LDG.E.U16 R32, desc[UR40][R34.64] ;  /* 0x000000282220a981 */ /* 0x0000e4000c1e1500 */
[----:B0-----:R-:W-:Y:S02]  /*20aa0*/  PRMT R34, RZ, 0x7610, R34 ;  /* 0x00007610ff227816 */ /* 0x001fe40000000022 */
[----:B------:R-:W-:-:S04]  /*20ab0*/  PRMT R35, RZ, 0x7610, R35 ;  /* 0x00007610ff237816 */ /* 0x000fc80000000023 */
[----:B------:R0:W3:Y:S04]  /*20ac0*/  @!P2 LDG.E.U16 R34, desc[UR40][R36.64] ;  /* 0x000000282422a981 */ /* 0x0000e8000c1e1500 */
[----:B------:R1:W3:Y:S01]  /*20ad0*/  @!P2 LDG.E.U16 R35, desc[UR40][R38.64] ;  /* 0x000000282623a981 */ /* 0x0002e2000c1e1500 */
[----:B0-----:R-:W-:Y:S01]  /*20ae0*/  PRMT R36, RZ, 0x7610, R36 ;  /* 0x00007610ff247816 */ /* 0x001fe20000000024 */
[----:B-1----:R-:W-:Y:S02]  /*20af0*/  @!P2 IMAD.MOV.U32 R38, RZ, RZ, R47 ;  /* 0x000000ffff26a224 */ /* 0x002fe400078e002f */
[----:B------:R-:W-:Y:S01]  /*20b00*/  @!P2 IMAD.MOV.U32 R39, RZ, RZ, R48 ;  /* 0x000000ffff27a224 */ /* 0x000fe200078e0030 */
[----:B------:R-:W3:Y:S01]  /*20b10*/  LDL.LU R47, [R1+0x424] ;  /* 0x00042400012f7983 */ /* 0x000ee20000300800 */
[----:B----4-:R-:W-:-:S03]  /*20b20*/  IMAD.X R45, R45, 0x1, R69, P3 ;  /* 0x000000012d2d7824 */ /* 0x010fc600018e0645 */
[----:B------:R0:W4:Y:S04]  /*20b30*/  @!P2 LDG.E.U16 R36, desc[UR40][R38.64] ;  /* 0x000000282624a981 */ /* 0x000128000c1e1500 */
[----:B------:R1:W-:Y:S01]  /*20b40*/  STL [R1+0x41c], R45 ;  /* 0x00041c2d01007387 */ /* 0x0003e20000100800 */
[----:B0-----:R-:W-:Y:S02]  /*20b50*/  @!P2 IMAD.MOV.U32 R39, RZ, RZ, R45 ;  /* 0x000000ffff27a224 */ /* 0x001fe400078e002d */
[----:B------:R-:W-:Y:S01]  /*20b60*/  @!P2 IMAD.MOV.U32 R38, RZ, RZ, R44 ;  /* 0x000000ffff26a224 */ /* 0x000fe200078e002c */
[----:B-1----:R-:W4:Y:S04]  /*20b70*/  LDL.LU R45, [R1+0x42c] ;  /* 0x00042c00012d7983 */ /* 0x002f280000300800 */
[----:B------:R-:W4:Y:S01]  /*20b80*/  LDL.LU R44, [R1+0x430] ;  /* 0x00043000012c7983 */ /* 0x000f220000300800 */
[----:B--2---:R-:W-:-:S05]  /*20b90*/  IADD3 R40, P3, PT, R40, R70, RZ ;  /* 0x0000004628287210 */ /* 0x004fca0007f7e0ff */
[----:B------:R-:W-:Y:S01]  /*20ba0*/  IMAD.X R41, R41, 0x1, R69, P3 ;  /* 0x0000000129297824 */ /* 0x000fe200018e0645 */
[----:B------:R-:W-:Y:S01]  /*20bb0*/  STL [R1+0xd0], R40 ;  /* 0x0000d02801007387 */ /* 0x000fe20000100800 */
[----:B------:R-:W-:-:S03]  /*20bc0*/  IADD3 R42, P4, PT, R42, R70, RZ ;  /* 0x000000462a2a7210 */ /* 0x000fc60007f9e0ff */
[----:B------:R-:W2:Y:S04]  /*20bd0*/  LDL.LU R49, [R1+0x438] ;  /* 0x0004380001317983 */ /* 0x000ea80000300800 */
[----:B------:R-:W2:Y:S04]  /*20be0*/  LDL.LU R50, [R1+0x440] ;  /* 0x0004400001327983 */ /* 0x000ea80000300800 */
[----:B------:R0:W-:Y:S04]  /*20bf0*/  STL [R1+0xd8], R42 ;  /* 0x0000d82a01007387 */ /* 0x0001e80000100800 */
[----:B------:R-:W-:Y:S01]  /*20c00*/  STL [R1+0xcc], R41 ;  /* 0x0000cc2901007387 */ /* 0x000fe20000100800 */
[----:B------:R-:W-:Y:S01]  /*20c10*/  IMAD.X R43, R43, 0x1, R69, P4 ;  /* 0x000000012b2b7824 */ /* 0x000fe200020e0645 */
[----:B---3--:R-:W-:-:S05]  /*20c20*/  IADD3 R46, P3, PT, R46, R70, RZ ;  /* 0x000000462e2e7210 */ /* 0x008fca0007f7e0ff */
[----:B------:R1:W-:Y:S04]  /*20c30*/  STL [R1+0x428], R46 ;  /* 0x0004282e01007387 */ /* 0x0003e80000100800 */
[----:B------:R-:W3:Y:S04]  /*20c40*/  LDL.LU R53, [R1+0x434] ;  /* 0x0004340001357983 */ /* 0x000ee80000300800 */
[----:B------:R0:W-:Y:S04]  /*20c50*/  STL [R1+0xd4], R43 ;  /* 0x0000d42b01007387 */ /* 0x0001e80000100800 */
[----:B------:R-:W3:Y:S01]  /*20c60*/  LDL.LU R51, [R1+0x43c] ;  /* 0x00043c0001337983 */ /* 0x000ee20000300800 */
[----:B------:R-:W-:-:S06]  /*20c70*/  PRMT R37, RZ, 0x7610, R37 ;  /* 0x00007610ff257816 */ /* 0x000fcc0000000025 */
[----:B------:R0:W3:Y:S02]  /*20c80*/  @!P2 LDG.E.U16 R37, desc[UR40][R38.64] ;  /* 0x000000282625a981 */ /* 0x0000e4000c1e1500 */
[----:B0-----:R-:W-:Y:S01]  /*20c90*/  PRMT R39, RZ, 0x7610, R39 ;  /* 0x00007610ff277816 */ /* 0x001fe20000000027 */
[----:B------:R-:W-:-:S05]  /*20ca0*/  IMAD.X R47, R47, 0x1, R69, P3 ;  /* 0x000000012f2f7824 */ /* 0x000fca00018e0645 */
[----:B------:R0:W3:Y:S01]  /*20cb0*/  @!P2 LDG.E.U16 R39, desc[UR40][R42.64] ;  /* 0x000000282a27a981 */ /* 0x0000e2000c1e1500 */
[----:B------:R-:W-:-:S03]  /*20cc0*/  PRMT R38, RZ, 0x7610, R38 ;  /* 0x00007610ff267816 */ /* 0x000fc60000000026 */
[----:B------:R2:W-:Y:S04]  /*20cd0*/  STL [R1+0x424], R47 ;  /* 0x0004242f01007387 */ /* 0x0005e80000100800 */
[----:B------:R2:W3:Y:S01]  /*20ce0*/  @!P2 LDG.E.U16 R38, desc[UR40][R40.64] ;  /* 0x000000282826a981 */ /* 0x0004e2000c1e1500 */
[----:B0-----:R-:W-:-:S03]  /*20cf0*/  @!P2 IMAD.MOV.U32 R42, RZ, RZ, R46 ;  /* 0x000000ffff2aa224 */ /* 0x001fc600078e002e */
[----:B-1----:R-:W3:Y:S04]  /*20d00*/  LDL.LU R46, [R1+0x448] ;  /* 0x00044800012e7983 */ /* 0x002ee80000300800 */
[----:B------:R-:W3:Y:S01]  /*20d10*/  LDL.LU R48, [R1+0xe0] ;  /* 0x0000e00001307983 */ /* 0x000ee20000300800 */
[----:B----4-:R-:W-:-:S05]  /*20d20*/  IADD3 R44, P3, PT, R44, R70, RZ ;  /* 0x000000462c2c7210 */ /* 0x010fca0007f7e0ff */
[----:B------:R-:W-:Y:S01]  /*20d30*/  IMAD.X R45, R45, 0x1, R69, P3 ;  /* 0x000000012d2d7824 */ /* 0x000fe200018e0645 */
[----:B------:R0:W-:Y:S01]  /*20d40*/  STL [R1+0x430], R44 ;  /* 0x0004302c01007387 */ /* 0x0001e20000100800 */
[----:B------:R-:W-:Y:S01]  /*20d50*/  @!P2 IMAD.MOV.U32 R43, RZ, RZ, R47 ;  /* 0x000000ffff2ba224 */ /* 0x000fe200078e002f */
[-C--:B--2---:R-:W-:Y:S02]  /*20d60*/  IADD3 R49, P4, PT, R49, R70.reuse, RZ ;  /* 0x0000004631317210 */ /* 0x084fe40007f9e0ff */
[----:B------:R-:W-:-:S03]  /*20d70*/  IADD3 R50, P3, PT, R50, R70, RZ ;  /* 0x0000004632327210 */ /* 0x000fc60007f7e0ff */
[----:B------:R1:W-:Y:S01]  /*20d80*/  STL [R1+0x438], R49 ;  /* 0x0004383101007387 */ /* 0x0003e20000100800 */
[----:B------:R-:W-:-:S03]  /*20d90*/  PRMT R41, RZ, 0x7610, R41 ;  /* 0x00007610ff297816 */ /* 0x000fc60000000029 */
[----:B------:R2:W-:Y:S04]  /*20da0*/  STL [R1+0x42c], R45 ;  /* 0x00042c2d01007387 */ /* 0x0005e80000100800 */
[----:B------:R-:W-:Y:S04]  /*20db0*/  STL [R1+0x440], R50 ;  /* 0x0004403201007387 */ /* 0x000fe80000100800 */
[----:B------:R-:W4:Y:S04]  /*20dc0*/  LDL.LU R47, [R1+0x444] ;  /* 0x00044400012f7983 */ /* 0x000f280000300800 */
[----:B------:R0:W4:Y:S02]  /*20dd0*/  @!P2 LDG.E.U16 R41, desc[UR40][R44.64] ;  /* 0x000000282c29a981 */ /* 0x000124000c1e1500 */
[----:B0-----:R-:W-:-:S02]  /*20de0*/  @!P2 IMAD.MOV.U32 R44, RZ, RZ, R49 ;  /* 0x000000ffff2ca224 */ /* 0x001fc400078e0031 */
[----:B---3--:R-:W-:-:S05]  /*20df0*/  IMAD.X R53, R53, 0x1, R69, P4 ;  /* 0x0000000135357824 */ /* 0x008fca00020e0645 */
[----:B------:R0:W-:Y:S04]  /*20e00*/  STL [R1+0x434], R53 ;  /* 0x0004343501007387 */ /* 0x0001e80000100800 */
[----:B------:R-:W3:Y:S04]  /*20e10*/  LDL.LU R52, [R1+0xe8] ;  /* 0x0000e80001347983 */ /* 0x000ee80000300800 */
[----:B-1----:R-:W3:Y:S01]  /*20e20*/  LDL.LU R49, [R1+0xdc] ;  /* 0x0000dc0001317983 */ /* 0x002ee20000300800 */
[----:B------:R-:W-:Y:S02]  /*20e30*/  IMAD.X R51, R51, 0x1, R69, P3 ;  /* 0x0000000133337824 */ /* 0x000fe400018e0645 */
[----:B--2---:R-:W-:-:S03]  /*20e40*/  @!P2 IMAD.MOV.U32 R45, RZ, RZ, R53 ;  /* 0x000000ffff2da224 */ /* 0x004fc600078e0035 */
[----:B------:R1:W-:Y:S04]  /*20e50*/  STL [R1+0x43c], R51 ;  /* 0x00043c3301007387 */ /* 0x0003e80000100800 */
[----:B0-----:R-:W2:Y:S01]  /*20e60*/  LDL.LU R53, [R1+0xe4] ;  /* 0x0000e40001357983 */ /* 0x001ea20000300800 */
[----:B------:R-:W-:-:S06]  /*20e70*/  PRMT R40, RZ, 0x7610, R40 ;  /* 0x00007610ff287816 */ /* 0x000fcc0000000028 */
[----:B------:R0:W2:Y:S02]  /*20e80*/  @!P2 LDG.E.U16 R40, desc[UR40][R42.64] ;  /* 0x000000282a28a981 */ /* 0x0000a4000c1e1500 */
[----:B0-----:R-:W-:Y:S02]  /*20e90*/  PRMT R42, RZ, 0x7610, R42 ;  /* 0x00007610ff2a7816 */ /* 0x001fe4000000002a */
[----:B------:R-:W-:-:S04]  /*20ea0*/  IADD3 R46, P3, PT, R46, R70, RZ ;  /* 0x000000462e2e7210 */ /* 0x000fc80007f7e0ff */
[----:B------:R0:W2:Y:S01]  /*20eb0*/  @!P2 LDG.E.U16 R42, desc[UR40][R44.64] ;  /* 0x000000282c2aa981 */ /* 0x0000a2000c1e1500 */
[----:B------:R-:W-:Y:S01]  /*20ec0*/  IADD3 R48, P4, PT, R48, R70, RZ ;  /* 0x0000004630307210 */ /* 0x000fe20007f9e0ff */
[----:B0-----:R-:W-:Y:S02]  /*20ed0*/  @!P2 IMAD.MOV.U32 R45, RZ, RZ, R51 ;  /* 0x000000ffff2da224 */ /* 0x001fe400078e0033 */
[----:B-1----:R-:W2:Y:S01]  /*20ee0*/  LDL.LU R51, [R1+0xec] ;  /* 0x0000ec0001337983 */ /* 0x002ea20000300800 */
[----:B------:R-:W-:-:S03]  /*20ef0*/  @!P2 IMAD.MOV.U32 R44, RZ, RZ, R50 ;  /* 0x000000ffff2ca224 */ /* 0x000fc600078e0032 */
[----:B------:R-:W-:Y:S04]  /*20f00*/  STL [R1+0x448], R46 ;  /* 0x0004482e01007387 */ /* 0x000fe80000100800 */
[----:B------:R-:W2:Y:S04]  /*20f10*/  LDL.LU R50, [R1+0xf0] ;  /* 0x0000f00001327983 */ /* 0x000ea80000300800 */
[----:B------:R-:W2:Y:S04]  /*20f20*/  LDL.LU R55, [R1+0x450] ;  /* 0x0004500001377983 */ /* 0x000ea80000300800 */
[----:B------:R-:W2:Y:S04]  /*20f30*/  LDL.LU R58, [R1+0x458] ;  /* 0x00045800013a7983 */ /* 0x000ea80000300800 */
[----:B------:R0:W-:Y:S01]  /*20f40*/  STL [R1+0xe0], R48 ;  /* 0x0000e03001007387 */ /* 0x0001e20000100800 */
[----:B----4-:R-:W-:-:S05]  /*20f50*/  IMAD.X R47, R47, 0x1, R69, P3 ;  /* 0x000000012f2f7824 */ /* 0x010fca00018e0645 */
[----:B------:R-:W-:Y:S01]  /*20f60*/  STL [R1+0x444], R47 ;  /* 0x0004442f01007387 */ /* 0x000fe20000100800 */
[----:B------:R-:W-:-:S06]  /*20f70*/  PRMT R43, RZ, 0x7610, R43 ;  /* 0x00007610ff2b7816 */ /* 0x000fcc000000002b */
[----:B------:R1:W4:Y:S02]  /*20f80*/  @!P2 LDG.E.U16 R43, desc[UR40][R44.64] ;  /* 0x000000282c2ba981 */ /* 0x000324000c1e1500 */
[----:B-1----:R-:W-:Y:S02]  /*20f90*/  PRMT R45, RZ, 0x7610, R45 ;  /* 0x00007610ff2d7816 */ /* 0x002fe4000000002d */
[----:B---3--:R-:W-:-:S05]  /*20fa0*/  IADD3 R52, P3, PT, R52, R70, RZ ;  /* 0x0000004634347210 */ /* 0x008fca0007f7e0ff */
[----:B------:R1:W-:Y:S01]  /*20fb0*/  STL [R1+0xe8], R52 ;  /* 0x0000e83401007387 */ /* 0x0003e20000100800 */
[----:B------:R-:W-:-:S03]  /*20fc0*/  IMAD.X R49, R49, 0x1, R69, P4 ;  /* 0x0000000131317824 */ /* 0x000fc600020e0645 */
[----:B------:R-:W3:Y:S04]  /*20fd0*/  LDL.LU R68, [R1+0x44c] ;  /* 0x00044c0001447983 */ /* 0x000ee80000300800 */
[----:B------:R0:W-:Y:S04]  /*20fe0*/  STL [R1+0xdc], R49 ;  /* 0x0000dc3101007387 */ /* 0x0001e80000100800 */
[----:B------:R-:W4:Y:S01]  /*20ff0*/  LDL.LU R59, [R1+0x454] ;  /* 0x00045400013b7983 */ /* 0x000f220000300800 */
[----:B--2---:R-:W-:-:S03]  /*21000*/  IMAD.X R53, R53, 0x1, R69, P3 ;  /* 0x0000000135357824 */ /* 0x004fc600018e0645 */
[----:B------:R0:W2:Y:S04]  /*21010*/  @!P2 LDG.E.U16 R45, desc[UR40][R48.64] ;  /* 0x00000028302da981 */ /* 0x0000a8000c1e1500 */
[----:B------:R1:W-:Y:S01]  /*21020*/  STL [R1+0xe4], R53 ;  /* 0x0000e43501007387 */ /* 0x0003e20000100800 */
[----:B0-----:R-:W-:-:S03]  /*21030*/  @!P2 IMAD.MOV.U32 R48, RZ, RZ, R52 ;  /* 0x000000ffff30a224 */ /* 0x001fc600078e0034 */
[----:B-1----:R-:W2:Y:S01]  /*21040*/  LDL.LU R52, [R1+0x460] ;  /* 0x0004600001347983 */ /* 0x002ea20000300800 */
[----:B------:R-:W-:Y:S01]  /*21050*/  PRMT R44, RZ, 0x7610, R44 ;  /* 0x00007610ff2c7816 */ /* 0x000fe2000000002c */
[----:B------:R-:W-:-:S05]  /*21060*/  @!P2 IMAD.MOV.U32 R49, RZ, RZ, R53 ;  /* 0x000000ffff31a224 */ /* 0x000fca00078e0035 */
[----:B------:R0:W2:Y:S01]  /*21070*/  @!P2 LDG.E.U16 R44, desc[UR40][R46.64] ;  /* 0x000000282e2ca981 */ /* 0x0000a2000c1e1500 */
[-C--:B------:R-:W-:Y:S02]  /*21080*/  IADD3 R50, P3, PT, R50, R70.reuse, RZ ;  /* 0x0000004632327210 */ /* 0x080fe40007f7e0ff */
[----:B------:R-:W-:-:S03]  /*21090*/  IADD3 R55, P4, PT, R55, R70, RZ ;  /* 0x0000004637377210 */ /* 0x000fc60007f9e0ff */
[----:B------:R-:W-:Y:S01]  /*210a0*/  IMAD.X R51, R51, 0x1, R69, P3 ;  /* 0x0000000133337824 */ /* 0x000fe200018e0645 */
[----:B------:R1:W-:Y:S01]  /*210b0*/  STL [R1+0xf0], R50 ;  /* 0x0000f03201007387 */ /* 0x0003e20000100800 */
[----:B------:R-:W-:-:S03]  /*210c0*/  IADD3 R58, P3, PT, R58, R70, RZ ;  /* 0x000000463a3a7210 */ /* 0x000fc60007f7e0ff */
[----:B------:R1:W-:Y:S01]  /*210d0*/  STL [R1+0x450], R55 ;  /* 0x0004503701007387 */ /* 0x0003e20000100800 */
[----:B0-----:R-:W-:-:S03]  /*210e0*/  PRMT R47, RZ, 0x7610, R47 ;  /* 0x00007610ff2f7816 */ /* 0x001fc6000000002f */
[----:B------:R0:W-:Y:S04]  /*210f0*/  STL [R1+0xec], R51 ;  /* 0x0000ec3301007387 */ /* 0x0001e80000100800 */
[----:B------:R-:W-:Y:S04]  /*21100*/  STL [R1+0x458], R58 ;  /* 0x0004583a01007387 */ /* 0x000fe80000100800 */
[----:B------:R-:W2:Y:S01]  /*21110*/  LDL.LU R53, [R1+0x45c] ;  /* 0x00045c0001357983 */ /* 0x000ea20000300800 */
[----:B------:R-:W-:-:S03]  /*21120*/  PRMT R46, RZ, 0x7610, R46 ;  /* 0x00007610ff2e7816 */ /* 0x000fc6000000002e */
[----:B------:R1:W2:Y:S04]  /*21130*/  @!P2 LDG.E.U16 R47, desc[UR40][R50.64] ;  /* 0x00000028322fa981 */ /* 0x0002a8000c1e1500 */
[----:B------:R0:W2:Y:S01]  /*21140*/  @!P2 LDG.E.U16 R46, desc[UR40][R48.64] ;  /* 0x00000028302ea981 */ /* 0x0000a2000c1e1500 */
[----:B-1----:R-:W-:Y:S01]  /*21150*/  @!P2 IMAD.MOV.U32 R50, RZ, RZ, R55 ;  /* 0x000000ffff32a224 */ /* 0x002fe200078e0037 */
[----:B0-----:R-:W-:Y:S01]  /*21160*/  PRMT R48, RZ, 0x7610, R48 ;  /* 0x00007610ff307816 */ /* 0x001fe20000000030 */
[----:B---3--:R-:W-:-:S05]  /*21170*/  IMAD.X R68, R68, 0x1, R69, P4 ;  /* 0x0000000144447824 */ /* 0x008fca00020e0645 */
[----:B------:R-:W-:Y:S01]  /*21180*/  STL [R1+0x44c], R68 ;  /* 0x00044c4401007387 */ /* 0x000fe20000100800 */
[----:B----4-:R-:W-:-:S03]  /*21190*/  IMAD.X R59, R59, 0x1, R69, P3 ;  /* 0x000000013b3b7824 */ /* 0x010fc600018e0645 */
[----:B------:R-:W3:Y:S04]  /*211a0*/  LDL.LU R54, [R1+0x468] ;  /* 0x0004680001367983 */ /* 0x000ee80000300800 */
[----:B------:R-:W4:Y:S04]  /*211b0*/  LDL.LU R119, [R1+0x470] ;  /* 0x0004700001777983 */ /* 0x000f280000300800 */
[----:B------:R-:W4:Y:S04]  /*211c0*/  LDL.LU R55, [R1+0x464] ;  /* 0x0004640001377983 */ /* 0x000f280000300800 */
[----:B------:R0:W-:Y:S04]  /*211d0*/  STL [R1+0x454], R59 ;  /* 0x0004543b01007387 */ /* 0x0001e80000100800 */
[----:B------:R-:W4:Y:S01]  /*211e0*/  LDL.LU R121, [R1+0x46c] ;  /* 0x00046c0001797983 */ /* 0x000f220000300800 */
[----:B------:R-:W-:Y:S01]  /*211f0*/  @!P2 IMAD.MOV.U32 R51, RZ, RZ, R68 ;  /* 0x000000ffff33a224 */ /* 0x000fe200078e0044 */
[----:B--2---:R-:W-:-:S04]  /*21200*/  IADD3 R52, P3, PT, R52, R70, RZ ;  /* 0x0000004634347210 */ /* 0x004fc80007f7e0ff */
[----:B------:R1:W2:Y:S02]  /*21210*/  @!P2 LDG.E.U16 R48, desc[UR40][R50.64] ;  /* 0x000000283230a981 */ /* 0x0002a4000c1e1500 */
[----:B-1----:R-:W-:Y:S02]  /*21220*/  @!P2 IMAD.MOV.U32 R51, RZ, RZ, R59 ;  /* 0x000000ffff33a224 */ /* 0x002fe400078e003b */
[----:B0-----:R-:W2:Y:S01]  /*21230*/  LDL.LU R59, [R1+0xf4] ;  /* 0x0000f400013b7983 */ /* 0x001ea20000300800 */
[----:B------:R-:W-:-:S03]  /*21240*/  @!P2 IMAD.MOV.U32 R50, RZ, RZ, R58 ;  /* 0x000000ffff32a224 */ /* 0x000fc600078e003a */
[----:B------:R0:W-:Y:S04]  /*21250*/  STL [R1+0x460], R52 ;  /* 0x0004603401007387 */ /* 0x0001e80000100800 */
[----:B------:R-:W2:Y:S04]  /*21260*/  LDL.LU R58, [R1+0xf8] ;  /* 0x0000f800013a7983 */ /* 0x000ea80000300800 */
[----:B------:R-:W2:Y:S04]  /*21270*/  LDL.LU R123, [R1+0xfc] ;  /* 0x0000fc00017b7983 */ /* 0x000ea80000300800 */
[----:B------:R-:W2:Y:S04]  /*21280*/  LDL.LU R125, [R1+0x100] ;  /* 0x00010000017d7983 */ /* 0x000ea80000300800 */
[----:B------:R-:W2:Y:S01]  /*21290*/  LDL.LU R83, [R1+0x108] ;  /* 0x0001080001537983 */ /* 0x000ea20000300800 */
[----:B------:R-:W-:Y:S01]  /*212a0*/  PRMT R49, RZ, 0x7610, R49 ;  /* 0x00007610ff317816 */ /* 0x000fe20000000031 */
[----:B------:R-:W-:-:S05]  /*212b0*/  IMAD.X R53, R53, 0x1, R69, P3 ;  /* 0x0000000135357824 */ /* 0x000fca00018e0645 */
[----:B------:R1:W2:Y:S02]  /*212c0*/  @!P2 LDG.E.U16 R49, desc[UR40][R50.64] ;  /* 0x000000283231a981 */ /* 0x0002a4000c1e1500 */
[----:B-1----:R-:W-:Y:S02]  /*212d0*/  PRMT R51, RZ, 0x7610, R51 ;  /* 0x00007610ff337816 */ /* 0x002fe40000000033 */
[----:B------:R-:W-:-:S06]  /*212e0*/  PRMT R50, RZ, 0x7610, R50 ;  /* 0x00007610ff327816 */ /* 0x000fcc0000000032 */
[----:B------:R0:W2:Y:S02]  /*212f0*/  @!P2 LDG.E.U16 R50, desc[UR40][R52.64] ;  /* 0x000000283432a981 */ /* 0x0000a4000c1e1500 */
[----:B0-----:R-:W-:Y:S02]  /*21300*/  PRMT R52, RZ, 0x7610, R52 ;  /* 0x00007610ff347816 */ /* 0x001fe40000000034 */
[-C--:B---3--:R-:W-:Y:S02]  /*21310*/  IADD3 R54, P4, PT, R54, R70.reuse, RZ ;  /* 0x0000004636367210 */ /* 0x088fe40007f9e0ff */
[----:B----4-:R-:W-:-:S03]  /*21320*/  IADD3 R119, P3, PT, R119, R70, RZ ;  /* 0x0000004677777210 */ /* 0x010fc60007f7e0ff */
[----:B------:R-:W-:Y:S01]  /*21330*/  STL [R1+0x468], R54 ;  /* 0x0004683601007387 */ /* 0x000fe20000100800 */
[----:B------:R-:W-:-:S03]  /*21340*/  IMAD.X R55, R55, 0x1, R69, P4 ;  /* 0x0000000137377824 */ /* 0x000fc600020e0645 */
[----:B------:R0:W-:Y:S04]  /*21350*/  STL [R1+0x45c], R53 ;  /* 0x00045c3501007387 */ /* 0x0001e80000100800 */
[----:B------:R-:W-:Y:S01]  /*21360*/  STL [R1+0x470], R119 ;  /* 0x0004707701007387 */ /* 0x000fe20000100800 */
[----:B------:R-:W-:-:S03]  /*21370*/  IMAD.X R121, R121, 0x1, R69, P3 ;  /* 0x0000000179797824 */ /* 0x000fc600018e0645 */
[----:B------:R1:W-:Y:S04]  /*21380*/  STL [R1+0x464], R55 ;  /* 0x0004643701007387 */ /* 0x0003e80000100800 */
[----:B------:R3:W4:Y:S01]  /*21390*/  @!P2 LDG.E.U16 R51, desc[UR40][R54.64] ;  /* 0x000000283633a981 */ /* 0x000722000c1e1500 */
[----:B0-----:R-:W-:-:S03]  /*213a0*/  PRMT R53, RZ, 0x7610, R53 ;  /* 0x00007610ff357816 */ /* 0x001fc60000000035 */
[----:B------:R-:W4:Y:S01]  /*213b0*/  LDL.LU R68, [R1+0x478] ;  /* 0x0004780001447983 */ /* 0x000f220000300800 */
[----:B---3--:R-:W-:Y:S02]  /*213c0*/  IMAD.MOV.U32 R54, RZ, RZ, R121 ;  /* 0x000000ffff367224 */ /* 0x008fe400078e0079 */
[----:B-1----:R-:W-:-:S05]  /*213d0*/  IMAD.MOV.U32 R55, RZ, RZ, R119 ;  /* 0x000000ffff377224 */ /* 0x002fca00078e0077 */
[----:B------:R-:W-:Y:S02]  /*213e0*/  @!P2 LOP3.LUT R55, R55, R54, RZ, 0x3c, !PT ;  /* 0x000000363737a212 */ /* 0x000fe400078e3cff */
[----:B--2---:R-:W-:Y:S02]  /*213f0*/  IADD3 R58, P4, PT, R58, R70, RZ ;  /* 0x000000463a3a7210 */ /* 0x004fe40007f9e0ff */
[----:B------:R-:W-:Y:S01]  /*21400*/  @!P2 LOP3.LUT R54, R55, R54, RZ, 0x3c, !PT ;  /* 0x000000363736a212 */ /* 0x000fe200078e3cff */
[----:B------:R0:W-:Y:S02]  /*21410*/  STL [R1+0x46c], R121 ;  /* 0x00046c7901007387 */ /* 0x0001e40000100800 */
[----:B------:R-:W-:Y:S01]  /*21420*/  IMAD.X R59, R59, 0x1, R69, P4 ;  /* 0x000000013b3b7824 */ /* 0x000fe200020e0645 */
[----:B------:R-:W-:Y:S02]  /*21430*/  @!P2 LOP3.LUT R55, R55, R54, RZ, 0x3c, !PT ;  /* 0x000000363737a212 */ /* 0x000fe400078e3cff */
[----:B------:R-:W-:-:S02]  /*21440*/  IADD3 R125, P3, PT, R125, R70, RZ ;  /* 0x000000467d7d7210 */ /* 0x000fc40007f7e0ff */
[----:B------:R1:W2:Y:S03]  /*21450*/  @!P2 LDG.E.U16 R53, desc[UR40][R58.64] ;  /* 0x000000283a35a981 */ /* 0x0002a6000c1e1500 */
[----:B------:R-:W-:Y:S01]  /*21460*/  IMAD.X R123, R123, 0x1, R69, P3 ;  /* 0x000000017b7b7824 */ /* 0x000fe200018e0645 */
[----:B0-----:R-:W3:Y:S04]  /*21470*/  LDL.LU R121, [R1+0x9d0] ;  /* 0x0009d00001797983 */ /* 0x001ee80000300800 */
[----:B------:R-:W2:Y:S01]  /*21480*/  LDL.LU R119, [R1+0x9cc] ;  /* 0x0009cc0001777983 */ /* 0x000ea20000300800 */
[----:B------:R-:W-:-:S03]  /*21490*/  IADD3 R83, P3, PT, R83, R70, RZ ;  /* 0x0000004653537210 */ /* 0x000fc60007f7e0ff */
[----:B------:R1:W-:Y:S04]  /*214a0*/  STL [R1+0xf8], R58 ;  /* 0x0000f83a01007387 */ /* 0x0003e80000100800 */
[----:B------:R0:W2:Y:S04]  /*214b0*/  @!P2 LDG.E.U16 R52, desc[UR40][R54.64] ;  /* 0x000000283634a981 */ /* 0x0000a8000c1e1500 */
[----:B------:R-:W-:Y:S01]  /*214c0*/  STL [R1+0x100], R125 ;  /* 0x0001007d01007387 */ /* 0x000fe20000100800 */
[----:B-1----:R-:W-:-:S03]  /*214d0*/  @!P2 IMAD.MOV.U32 R58, RZ, RZ, R125 ;  /* 0x000000ffff3aa224 */ /* 0x002fc600078e007d */
[----:B------:R1:W-:Y:S01]  /*214e0*/  STL [R1+0xf4], R59 ;  /* 0x0000f43b01007387 */ /* 0x0003e20000100800 */
[----:B0-----:R-:W-:-:S03]  /*214f0*/  PRMT R54, RZ, 0x7610, R54 ;  /* 0x00007610ff367816 */ /* 0x001fc60000000036 */
[----:B------:R0:W-:Y:S01]  /*21500*/  STL [R1+0xfc], R123 ;  /* 0x0000fc7b01007387 */ /* 0x0001e20000100800 */
[----:B-1----:R-:W-:-:S03]  /*21510*/  @!P2 IMAD.MOV.U32 R59, RZ, RZ, R123 ;  /* 0x000000ffff3ba224 */ /* 0x002fc600078e007b */
[----:B0-----:R-:W2:Y:S04]  /*21520*/  LDL.LU R123, [R1+0x9c8] ;  /* 0x0009c800017b7983 */ /* 0x001ea80000300800 */
[----:B------:R-:W2:Y:S04]  /*21530*/  LDL.LU R125, [R1+0x9c4] ;  /* 0x0009c400017d7983 */ /* 0x000ea80000300800 */
[----:B------:R0:W-:Y:S04]  /*21540*/  STL [R1+0x108], R83 ;  /* 0x0001085301007387 */ /* 0x0001e80000100800 */
[----:B------:R1:W2:Y:S04]  /*21550*/  @!P2 LDG.E.U16 R54, desc[UR40][R58.64] ;  /* 0x000000283a36a981 */ /* 0x0002a8000c1e1500 */
[----:B------:R-:W2:Y:S01]  /*21560*/  LDL.LU R59, [R1+0x104] ;  /* 0x00010400013b7983 */ /* 0x000ea20000300800 */
[----:B------:R-:W-:Y:S01]  /*21570*/  PRMT R55, RZ, 0x7610, R55 ;  /* 0x00007610ff377816 */ /* 0x000fe20000000037 */
[----:B-1----:R-:W-:-:S02]  /*21580*/  @!P2 IMAD.MOV.U32 R58, RZ, RZ, R83 ;  /* 0x000000ffff3aa224 */ /* 0x002fc400078e0053 */
[----:B--2---:R-:W-:-:S05]  /*21590*/  IMAD.X R59, R59, 0x1, R69, P3 ;  /* 0x000000013b3b7824 */ /* 0x004fca00018e0645 */
[----:B------:R1:W-:Y:S04]  /*215a0*/  STL [R1+0x104], R59 ;  /* 0x0001043b01007387 */ /* 0x0003e80000100800 */
[----:B0-----:R-:W2:Y:S04]  /*215b0*/  LDL.LU R83, [R1+0x9c0] ;  /* 0x0009c00001537983 */ /* 0x001ea80000300800 */
[----:B------:R0:W2:Y:S04]  /*215c0*/  @!P2 LDG.E.U16 R55, desc[UR40][R58.64] ;  /* 0x000000283a37a981 */ /* 0x0000a8000c1e1500 */
[----:B-1----:R-:W2:Y:S01]  /*215d0*/  LDL.LU R59, [R1+0x474] ;  /* 0x00047400013b7983 */ /* 0x002ea20000300800 */
[----:B----4-:R-:W-:-:S02]  /*215e0*/  IADD3 R68, P3, PT, R68, R70, RZ ;  /* 0x0000004644447210 */ /* 0x010fc40007f7e0ff */
[----:B------:R-:W-:-:S03]  /*215f0*/  PRMT R56, RZ, 0x7610, R56 ;  /* 0x00007610ff387816 */ /* 0x000fc60000000038 */
[----:B0-----:R-:W-:Y:S01]  /*21600*/  @!P2 IMAD.MOV.U32 R58, RZ, RZ, R68 ;  /* 0x000000ffff3aa224 */ /* 0x001fe200078e0044 */
[----:B------:R0:W-:Y:S01]  /*21610*/  STL [R1+0x478], R68 ;  /* 0x0004784401007387 */ /* 0x0001e20000100800 */
[----:B--2---:R-:W-:-:S05]  /*21620*/  IMAD.X R59, R59, 0x1, R69, P3 ;  /* 0x000000013b3b7824 */ /* 0x004fca00018e0645 */
[----:B------:R1:W-:Y:S04]  /*21630*/  STL [R1+0x474], R59 ;  /* 0x0004743b01007387 */ /* 0x0003e80000100800 */
[----:B0-----:R-:W2:Y:S04]  /*21640*/  LDL.LU R68, [R1+0x9bc] ;  /* 0x0009bc0001447983 */ /* 0x001ea80000300800 */
[----:B------:R0:W4:Y:S04]  /*21650*/  @!P2 LDG.E.U16 R56, desc[UR40][R58.64] ;  /* 0x000000283a38a981 */ /* 0x000128000c1e1500 */
[----:B------:R-:W2:Y:S04]  /*21660*/  LDL.LU R58, [R1+0x47c] ;  /* 0x00047c00013a7983 */ /* 0x000ea80000300800 */
[----:B-1----:R-:W0:Y:S01]  /*21670*/  LDL.LU R59, [R1+0x480] ;  /* 0x00048000013b7983 */ /* 0x002e220000300800 */
[----:B------:R-:W-:-:S02]  /*21680*/  PRMT R60, RZ, 0x7610, R60 ;  /* 0x00007610ff3c7816 */ /* 0x000fc4000000003c */
[----:B0-----:R-:W-:-:S05]  /*21690*/  IADD3 R59, P3, PT, R59, R70, RZ ;  /* 0x000000463b3b7210 */ /* 0x001fca0007f7e0ff */
[----:B--2---:R-:W-:Y:S01]  /*216a0*/  IMAD.X R58, R58, 0x1, R69, P3 ;  /* 0x000000013a3a7824 */ /* 0x004fe200018e0645 */
[----:B------:R0:W-:Y:S04]  /*216b0*/  STL [R1+0x480], R59 ;  /* 0x0004803b01007387 */ /* 0x0001e80000100800 */
[----:B------:R1:W-:Y:S01]  /*216c0*/  STL [R1+0x47c], R58 ;  /* 0x00047c3a01007387 */ /* 0x0003e20000100800 */
[----:B0-----:R-:W-:-:S04]  /*216d0*/  @!P2 LOP3.LUT R59, R59, R58, RZ, 0x3c, !PT ;  /* 0x0000003a3b3ba212 */ /* 0x001fc800078e3cff */
[----:B-1----:R-:W-:-:S04]  /*216e0*/  @!P2 LOP3.LUT R58, R59, R58, RZ, 0x3c, !PT ;  /* 0x0000003a3b3aa212 */ /* 0x002fc800078e3cff */
[----:B------:R-:W-:-:S05]  /*216f0*/  @!P2 LOP3.LUT R59, R59, R58, RZ, 0x3c, !PT ;  /* 0x0000003a3b3ba212 */ /* 0x000fca00078e3cff */
[----:B------:R0:W2:Y:S04]  /*21700*/  @!P2 LDG.E.U16 R60, desc[UR40][R58.64] ;  /* 0x000000283a3ca981 */ /* 0x0000a8000c1e1500 */
[----:B------:R-:W2:Y:S04]  /*21710*/  LDL.LU R58, [R1+0x484] ;  /* 0x00048400013a7983 */ /* 0x000ea80000300800 */
[----:B------:R-:W0:Y:S01]  /*21720*/  LDL.LU R59, [R1+0x488] ;  /* 0x00048800013b7983 */ /* 0x000e220000300800 */
[----:B------:R-:W-:Y:S02]  /*21730*/  PRMT R62, RZ, 0x7610, R62 ;  /* 0x00007610ff3e7816 */ /* 0x000fe4000000003e */
        /* <DEDUP_REMOVED lines=296> */
[----:B---3--:R-:W-:Y:S02]  /*229c0*/  PRMT R121, RZ, 0x7610, R121 ;  /* 0x00007610ff797816 */ /* 0x008fe40000000079 */
        /* <DEDUP_REMOVED lines=8> */
[----:B------:R-:W3:Y:S04]  /*22a50*/  LDL.LU R58, [R1+0x11c] ;  /* 0x00011c00013a7983 */ /* 0x000ee80000300800 */
[----:B------:R-:W0:Y:S01]  /*22a60*/  LDL.LU R59, [R1+0x120] ;  /* 0x00012000013b7983 */ /* 0x000e220000300800 */
[----:B------:R-:W-:Y:S02]  /*22a70*/  PRMT R123, RZ, 0x7610, R123 ;  /* 0x00007610ff7b7816 */ /* 0x000fe4000000007b */
[----:B0-----:R-:W-:-:S05]  /*22a80*/  IADD3 R59, P3, PT, R59, R70, RZ ;  /* 0x000000463b3b7210 */ /* 0x001fca0007f7e0ff */
[----:B---3--:R-:W-:Y:S01]  /*22a90*/  IMAD.X R58, R58, 0x1, R69, P3 ;  /* 0x000000013a3a7824 */ /* 0x008fe200018e0645 */
[----:B------:R0:W-:Y:S04]  /*22aa0*/  STL [R1+0x120], R59 ;  /* 0x0001203b01007387 */ /* 0x0001e80000100800 */
[----:B------:R1:W-:Y:S01]  /*22ab0*/  STL [R1+0x11c], R58 ;  /* 0x00011c3a01007387 */ /* 0x0003e20000100800 */
[----:B0-----:R-:W-:-:S04]  /*22ac0*/  @!P2 LOP3.LUT R59, R59, R58, RZ, 0x3c, !PT ;  /* 0x0000003a3b3ba212 */ /* 0x001fc800078e3cff */
[----:B-1----:R-:W-:-:S04]  /*22ad0*/  @!P2 LOP3.LUT R58, R59, R58, RZ, 0x3c, !PT ;  /* 0x0000003a3b3aa212 */ /* 0x002fc800078e3cff */
[----:B------:R-:W-:-:S05]  /*22ae0*/  @!P2 LOP3.LUT R59, R59, R58, RZ, 0x3c, !PT ;  /* 0x0000003a3b3ba212 */ /* 0x000fca00078e3cff */
[----:B------:R0:W3:Y:S04]  /*22af0*/  @!P2 LDG.E.U16 R123, desc[UR40][R58.64] ;  /* 0x000000283a7ba981 */ /* 0x0000e8000c1e1500 */
        /* <DEDUP_REMOVED lines=10> */
[----:B------:R0:W2:Y:S01]  /*22ba0*/  @!P2 LDG.E.U16 R125, desc[UR40][R58.64] ;  /* 0x000000283a7da981 */ /* 0x0000a2000c1e1500 */
[----:B------:R-:W-:Y:S06]  /*22bb0*/  BAR.SYNC.DEFER_BLOCKING 0x0 ;  /* 0x0000000000007b1d */ /* 0x000fec0000010000 */
[----:B------:R-:W2:Y:S04]  /*22bc0*/  LDL.LU R58, [R1+0x30] ;  /* 0x00003000013a7983 */ /* 0x000ea80000300800 */
[----:B------:R-:W3:Y:S04]  /*22bd0*/  LDL.LU R59, [R1+0x2c] ;  /* 0x00002c00013b7983 */ /* 0x000ee80000300800 */
[----:B------:R1:W-:Y:S04]  /*22be0*/  STS.U16 [R68+UR4+0x8400], R0 ;  /* 0x0084000044007988 */ /* 0x0003e80008000404 */
[----:B------:R0:W-:Y:S04]  /*22bf0*/  STS.U16 [R68+UR4+0x8800], R118 ;  /* 0x0088007644007988 */ /* 0x0001e80008000404 */
[----:B-1----:R-:W3:Y:S04]  /*22c00*/  LDL.LU R0, [R1+0x9b8] ;  /* 0x0009b80001007983 */ /* 0x002ee80000300800 */
[----:B0-----:R-:W3:Y:S04]  /*22c10*/  LDL.LU R118, [R1+0x28] ;  /* 0x0000280001767983 */ /* 0x001ee80000300800 */
[----:B------:R0:W-:Y:S04]  /*22c20*/  STS.U16 [R68+UR4+0x8c00], R102 ;  /* 0x008c006644007988 */ /* 0x0001e80008000404 */
[----:B------:R-:W-:Y:S01]  /*22c30*/  STS.U16 [R68+UR4+0x9000], R86 ;  /* 0x0090005644007988 */ /* 0x000fe20008000404 */
[----:B0-----:R-:W-:-:S03]  /*22c40*/  LOP3.LUT R102, R68, 0x10, RZ, 0x3c, !PT ;  /* 0x0000001044667812 */ /* 0x001fc600078e3cff */
[----:B------:R-:W-:Y:S04]  /*22c50*/  STS.U16 [R68+UR4+0x9400], R65 ;  /* 0x0094004144007988 */ /* 0x000fe80008000404 */
[----:B------:R-:W-:Y:S04]  /*22c60*/  STS.U16 [R68+UR4+0x9800], R8 ;  /* 0x0098000844007988 */ /* 0x000fe80008000404 */
[----:B------:R-:W-:Y:S04]  /*22c70*/  STS.U16 [R68+UR4+0x9c00], R16 ;  /* 0x009c001044007988 */ /* 0x000fe80008000404 */
[----:B------:R-:W-:Y:S04]  /*22c80*/  STS.U16 [R68+UR4+0xa000], R24 ;  /* 0x00a0001844007988 */ /* 0x000fe80008000404 */
[----:B------:R-:W-:Y:S04]  /*22c90*/  STS.U16 [R68+UR4+0xa400], R32 ;  /* 0x00a4002044007988 */ /* 0x000fe80008000404 */
[----:B------:R-:W-:Y:S04]  /*22ca0*/  STS.U16 [R68+UR4+0xa800], R40 ;  /* 0x00a8002844007988 */ /* 0x000fe80008000404 */
[----:B------:R-:W-:Y:S04]  /*22cb0*/  STS.U16 [R68+UR4+0xac00], R48 ;  /* 0x00ac003044007988 */ /* 0x000fe80008000404 */
[----:B----4-:R-:W-:Y:S04]  /*22cc0*/  STS.U16 [R68+UR4+0xb000], R56 ;  /* 0x00b0003844007988 */ /* 0x010fe80008000404 */
[----:B------:R-:W-:Y:S04]  /*22cd0*/  STS.U16 [R68+UR4+0xb400], R79 ;  /* 0x00b4004f44007988 */ /* 0x000fe80008000404 */
[----:B------:R-:W-:Y:S04]  /*22ce0*/  STS.U16 [R68+UR4+0xb800], R95 ;  /* 0x00b8005f44007988 */ /* 0x000fe80008000404 */
[----:B------:R-:W-:Y:S04]  /*22cf0*/  STS.U16 [R68+UR4+0xbc00], R103 ;  /* 0x00bc006744007988 */ /* 0x000fe80008000404 */
[----:B--2---:R-:W-:Y:S04]  /*22d00*/  STS.U16 [R68+UR4+0x8000], R58 ;  /* 0x0080003a44007988 */ /* 0x004fe80008000404 */
[----:B---3--:R-:W-:Y:S04]  /*22d10*/  STS.U16 [R102+UR4+0x8080], R59 ;  /* 0x0080803b66007988 */ /* 0x008fe80008000404 */
[----:B------:R0:W-:Y:S04]  /*22d20*/  STS.U16 [R102+UR4+0x8480], R2 ;  /* 0x0084800266007988 */ /* 0x0001e80008000404 */
[----:B0-----:R-:W2:Y:S04]  /*22d30*/  LDL.LU R2, [R1+0x9b4] ;  /* 0x0009b40001027983 */ /* 0x001ea80000300800 */
[----:B------:R-:W3:Y:S04]  /*22d40*/  LDL.LU R59, [R1+0x24] ;  /* 0x00002400013b7983 */ /* 0x000ee80000300800 */
[----:B------:R-:W-:Y:S04]  /*22d50*/  STS.U16 [R102+UR4+0x8880], R116 ;  /* 0x0088807466007988 */ /* 0x000fe80008000404 */
[----:B------:R-:W-:Y:S04]  /*22d60*/  STS.U16 [R102+UR4+0x8c80], R100 ;  /* 0x008c806466007988 */ /* 0x000fe80008000404 */
[----:B------:R-:W-:Y:S04]  /*22d70*/  STS.U16 [R102+UR4+0x9080], R84 ;  /* 0x0090805466007988 */ /* 0x000fe80008000404 */
[----:B------:R-:W-:Y:S04]  /*22d80*/  STS.U16 [R102+UR4+0x9480], R63 ;  /* 0x0094803f66007988 */ /* 0x000fe80008000404 */
[----:B------:R-:W-:Y:S04]  /*22d90*/  STS.U16 [R102+UR4+0x9880], R9 ;  /* 0x0098800966007988 */ /* 0x000fe80008000404 */
[----:B------:R-:W-:Y:S01]  /*22da0*/  STS.U16 [R102+UR4+0x9c80], R17 ;  /* 0x009c801166007988 */ /* 0x000fe20008000404 */
[----:B------:R-:W-:-:S03]  /*22db0*/  LOP3.LUT R58, R68, 0x20, RZ, 0x3c, !PT ;  /* 0x00000020443a7812 */ /* 0x000fc600078e3cff */
        /* <DEDUP_REMOVED lines=25> */
[----:B0-----:R-:W4:Y:S04]  /*22f50*/  LDL.LU R3, [R1+0x9b0] ;  /* 0x0009b00001037983 */ /* 0x001f280000300800 */
[----:B---3--:R-:W-:Y:S04]  /*22f60*/  STS.U16 [R16+UR4+0x8180], R59 ;  /* 0x0081803b10007988 */ /* 0x008fe80008000404 */
[----:B------:R0:W-:Y:S04]  /*22f70*/  STS.U16 [R16+UR4+0x8580], R72 ;  /* 0x0085804810007988 */ /* 0x0001e80008000404 */
[----:B0-----:R-:W3:Y:S04]  /*22f80*/  LDL.LU R72, [R1+0x9ac] ;  /* 0x0009ac0001487983 */ /* 0x001ee80000300800 */
        /* <DEDUP_REMOVED lines=15> */
[----:B------:R-:W-:-:S03]  /*23080*/  LOP3.LUT R9, R68, 0x50, RZ, 0x3c, !PT ;  /* 0x0000005044097812 */ /* 0x000fc600078e3cff */
[----:B---3--:R-:W-:Y:S04]  /*23090*/  STS.U16 [R8+UR4+0x8200], R72 ;  /* 0x0082004808007988 */ /* 0x008fe80008000404 */
        /* <DEDUP_REMOVED lines=15> */
[----:B----4-:R1:W-:Y:S04]  /*23190*/  STS.U16 [R9+UR4+0x8280], R3 ;  /* 0x0082800309007988 */ /* 0x0103e80008000404 */
[----:B------:R-:W-:Y:S04]  /*231a0*/  STS.U16 [R9+UR4+0x8680], R124 ;  /* 0x0086807c09007988 */ /* 0x000fe80008000404 */
[----:B------:R-:W-:Y:S04]  /*231b0*/  STS.U16 [R9+UR4+0x8a80], R108 ;  /* 0x008a806c09007988 */ /* 0x000fe80008000404 */
[----:B------:R-:W-:Y:S04]  /*231c0*/  STS.U16 [R9+UR4+0x8e80], R92 ;  /* 0x008e805c09007988 */ /* 0x000fe80008000404 */
[----:B------:R-:W-:Y:S04]  /*231d0*/  STS.U16 [R9+UR4+0x9280], R76 ;  /* 0x0092804c09007988 */ /* 0x000fe80008000404 */
[----:B------:R-:W-:Y:S04]  /*231e0*/  STS.U16 [R9+UR4+0x9680], R5 ;  /* 0x0096800509007988 */ /* 0x000fe80008000404 */
[----:B------:R-:W-:Y:S04]  /*231f0*/  STS.U16 [R9+UR4+0x9a80], R13 ;  /* 0x009a800d09007988 */ /* 0x000fe80008000404 */
        /* <DEDUP_REMOVED lines=10> */
[----:B--2---:R0:W-:Y:S04]  /*232a0*/  STS.U16 [R8+UR4+0x8300], R2 ;  /* 0x0083000208007988 */ /* 0x0041e80008000404 */
        /* <DEDUP_REMOVED lines=13> */
[----:B------:R2:W5:Y:S04]  /*23380*/  LDL.LU R72, [R1+0x9a8] ;  /* 0x0009a80001487983 */ /* 0x0005680000300800 */
[----:B------:R-:W-:Y:S04]  /*23390*/  STS.U16 [R8+UR4+0xb700], R91 ;  /* 0x00b7005b08007988 */ /* 0x000fe80008000404 */
[----:B------:R2:W5:Y:S04]  /*233a0*/  LDL.LU R71, [R1+0x9a4] ;  /* 0x0009a40001477983 */ /* 0x0005680000300800 */
[----:B------:R-:W-:Y:S04]  /*233b0*/  STS.U16 [R8+UR4+0xbb00], R117 ;  /* 0x00bb007508007988 */ /* 0x000fe80008000404 */
[----:B-1----:R2:W5:Y:S04]  /*233c0*/  LDL.LU R3, [R1+0x9a0] ;  /* 0x0009a00001037983 */ /* 0x0025680000300800 */
[----:B------:R-:W-:Y:S04]  /*233d0*/  STS.U16 [R8+UR4+0xbf00], R121 ;  /* 0x00bf007908007988 */ /* 0x000fe80008000404 */
[----:B0-----:R2:W5:Y:S04]  /*233e0*/  LDL.LU R2, [R1+0x99c] ;  /* 0x00099c0001027983 */ /* 0x0015680000300800 */
[----:B------:R0:W-:Y:S04]  /*233f0*/  STS.U16 [R4+UR4+0x8380], R0 ;  /* 0x0083800004007988 */ /* 0x0001e80008000404 */
[----:B0-----:R2:W5:Y:S04]  /*23400*/  LDL.LU R0, [R1+0x998] ;  /* 0x0009980001007983 */ /* 0x0015680000300800 */
[----:B------:R2:W-:Y:S04]  /*23410*/  STS.U16 [R4+UR4+0x8780], R120 ;  /* 0x0087807804007988 */ /* 0x0005e80008000404 */
        /* <DEDUP_REMOVED lines=13> */
[----:B------:R2:W-:Y:S01]  /*234f0*/  STS.U16 [R4+UR4+0xbf80], R125 ;  /* 0x00bf807d04007988 */ /* 0x0005e20008000404 */
[----:B------:R0:W-:Y:S06]  /*23500*/  MEMBAR.ALL.CTA ;  /* 0x0000000000007992 */ /* 0x0001ec0000008000 */
[----:B0-----:R-:W0:Y:S02]  /*23510*/  FENCE.VIEW.ASYNC.S ;  /* 0x00000000000073c6 */ /* 0x001e240000000000 */
[----:B0-----:R-:W-:Y:S01]  /*23520*/  BAR.SYNC.DEFER_BLOCKING 0x0 ;  /* 0x0000000000007b1d */ /* 0x001fe20000010000 */
[----:B------:R-:W-:-:S04]  /*23530*/  ULEA UR7, UR14, UR4, 0x3 ;  /* 0x000000040e077291 */ /* 0x000fc8000f8e18ff */
[----:B------:R-:W-:Y:S01]  /*23540*/  UIADD3 UR7, UPT, UPT, UR7, 0x10000, URZ ;  /* 0x0001000007077890 */ /* 0x000fe2000fffe0ff */
[----:B------:R-:W-:-:S00]  /*23550*/  MEMBAR.ALL.CTA ;  /* 0x0000000000007992 */ /* 0x000fc00000008000 */
[----:B------:R-:W-:Y:S06]  /*23560*/  MEMBAR.ALL.GPU ;  /* 0x0000000000007992 */ /* 0x000fec000000a000 */
[----:B------:R-:W-:-:S00]  /*23570*/  ERRBAR ;  /* 0x00000000000079ab */ /* 0x000fc00000000000 */
[----:B------:R-:W-:Y:S08]  /*23580*/  CGAERRBAR ;  /* 0x00000000000075ab */ /* 0x000ff00000000000 */
[----:B------:R-:W-:Y:S06]  /*23590*/  UCGABAR_ARV ;  /* 0x00000000000079c7 */ /* 0x000fec0008000000 */
[----:B------:R-:W-:Y:S01]  /*235a0*/  UCGABAR_WAIT ;  /* 0x0000000000007dc7 */ /* 0x000fe20008000000 */
[----:B------:R-:W-:Y:S01]  /*235b0*/  CCTL.IVALL ;  /* 0x00000000ff00798f */ /* 0x000fe20002000000 */
[----:B--2---:R-:W-:Y:S05]  /*235c0*/  @P1 BRA `(.L_x_16) ;  /* 0x00000000008c1947 */ /* 0x004fea0003800000 */
[----:B------:R-:W-:Y:S02]  /*235d0*/  UIADD3 UR8, UPT, UPT, UR5, 0x108, URZ ;  /* 0x0000010805087890 */ /* 0x000fe4000fffe0ff */
[----:B------:R-:W-:Y:S02]  /*235e0*/  UIADD3 UR32, UPT, UPT, UR5, 0x110, URZ ;  /* 0x0000011005207890 */ /* 0x000fe4000fffe0ff */
[----:B------:R-:W-:Y:S02]  /*235f0*/  UIADD3 UR33, UPT, UPT, UR5, 0x118, URZ ;  /* 0x0000011805217890 */ /* 0x000fe4000fffe0ff */
[----:B------:R-:W-:Y:S02]  /*23600*/  UIADD3 UR38, UPT, UPT, UR5, 0x120, URZ ;  /* 0x0000012005267890 */ /* 0x000fe4000fffe0ff */
[----:B------:R-:W-:Y:S02]  /*23610*/  UIADD3 UR39, UPT, UPT, UR5, 0x128, URZ ;  /* 0x0000012805277890 */ /* 0x000fe4000fffe0ff */
[----:B------:R-:W-:Y:S01]  /*23620*/  UIADD3 UR46, UPT, UPT, UR5, 0x130, URZ ;  /* 0x00000130052e7890 */ /* 0x000fe2000fffe0ff */
[----:B------:R-:W-:Y:S01]  /*23630*/  UMOV UR28, 0x0 ;  /* 0x00000000001c7882 */ /* 0x000fe20000000000 */
[----:B------:R-:W-:Y:S01]  /*23640*/  UMOV UR29, 0x10400010 ;  /* 0x10400010001d7882 */ /* 0x000fe20000000000 */
[----:B------:R-:W-:Y:S01]  /*23650*/  UMOV UR11, 0x40004040 ;  /* 0x40004040000b7882 */ /* 0x000fe20000000000 */
[----:B------:R-:W-:-:S02]  /*23660*/  UIADD3 UR47, UPT, UPT, UR5, 0x138, URZ ;  /* 0x00000138052f7890 */ /* 0x000fc4000fffe0ff */
[----:B------:R0:W-:Y:S01]  /*23670*/  UTCHMMA.2CTA tmem[UR15], gdesc[UR10], tmem[UR5], tmem[UR28], idesc[UR29], UPT ;  /* 0x00ff1c0a0f0079ea */ /* 0x0001e2000ba00005 */
[----:B------:R-:W-:Y:S01]  /*23680*/  UMOV UR30, 0x0 ;  /* 0x00000000001e7882 */ /* 0x000fe20000000000 */
[----:B------:R-:W-:Y:S01]  /*23690*/  UMOV UR31, 0x10400010 ;  /* 0x10400010001f7882 */ /* 0x000fe20000000000 */
[----:B------:R-:W-:Y:S01]  /*236a0*/  UMOV UR34, 0x0 ;  /* 0x0000000000227882 */ /* 0x000fe20000000000 */
[----:B------:R-:W-:Y:S01]  /*236b0*/  UMOV UR35, 0x10400010 ;  /* 0x1040001000237882 */ /* 0x000fe20000000000 */
        /* <DEDUP_REMOVED lines=20> */
.L_x_16:
[----:B------:R-:W2:Y:S04]  /*23800*/  LDL R5, [R1+0x838] ;  /* 0x0008380001057983 */ /* 0x000ea80000100800 */
[----:B------:R-:W2:Y:S01]  /*23810*/  LDL R4, [R1+0x38] ;  /* 0x0000380001047983 */ /* 0x000ea20000100800 */
[----:B------:R-:W-:-:S04]  /*23820*/  UIADD3 UR14, UPT, UPT, UR14, 0x1, URZ ;  /* 0x000000010e0e7890 */ /* 0x000fc8000fffe0ff */
[----:B------:R-:W-:-:S04]  /*23830*/  UISETP.GT.AND UP1, UPT, UR14, 0x1, UPT ;  /* 0x000000010e00788c */ /* 0x000fc8000bf24270 */
[----:B0-----:R-:W-:Y:S02]  /*23840*/  USEL UR8, URZ, 0x1, !UP1 ;  /* 0x00000001ff087887 */ /* 0x001fe4000c800000 */
[----:B------:R-:W-:Y:S02]  /*23850*/  USEL UR14, UR14, URZ, !UP1 ;  /* 0x000000ff0e0e7287 */ /* 0x000fe4000c800000 */
[----:B------:R-:W-:-:S03]  /*23860*/  ULOP3.LUT UR11, UR9, UR8, URZ, 0x3c, !UPT ;  /* 0x00000008090b7292 */ /* 0x000fc6000f8e3cff */
[----:B------:R-:W-:-:S04]  /*23870*/  UMOV UR8, UR9 ;  /* 0x0000000900087c82 */ /* 0x000fc80008000000 */
[----:B------:R-:W-:Y:S01]  /*23880*/  UMOV UR9, UR11 ;  /* 0x0000000b00097c82 */ /* 0x000fe20008000000 */
[----:B--2---:R-:W-:-:S13]  /*23890*/  ISETP.NE.U32.AND P2, PT, R4, R5, PT ;  /* 0x000000050400720c */ /* 0x004fda0003f45070 */
[----:B------:R-:W-:Y:S05]  /*238a0*/  @P2 BRA `(.L_x_17) ;  /* 0xffffff3c00b42947 */ /* 0x000fea000383ffff */
.L_x_14:
[----:B------:R-:W2:Y:S01]  /*238b0*/  LDL.LU R4, [R1+0x994] ;  /* 0x0009940001047983 */ /* 0x000ea20000300800 */
[----:B------:R-:W0:Y:S01]  /*238c0*/  LDC R5, c[0x0][0x3a0] ;  /* 0x0000e800ff057b82 */ /* 0x000e220000000800 */
[----:B------:R-:W2:Y:S01]  /*238d0*/  LDCU.128 UR12, c[0x0][0x390] ;  /* 0x00007200ff0c77ac */ /* 0x000ea20008000c00 */
[----:B-----5:R-:W-:Y:S01]  /*238e0*/  VIADD R0, R3, 0x1 ;  /* 0x0000000103007836 */ /* 0x020fe20000000000 */
[----:B------:R-:W3:Y:S01]  /*238f0*/  LDCU UR11, c[0x0][0x39c] ;  /* 0x00007380ff0b77ac */ /* 0x000ee20008000800 */
[----:B------:R-:W4:Y:S01]  /*23900*/  LDCU UR10, c[0x0][0x3b4] ;  /* 0x00007680ff0a77ac */ /* 0x000f220008000800 */
[----:B------:R-:W1:Y:S01]  /*23910*/  LDCU UR9, c[0x0][0x3b8] ;  /* 0x00007700ff0977ac */ /* 0x000e620008000800 */
[----:B------:R-:W0:Y:S01]  /*23920*/  LDCU UR16, c[0x0][0x39c] ;  /* 0x00007380ff1077ac */ /* 0x000e220008000800 */
[----:B------:R-:W0:Y:S02]  /*23930*/  LDCU UR17, c[0x0][0x39c] ;  /* 0x00007380ff1177ac */ /* 0x000e240008000800 */
[----:B0-----:R-:W-:Y:S01]  /*23940*/  VIADD R5, R5, 0x7f ;  /* 0x0000007f05057836 */ /* 0x001fe20000000000 */
[----:B------:R-:W0:Y:S04]  /*23950*/  LDCU UR18, c[0x0][0x39c] ;  /* 0x00007380ff1277ac */ /* 0x000e280008000800 */
[----:B------:R-:W-:-:S02]  /*23960*/  ISETP.GE.AND P3, PT, R5, 0x80, PT ;  /* 0x000000800500780c */ /* 0x000fc40003f66270 */
[C---:B--2---:R-:W-:Y:S01]  /*23970*/  ISETP.GE.AND P1, PT, R4.reuse, UR14, PT ;  /* 0x0000000e04007c0c */ /* 0x044fe2000bf26270 */
[----:B----4-:R-:W-:-:S03]  /*23980*/  IMAD R2, R4, UR10, RZ ;  /* 0x0000000a04027c24 */ /* 0x010fc6000f8e02ff */
[----:B---3--:R-:W-:Y:S01]  /*23990*/  ISETP.LT.AND P2, PT, R0, UR11, !P1 ;  /* 0x0000000b00007c0c */ /* 0x008fe2000cf41270 */
[----:B------:R-:W-:-:S06]  /*239a0*/  VIADD R0, R3, 0x2 ;  /* 0x0000000203007836 */ /* 0x000fcc0000000000 */
[----:B01----:R-:W-:Y:S06]  /*239b0*/  @!P3 BRA `(.L_x_18) ;  /* 0x000000000010b947 */ /* 0x003fec0003800000 */
[----:B------:R-:W-:-:S06]  /*239c0*/  USHF.L.U32 UR8, UR8, 0x1f, URZ ;  /* 0x0000001f08087899 */ /* 0x000fcc00080006ff */
[----:B------:R-:W-:-:S04]  /*239d0*/  IMAD.U32 R4, RZ, RZ, UR8 ;  /* 0x00000008ff047e24 */ /* 0x000fc8000f8e00ff */
[----:B------:R-:W0:Y:S02]  /*239e0*/  SYNCS.PHASECHK.TRANS64.TRYWAIT P3, [UR7], R4 ;  /* 0x00000004ff0075a7 */ /* 0x000e240008061107 */
[----:B0-----:R-:W-:Y:S05]  /*239f0*/  @!P3 BRA `(.L_x_19) ;  /* 0x000000a80094b947 */ /* 0x001fea0003800000 */
.L_x_18:
[----:B------:R-:W-:Y:S06]  /*23a00*/  BAR.SYNC.DEFER_BLOCKING 0x0 ;  /* 0x0000000000007b1d */ /* 0x000fec0000010000 */
[----:B------:R-:W-:Y:S01]  /*23a10*/  STL [R1+0xaf4], R66 ;  /* 0x000af44201007387 */ /* 0x000fe20000100800 */
[----:B------:R-:W-:Y:S01]  /*23a20*/  ISETP.LT.AND P3, PT, R0, UR16, !P1 ;  /* 0x0000001000007c0c */ /* 0x000fe2000cf61270 */
[----:B------:R-:W0:Y:S02]  /*23a30*/  LDCU UR7, c[0x0][0x39c] ;  /* 0x00007380ff0777ac */ /* 0x000e240008000800 */
[----:B------:R-:W-:Y:S01]  /*23a40*/  STL [R1+0xaf0], R63 ;  /* 0x000af03f01007387 */ /* 0x000fe20000100800 */
[----:B------:R-:W1:Y:S03]  /*23a50*/  LDCU UR8, c[0x0][0x39c] ;  /* 0x00007380ff0877ac */ /* 0x000e660008000800 */
[----:B------:R-:W-:Y:S04]  /*23a60*/  STL [R1+0xaec], R60 ;  /* 0x000aec3c01007387 */ /* 0x000fe80000100800 */
[----:B------:R-:W-:Y:S04]  /*23a70*/  STL [R1+0xae8], R57 ;  /* 0x000ae83901007387 */ /* 0x000fe80000100800 */
[----:B------:R-:W-:Y:S01]  /*23a80*/  STL [R1+0xae4], R54 ;  /* 0x000ae43601007387 */ /* 0x000fe20000100800 */
[----:B------:R-:W2:Y:S03]  /*23a90*/  @!P0 SYNCS.CCTL.IV [UR4+0x10000] ;  /* 0x01000000ff0089b1 */ /* 0x000ea60008000004 */
        /* <DEDUP_REMOVED lines=11> */
[----:B------:R3:W-:Y:S01]  /*23b50*/  STL [R1+0xab4], R18 ;  /* 0x000ab41201007387 */ /* 0x0007e20000100800 */
[----:B--2---:R-:W-:Y:S06]  /*23b60*/  BAR.SYNC.DEFER_BLOCKING 0x0 ;  /* 0x0000000000007b1d */ /* 0x004fec0000010000 */
[----:B---3--:R-:W2:Y:S01]  /*23b70*/  LDTM.x64 R4, tmem[UR6] ;  /* 0x00000006000479ee */ /* 0x008ea20008340000 */
[----:B------:R-:W-:Y:S01]  /*23b80*/  LEA R0, P5, R2, UR12, 0x1 ;  /* 0x0000000c02007c11 */ /* 0x000fe2000f8a08ff */
[----:B------:R-:W3:Y:S01]  /*23b90*/  @!P0 SYNCS.CCTL.IV [UR4+0x10008] ;  /* 0x01000800ff0089b1 */ /* 0x000ee20008000004 */
[----:B--2---:R-:W-:Y:S01]  /*23ba0*/  STL.64 [R1], R4 ;  /* 0x0000000401007387 */ /* 0x004fe20000100a00 */
[----:B------:R-:W-:-:S02]  /*23bb0*/  IMAD.MOV.U32 R105, RZ, RZ, R66 ;  /* 0x000000ffff697224 */ /* 0x000fc400078e0042 */
[----:B------:R-:W-:Y:S01]  /*23bc0*/  IMAD.MOV.U32 R106, RZ, RZ, R67 ;  /* 0x000000ffff6a7224 */ /* 0x000fe200078e0043 */
[----:B------:R-:W-:Y:S01]  /*23bd0*/  STL.64 [R1+0x8], R6 ;  /* 0x0000080601007387 */ /* 0x000fe20000100a00 */
[----:B------:R-:W-:Y:S02]  /*23be0*/  IMAD.MOV.U32 R81, RZ, RZ, R63 ;  /* 0x000000ffff517224 */ /* 0x000fe400078e003f */
[----:B------:R-:W-:Y:S01]  /*23bf0*/  IMAD.MOV.U32 R103, RZ, RZ, R65 ;  /* 0x000000ffff677224 */ /* 0x000fe200078e0041 */
[----:B------:R-:W-:Y:S01]  /*23c00*/  STL.64 [R1+0x10], R8 ;  /* 0x0000100801007387 */ /* 0x000fe20000100a00 */
[----:B------:R-:W-:Y:S02]  /*23c10*/  IMAD.MOV.U32 R67, RZ, RZ, R60 ;  /* 0x000000ffff437224 */ /* 0x000fe400078e003c */
[----:B------:R-:W-:Y:S01]  /*23c20*/  IMAD.MOV.U32 R102, RZ, RZ, R64 ;  /* 0x000000ffff667224 */ /* 0x000fe200078e0040 */
[----:B------:R-:W-:Y:S01]  /*23c30*/  STL.64 [R1+0x18], R10 ;  /* 0x0000180a01007387 */ /* 0x000fe20000100a00 */
[----:B------:R-:W-:-:S02]  /*23c40*/  IMAD.MOV.U32 R80, RZ, RZ, R62 ;  /* 0x000000ffff507224 */ /* 0x000fc400078e003e */
[----:B------:R-:W-:Y:S01]  /*23c50*/  IMAD.MOV.U32 R68, RZ, RZ, R61 ;  /* 0x000000ffff447224 */ /* 0x000fe200078e003d */
[----:B------:R-:W-:Y:S01]  /*23c60*/  STL.64 [R1+0x20], R12 ;  /* 0x0000200c01007387 */ /* 0x000fe20000100a00 */
[----:B------:R-:W-:Y:S01]  /*23c70*/  LEA.HI.X.SX32 R2, R2, UR13, 0x1, P5 ;  /* 0x0000000d02027c11 */ /* 0x000fe2000a8f0eff */
[----:B------:R-:W2:Y:S02]  /*23c80*/  LDCU UR4, c[0x0][0x39c] ;  /* 0x00007380ff0477ac */ /* 0x000ea40008000800 */
[----:B------:R-:W-:Y:S04]  /*23c90*/  STL.64 [R1+0x28], R14 ;  /* 0x0000280e01007387 */ /* 0x000fe80000100a00 */
        /* <DEDUP_REMOVED lines=20> */
[----:B------:R4:W-:Y:S04]  /*23de0*/  STL.64 [R1+0xd0], R56 ;  /* 0x0000d03801007387 */ /* 0x0009e80000100a00 */
[----:B------:R5:W-:Y:S04]  /*23df0*/  STL.64 [R1+0xd8], R58 ;  /* 0x0000d83a01007387 */ /* 0x000be80000100a00 */
[----:B------:R0:W2:Y:S04]  /*23e00*/  LDL.LU R66, [R1+0xaf4] ;  /* 0x000af40001427983 */ /* 0x0000a80000300800 */
[----:B------:R0:W2:Y:S04]  /*23e10*/  LDL.LU R63, [R1+0xaf0] ;  /* 0x000af000013f7983 */ /* 0x0000a80000300800 */
[----:B------:R0:W3:Y:S04]  /*23e20*/  LDL.LU R60, [R1+0xaec] ;  /* 0x000aec00013c7983 */ /* 0x0000e80000300800 */
[----:B----4-:R4:W3:Y:S04]  /*23e30*/  LDL.LU R57, [R1+0xae8] ;  /* 0x000ae80001397983 */ /* 0x0108e80000300800 */
[----:B------:R4:W3:Y:S04]  /*23e40*/  LDL.LU R54, [R1+0xae4] ;  /* 0x000ae40001367983 */ /* 0x0008e80000300800 */
        /* <DEDUP_REMOVED lines=12> */
[----:B------:R-:W3:Y:S04]  /*23f10*/  LDL.LU R65, [R1+0xdc] ;  /* 0x0000dc0001417983 */ /* 0x000ee80000300800 */
[----:B------:R-:W3:Y:S04]  /*23f20*/  LDL.LU R64, [R1+0xd8] ;  /* 0x0000d80001407983 */ /* 0x000ee80000300800 */
[----:B------:R-:W4:Y:S04]  /*23f30*/  LDL.LU R62, [R1+0xd4] ;  /* 0x0000d400013e7983 */ /* 0x000f280000300800 */
[----:B------:R-:W4:Y:S04]  /*23f40*/  LDL.LU R61, [R1+0xd0] ;  /* 0x0000d000013d7983 */ /* 0x000f280000300800 */
[----:B-----5:R-:W5:Y:S04]  /*23f50*/  LDL.LU R59, [R1+0xcc] ;  /* 0x0000cc00013b7983 */ /* 0x020f680000300800 */
[----:B------:R-:W5:Y:S04]  /*23f60*/  LDL.LU R58, [R1+0xc8] ;  /* 0x0000c800013a7983 */ /* 0x000f680000300800 */
        /* <DEDUP_REMOVED lines=49> */
[----:B------:R-:W5:Y:S01]  /*24280*/  LDL.LU R74, [R1] ;  /* 0x00000000014a7983 */ /* 0x000f620000300800 */
[C---:B------:R-:W-:Y:S01]  /*24290*/  IMAD R5, R3.reuse, UR9, RZ ;  /* 0x0000000903057c24 */ /* 0x040fe2000f8e02ff */
[----:B------:R-:W-:Y:S01]  /*242a0*/  F2FP.F16.F32.PACK_AB R104, R106, R105 ;  /* 0x000000696a68723e */ /* 0x000fe200000000ff */
[----:B------:R-:W-:Y:S01]  /*242b0*/  VIADD R4, R3, 0x3 ;  /* 0x0000000303047836 */ /* 0x000fe20000000000 */
[----:B------:R-:W-:Y:S01]  /*242c0*/  F2FP.F16.F32.PACK_AB R101, R103, R102 ;  /* 0x000000666765723e */ /* 0x000fe200000000ff */
[C---:B------:R-:W-:Y:S01]  /*242d0*/  VIADD R7, R5.reuse, UR9 ;  /* 0x0000000905077c36 */ /* 0x040fe20008000000 */
[----:B------:R-:W-:-:S02]  /*242e0*/  LEA R108, P5, R5, R0, 0x1 ;  /* 0x00000000056c7211 */ /* 0x000fc400078a08ff */
[----:B------:R-:W-:Y:S01]  /*242f0*/  F2FP.F16.F32.PACK_AB R69, R81, R80 ;  /* 0x000000505145723e */ /* 0x000fe200000000ff */
[C---:B------:R-:W-:Y:S01]  /*24300*/  VIADD R9, R7.reuse, UR9 ;  /* 0x0000000907097c36 */ /* 0x040fe20008000000 */
[----:B------:R-:W-:Y:S02]  /*24310*/  LEA R10, P6, R7, R0, 0x1 ;  /* 0x00000000070a7211 */ /* 0x000fe400078c08ff */
[-C--:B------:R-:W-:Y:S01]  /*24320*/  LEA.HI.X.SX32 R109, R5, R2.reuse, 0x1, P5 ;  /* 0x00000002056d7211 */ /* 0x080fe200028f0eff */
[----:B------:R-:W-:Y:S01]  /*24330*/  VIADD R5, R9, UR9 ;  /* 0x0000000909057c36 */ /* 0x000fe20008000000 */
[----:B------:R-:W-:Y:S02]  /*24340*/  LEA.HI.X.SX32 R11, R7, R2, 0x1, P6 ;  /* 0x00000002070b7211 */ /* 0x000fe400030f0eff */
[----:B--2---:R-:W-:Y:S01]  /*24350*/  F2FP.F16.F32.PACK_AB R66, R68, R67 ;  /* 0x000000434442723e */ /* 0x004fe200000000ff */
[----:B------:R-:W-:Y:S01]  /*24360*/  VIADD R7, R5, UR9 ;  /* 0x0000000905077c36 */ /* 0x000fe20008000000 */
[----:B------:R-:W-:Y:S01]  /*24370*/  ISETP.LT.AND P4, PT, R4, UR17, !P1 ;  /* 0x0000001104007c0c */ /* 0x000fe2000cf81270 */
[----:B------:R2:W-:Y:S01]  /*24380*/  STL.64 [R1+0x110], R10 ;  /* 0x0001100a01007387 */ /* 0x0005e20000100a00 */
[----:B------:R-:W-:-:S03]  /*24390*/  VIADD R4, R3, 0x4 ;  /* 0x0000000403047836 */ /* 0x000fc60000000000 */
[----:B------:R-:W-:Y:S02]  /*243a0*/  STL.64 [R1+0x118], R108 ;  /* 0x0001186c01007387 */ /* 0x000fe40000100a00 */
[----:B------:R-:W-:Y:S01]  /*243b0*/  ISETP.LT.AND P5, PT, R4, UR18, !P1 ;  /* 0x0000001204007c0c */ /* 0x000fe2000cfa1270 */
[----:B------:R-:W-:Y:S01]  /*243c0*/  VIADD R4, R3, 0x5 ;  /* 0x0000000503047836 */ /* 0x000fe20000000000 */
[----:B--2---:R-:W-:-:S04]  /*243d0*/  LEA R10, P6, R9, R0, 0x1 ;  /* 0x00000000090a7211 */ /* 0x004fc800078c08ff */
[----:B------:R-:W-:Y:S02]  /*243e0*/  LEA.HI.X.SX32 R11, R9, R2, 0x1, P6 ;  /* 0x00000002090b7211 */ /* 0x000fe400030f0eff */
[----:B0-----:R-:W-:Y:S01]  /*243f0*/  ISETP.LT.AND P6, PT, R4, UR7, !P1 ;  /* 0x0000000704007c0c */ /* 0x001fe2000cfc1270 */
[----:B------:R-:W0:Y:S02]  /*24400*/  LDCU UR7, c[0x0][0x39c] ;  /* 0x00007380ff0777ac */ /* 0x000e240008000800 */
[----:B------:R2:W-:Y:S02]  /*24410*/  STL.64 [R1+0x108], R10 ;  /* 0x0001080a01007387 */ /* 0x0005e40000100a00 */
[----:B--2---:R-:W-:-:S04]  /*24420*/  LEA R10, P0, R5, R0, 0x1 ;  /* 0x00000000050a7211 */ /* 0x004fc800078008ff */
[----:B------:R-:W-:Y:S01]  /*24430*/  LEA.HI.X.SX32 R11, R5, R2, 0x1, P0 ;  /* 0x00000002050b7211 */ /* 0x000fe200000f0eff */
[----:B------:R-:W-:-:S04]  /*24440*/  VIADD R5, R7, UR9 ;  /* 0x0000000907057c36 */ /* 0x000fc80008000000 */
[----:B------:R2:W-:Y:S04]  /*24450*/  STL.64 [R1+0x100], R10 ;  /* 0x0001000a01007387 */ /* 0x0005e80000100a00 */
[----:B------:R-:W-:Y:S04]  /*24460*/  STL [R1+0x19c], R104 ;  /* 0x00019c6801007387 */ /* 0x000fe80000100800 */
[----:B------:R-:W-:Y:S01]  /*24470*/  STL [R1+0x194], R101 ;  /* 0x0001946501007387 */ /* 0x000fe20000100800 */
[----:B--2---:R-:W-:-:S04]  /*24480*/  LEA R10, P0, R7, R0, 0x1 ;  /* 0x00000000070a7211 */ /* 0x004fc800078008ff */
[----:B------:R-:W-:Y:S01]  /*24490*/  LEA.HI.X.SX32 R11, R7, R2, 0x1, P0 ;  /* 0x00000002070b7211 */ /* 0x000fe200000f0eff */
[----:B------:R-:W-:-:S04]  /*244a0*/  VIADD R7, R5, UR9 ;  /* 0x0000000905077c36 */ /* 0x000fc80008000000 */
[----:B------:R2:W-:Y:S01]  /*244b0*/  STL.64 [R1+0xf8], R10 ;  /* 0x0000f80a01007387 */ /* 0x0005e20000100a00 */
[----:B---3--:R-:W-:-:S03]  /*244c0*/  F2FP.F16.F32.PACK_AB R63, R65, R64 ;  /* 0x00000040413f723e */ /* 0x008fc600000000ff */
[----:B------:R-:W-:Y:S04]  /*244d0*/  STL [R1+0x18c], R69 ;  /* 0x00018c4501007387 */ /* 0x000fe80000100800 */
[----:B------:R-:W-:Y:S01]  /*244e0*/  STL [R1+0x184], R66 ;  /* 0x0001844201007387 */ /* 0x000fe20000100800 */
[----:B----4-:R-:W-:Y:S02]  /*244f0*/  F2FP.F16.F32.PACK_AB R60, R62, R61 ;  /* 0x0000003d3e3c723e */ /* 0x010fe400000000ff */
[----:B--2---:R-:W-:-:S04]  /*24500*/  LEA R10, P0, R5, R0, 0x1 ;  /* 0x00000000050a7211 */ /* 0x004fc800078008ff */
[----:B------:R-:W-:Y:S01]  /*24510*/  LEA.HI.X.SX32 R11, R5, R2, 0x1, P0 ;  /* 0x00000002050b7211 */ /* 0x000fe200000f0eff */
[----:B------:R-:W-:Y:S01]  /*24520*/  VIADD R5, R7, UR9 ;  /* 0x0000000907057c36 */ /* 0x000fe20008000000 */
[----:B-----5:R-:W-:-:S03]  /*24530*/  F2FP.F16.F32.PACK_AB R57, R59, R58 ;  /* 0x0000003a3b39723e */ /* 0x020fc600000000ff */
[----:B------:R2:W-:Y:S04]  /*24540*/  STL.64 [R1+0xe8], R10 ;  /* 0x0000e80a01007387 */ /* 0x0005e80000100a00 */
[----:B------:R-:W-:Y:S01]  /*24550*/  STL [R1+0x17c], R63 ;  /* 0x00017c3f01007387 */ /* 0x000fe20000100800 */
[----:B------:R-:W-:-:S03]  /*24560*/  F2FP.F16.F32.PACK_AB R54, R56, R55 ;  /* 0x000000373836723e */ /* 0x000fc600000000ff */
[----:B------:R-:W-:Y:S01]  /*24570*/  STL [R1+0x178], R60 ;  /* 0x0001783c01007387 */ /* 0x000fe20000100800 */
[----:B--2---:R-:W-:Y:S02]  /*24580*/  LEA R10, P0, R7, R0, 0x1 ;  /* 0x00000000070a7211 */ /* 0x004fe400078008ff */
[----:B------:R-:W-:Y:S02]  /*24590*/  F2FP.F16.F32.PACK_AB R51, R53, R52 ;  /* 0x000000343533723e */ /* 0x000fe400000000ff */
[----:B------:R-:W-:Y:S01]  /*245a0*/  LEA.HI.X.SX32 R11, R7, R2, 0x1, P0 ;  /* 0x00000002070b7211 */ /* 0x000fe200000f0eff */
[----:B------:R-:W-:-:S04]  /*245b0*/  VIADD R7, R5, UR9 ;  /* 0x0000000905077c36 */ /* 0x000fc80008000000 */
[----:B------:R2:W-:Y:S01]  /*245c0*/  STL.64 [R1+0xd8], R10 ;  /* 0x0000d80a01007387 */ /* 0x0005e20000100a00 */
[----:B------:R-:W-:-:S03]  /*245d0*/  F2FP.F16.F32.PACK_AB R48, R50, R49 ;  /* 0x000000313230723e */ /* 0x000fc600000000ff */
[----:B------:R-:W-:Y:S04]  /*245e0*/  STL [R1+0x174], R57 ;  /* 0x0001743901007387 */ /* 0x000fe80000100800 */
[----:B------:R-:W-:Y:S01]  /*245f0*/  STL [R1+0x170], R54 ;  /* 0x0001703601007387 */ /* 0x000fe20000100800 */
[----:B------:R-:W-:Y:S02]  /*24600*/  F2FP.F16.F32.PACK_AB R45, R47, R46 ;  /* 0x0000002e2f2d723e */ /* 0x000fe400000000ff */
[----:B--2---:R-:W-:-:S04]  /*24610*/  LEA R10, P0, R5, R0, 0x1 ;  /* 0x00000000050a7211 */ /* 0x004fc800078008ff */
[----:B------:R-:W-:Y:S01]  /*24620*/  LEA.HI.X.SX32 R11, R5, R2, 0x1, P0 ;  /* 0x00000002050b7211 */ /* 0x000fe200000f0eff */
[----:B------:R-:W-:Y:S01]  /*24630*/  VIADD R5, R7, UR9 ;  /* 0x0000000907057c36 */ /* 0x000fe20008000000 */
[----:B------:R-:W-:-:S03]  /*24640*/  F2FP.F16.F32.PACK_AB R42, R44, R43 ;  /* 0x0000002b2c2a723e */ /* 0x000fc600000000ff */
        /* <DEDUP_REMOVED lines=43> */
[----:B------:R-:W-:Y:S01]  /*24900*/  VIADD R69, R7, UR9 ;  /* 0x0000000907457c36 */ /* 0x000fe20008000000 */
[----:B------:R-:W-:Y:S02]  /*24910*/  F2FP.F16.F32.PACK_AB R92, R94, R93 ;  /* 0x0000005d5e5c723e */ /* 0x000fe400000000ff */
[----:B------:R-:W-:Y:S01]  /*24920*/  STL [R1+0x124], R21 ;  /* 0x0001241501007387 */ /* 0x000fe20000100800 */
[----:B------:R-:W-:-:S03]  /*24930*/  VIADD R68, R69, UR9 ;  /* 0x0000000945447c36 */ /* 0x000fc60008000000 */
[----:B------:R-:W-:Y:S01]  /*24940*/  STL [R1+0x120], R18 ;  /* 0x0001201201007387 */ /* 0x000fe20000100800 */
[----:B------:R-:W-:Y:S02]  /*24950*/  F2FP.F16.F32.PACK_AB R89, R91, R90 ;  /* 0x0000005a5b59723e */ /* 0x000fe400000000ff */
[----:B--2---:R-:W-:-:S04]  /*24960*/  LEA R10, P0, R5, R0, 0x1 ;  /* 0x00000000050a7211 */ /* 0x004fc800078008ff */
[----:B------:R-:W-:Y:S02]  /*24970*/  LEA.HI.X.SX32 R11, R5, R2, 0x1, P0 ;  /* 0x00000002050b7211 */ /* 0x000fe400000f0eff */
[----:B------:R-:W-:Y:S02]  /*24980*/  F2FP.F16.F32.PACK_AB R5, R15, R14 ;  /* 0x0000000e0f05723e */ /* 0x000fe400000000ff */
[----:B------:R-:W-:Y:S01]  /*24990*/  F2FP.F16.F32.PACK_AB R86, R88, R87 ;  /* 0x000000575856723e */ /* 0x000fe200000000ff */
[----:B------:R2:W-:Y:S04]  /*249a0*/  STL.64 [R1+0x68], R10 ;  /* 0x0000680a01007387 */ /* 0x0005e80000100a00 */
[----:B------:R-:W-:Y:S01]  /*249b0*/  STL [R1+0xf0], R9 ;  /* 0x0000f00901007387 */ /* 0x000fe20000100800 */
[----:B------:R-:W-:-:S03]  /*249c0*/  F2FP.F16.F32.PACK_AB R83, R85, R84 ;  /* 0x000000545553723e */ /* 0x000fc600000000ff */
[----:B------:R-:W-:Y:S01]  /*249d0*/  STL [R1+0xe4], R5 ;  /* 0x0000e40501007387 */ /* 0x000fe20000100800 */
[----:B--2---:R-:W-:-:S03]  /*249e0*/  LEA R10, P0, R7, R0, 0x1 ;  /* 0x00000000070a7211 */ /* 0x004fc600078008ff */
[----:B------:R-:W-:Y:S01]  /*249f0*/  STL [R1+0xd4], R4 ;  /* 0x0000d40401007387 */ /* 0x000fe20000100800 */
[----:B------:R-:W-:Y:S02]  /*24a00*/  F2FP.F16.F32.PACK_AB R79, R82, R72 ;  /* 0x00000048524f723e */ /* 0x000fe400000000ff */
[----:B------:R-:W-:Y:S02]  /*24a10*/  LEA.HI.X.SX32 R11, R7, R2, 0x1, P0 ;  /* 0x00000002070b7211 */ /* 0x000fe400000f0eff */
[C---:B------:R-:W-:Y:S02]  /*24a20*/  LEA R80, P0, R69.reuse, R0, 0x1 ;  /* 0x0000000045507211 */ /* 0x040fe400078008ff */
[----:B------:R-:W-:Y:S01]  /*24a30*/  F2FP.F16.F32.PACK_AB R76, R78, R77 ;  /* 0x0000004d4e4c723e */ /* 0x000fe200000000ff */
[----:B------:R2:W-:Y:S01]  /*24a40*/  STL.64 [R1+0x58], R10 ;  /* 0x0000580a01007387 */ /* 0x0005e20000100a00 */
[----:B------:R-:W-:Y:S01]  /*24a50*/  LEA.HI.X.SX32 R81, R69, R2, 0x1, P0 ;  /* 0x0000000245517211 */ /* 0x000fe200000f0eff */
[----:B------:R-:W-:Y:S01]  /*24a60*/  VIADD R69, R68, UR9 ;  /* 0x0000000944457c36 */ /* 0x000fe20008000000 */
[C---:B------:R-:W-:Y:S01]  /*24a70*/  PRMT R71, R76.reuse, 0x7632, R71 ;  /* 0x000076324c477816 */ /* 0x040fe20000000047 */
[----:B------:R-:W-:Y:S01]  /*24a80*/  STL [R1+0xc4], R100 ;  /* 0x0000c46401007387 */ /* 0x000fe20000100800 */
[----:B------:R-:W-:-:S02]  /*24a90*/  PRMT R70, R76, 0x7610, R70 ;  /* 0x000076104c467816 */ /* 0x000fc40000000046 */
[----:B------:R-:W-:Y:S01]  /*24aa0*/  F2FP.F16.F32.PACK_AB R73, R75, R74 ;  /* 0x0000004a4b49723e */ /* 0x000fe200000000ff */
[----:B------:R3:W-:Y:S03]  /*24ab0*/  STL.64 [R1+0x48], R80 ;  /* 0x0000485001007387 */ /* 0x0007e60000100a00 */
[C---:B------:R-:W-:Y:S01]  /*24ac0*/  PRMT R97, R73.reuse, 0x7610, R97 ;  /* 0x0000761049617816 */ /* 0x040fe20000000061 */
[----:B------:R-:W-:Y:S01]  /*24ad0*/  STL [R1+0xb4], R95 ;  /* 0x0000b45f01007387 */ /* 0x000fe20000100800 */
[----:B------:R-:W-:Y:S01]  /*24ae0*/  PRMT R96, R73, 0x7632, R96 ;  /* 0x0000763249607816 */ /* 0x000fe20000000060 */
[----:B--2---:R-:W2:Y:S01]  /*24af0*/  LDTM.x64 R4, tmem[UR6+0x40] ;  /* 0x00004006000479ee */ /* 0x004ea20008340000 */
[----:B---3--:R-:W-:-:S04]  /*24b00*/  LEA R80, P0, R68, R0, 0x1 ;  /* 0x0000000044507211 */ /* 0x008fc800078008ff */
[----:B------:R-:W-:Y:S01]  /*24b10*/  LEA.HI.X.SX32 R81, R68, R2, 0x1, P0 ;  /* 0x0000000244517211 */ /* 0x000fe200000f0eff */
[----:B------:R-:W-:-:S04]  /*24b20*/  VIADD R68, R69, UR9 ;  /* 0x0000000945447c36 */ /* 0x000fc80008000000 */
[----:B------:R3:W-:Y:S04]  /*24b30*/  STL.64 [R1+0x40], R80 ;  /* 0x0000405001007387 */ /* 0x0007e80000100a00 */
[----:B------:R-:W-:Y:S04]  /*24b40*/  STL [R1+0xa4], R92 ;  /* 0x0000a45c01007387 */ /* 0x000fe80000100800 */
[----:B------:R-:W-:Y:S01]  /*24b50*/  STL [R1+0xa0], R89 ;  /* 0x0000a05901007387 */ /* 0x000fe20000100800 */
[----:B--2---:R-:W-:Y:S02]  /*24b60*/  F2FP.F16.F32.PACK_AB R66, R67, R66 ;  /* 0x000000424342723e */ /* 0x004fe400000000ff */
[----:B---3--:R-:W-:-:S02]  /*24b70*/  LEA R80, P0, R69, R0, 0x1 ;  /* 0x0000000045507211 */ /* 0x008fc400078008ff */
[----:B------:R-:W-:Y:S02]  /*24b80*/  F2FP.F16.F32.PACK_AB R64, R65, R64 ;  /* 0x000000404140723e */ /* 0x000fe400000000ff */
[----:B------:R-:W-:Y:S01]  /*24b90*/  LEA.HI.X.SX32 R81, R69, R2, 0x1, P0 ;  /* 0x0000000245517211 */ /* 0x000fe200000f0eff */
[----:B------:R-:W-:Y:S01]  /*24ba0*/  VIADD R69, R68, UR9 ;  /* 0x0000000944457c36 */ /* 0x000fe20008000000 */
[----:B------:R-:W-:Y:S02]  /*24bb0*/  F2FP.F16.F32.PACK_AB R62, R63, R62 ;  /* 0x0000003e3f3e723e */ /* 0x000fe400000000ff */
[----:B------:R-:W-:Y:S01]  /*24bc0*/  F2FP.F16.F32.PACK_AB R60, R61, R60 ;  /* 0x0000003c3d3c723e */ /* 0x000fe200000000ff */
[----:B------:R2:W-:Y:S01]  /*24bd0*/  STL.64 [R1+0x30], R80 ;  /* 0x0000305001007387 */ /* 0x0005e20000100a00 */
[----:B------:R-:W-:Y:S02]  /*24be0*/  F2FP.F16.F32.PACK_AB R58, R59, R58 ;  /* 0x0000003a3b3a723e */ /* 0x000fe400000000ff */
[----:B------:R-:W-:Y:S01]  /*24bf0*/  F2FP.F16.F32.PACK_AB R56, R57, R56 ;  /* 0x000000383938723e */ /* 0x000fe200000000ff */
[----:B------:R-:W-:Y:S01]  /*24c00*/  STL [R1+0x90], R86 ;  /* 0x0000905601007387 */ /* 0x000fe20000100800 */
[----:B------:R-:W-:-:S02]  /*24c10*/  F2FP.F16.F32.PACK_AB R54, R55, R54 ;  /* 0x000000363736723e */ /* 0x000fc400000000ff */
[----:B------:R-:W-:Y:S01]  /*24c20*/  F2FP.F16.F32.PACK_AB R52, R53, R52 ;  /* 0x000000343534723e */ /* 0x000fe200000000ff */
[----:B------:R-:W-:Y:S01]  /*24c30*/  STL [R1+0x84], R83 ;  /* 0x0000845301007387 */ /* 0x000fe20000100800 */
[----:B------:R-:W-:Y:S02]  /*24c40*/  F2FP.F16.F32.PACK_AB R50, R51, R50 ;  /* 0x000000323332723e */ /* 0x000fe400000000ff */
[----:B------:R-:W-:Y:S01]  /*24c50*/  F2FP.F16.F32.PACK_AB R48, R49, R48 ;  /* 0x000000303130723e */ /* 0x000fe200000000ff */
[----:B------:R-:W-:Y:S01]  /*24c60*/  STL [R1+0x80], R79 ;  /* 0x0000804f01007387 */ /* 0x000fe20000100800 */
[C---:B--2---:R-:W-:Y:S02]  /*24c70*/  LEA R80, P0, R68.reuse, R0, 0x1 ;  /* 0x0000000044507211 */ /* 0x044fe400078008ff */
[----:B------:R-:W-:Y:S02]  /*24c80*/  F2FP.F16.F32.PACK_AB R46, R47, R46 ;  /* 0x0000002e2f2e723e */ /* 0x000fe400000000ff */
[----:B------:R-:W-:Y:S01]  /*24c90*/  LEA.HI.X.SX32 R81, R68, R2, 0x1, P0 ;  /* 0x0000000244517211 */ /* 0x000fe200000f0eff */
[C---:B------:R-:W-:Y:S01]  /*24ca0*/  VIADD R68, R69.reuse, UR9 ;  /* 0x0000000945447c36 */ /* 0x040fe20008000000 */
[----:B------:R-:W-:-:S02]  /*24cb0*/  LEA R72, P0, R69, R0, 0x1 ;  /* 0x0000000045487211 */ /* 0x000fc400078008ff */
[----:B------:R-:W-:Y:S01]  /*24cc0*/  F2FP.F16.F32.PACK_AB R44, R45, R44 ;  /* 0x0000002c2d2c723e */ /* 0x000fe200000000ff */
[----:B------:R-:W-:Y:S01]  /*24cd0*/  STL.64 [R1+0x20], R80 ;  /* 0x0000205001007387 */ /* 0x000fe20000100a00 */
        /* <DEDUP_REMOVED lines=10> */
[----:B------:R3:W-:Y:S01]  /*24d80*/  STL [R1+0x1ec], R64 ;  /* 0x0001ec4001007387 */ /* 0x0007e20000100800 */
[----:B------:R-:W-:Y:S02]  /*24d90*/  F2FP.F16.F32.PACK_AB R33, R31, R30 ;  /* 0x0000001e1f21723e */ /* 0x000fe400000000ff */
[----:B------:R-:W-:Y:S02]  /*24da0*/  F2FP.F16.F32.PACK_AB R28, R29, R28 ;  /* 0x0000001c1d1c723e */ /* 0x000fe400000000ff */
[----:B--2---:R-:W-:Y:S02]  /*24db0*/  LEA R72, P0, R68, R0, 0x1 ;  /* 0x0000000044487211 */ /* 0x004fe400078008ff */
[----:B------:R-:W-:Y:S02]  /*24dc0*/  PRMT R30, R70, 0x7610, R30 ;  /* 0x00007610461e7816 */ /* 0x000fe4000000001e */
[----:B------:R-:W-:-:S02]  /*24dd0*/  LEA.HI.X.SX32 R73, R68, R2, 0x1, P0 ;  /* 0x0000000244497211 */ /* 0x000fc400000f0eff */
[C---:B------:R-:W-:Y:S01]  /*24de0*/  LEA R124, P0, R69.reuse, R0, 0x1 ;  /* 0x00000000457c7211 */ /* 0x040fe200078008ff */
[----:B---3--:R-:W-:Y:S01]  /*24df0*/  VIADD R64, R69, UR9 ;  /* 0x0000000945407c36 */ /* 0x008fe20008000000 */
[----:B------:R-:W-:Y:S01]  /*24e00*/  F2FP.F16.F32.PACK_AB R29, R27, R26 ;  /* 0x0000001a1b1d723e */ /* 0x000fe200000000ff */
[----:B------:R-:W-:Y:S01]  /*24e10*/  STL.64 [R1], R72 ;  /* 0x0000004801007387 */ /* 0x000fe20000100a00 */
[----:B------:R-:W-:Y:S02]  /*24e20*/  LEA.HI.X.SX32 R125, R69, R2, 0x1, P0 ;  /* 0x00000002457d7211 */ /* 0x000fe400000f0eff */
[C---:B------:R-:W-:Y:S01]  /*24e30*/  LEA R122, P0, R64.reuse, R0, 0x1 ;  /* 0x00000000407a7211 */ /* 0x040fe200078008ff */
[----:B------:R-:W-:Y:S01]  /*24e40*/  STL [R1+0x1e8], R62 ;  /* 0x0001e83e01007387 */ /* 0x000fe20000100800 */
[----:B------:R-:W-:Y:S02]  /*24e50*/  F2FP.F16.F32.PACK_AB R24, R25, R24 ;  /* 0x000000181918723e */ /* 0x000fe400000000ff */
[----:B------:R-:W-:Y:S01]  /*24e60*/  LEA.HI.X.SX32 R123, R64, R2, 0x1, P0 ;  /* 0x00000002407b7211 */ /* 0x000fe200000f0eff */
[----:B------:R-:W-:Y:S01]  /*24e70*/  STL [R1+0xa2c], R124 ;  /* 0x000a2c7c01007387 */ /* 0x000fe20000100800 */
[----:B------:R-:W-:-:S02]  /*24e80*/  F2FP.F16.F32.PACK_AB R22, R23, R22 ;  /* 0x000000161716723e */ /* 0x000fc400000000ff */
[----:B------:R-:W-:Y:S01]  /*24e90*/  F2FP.F16.F32.PACK_AB R18, R19, R18 ;  /* 0x000000121312723e */ /* 0x000fe200000000ff */
[----:B------:R2:W-:Y:S01]  /*24ea0*/  STL [R1+0x1e4], R60 ;  /* 0x0001e43c01007387 */ /* 0x0005e20000100800 */
[----:B------:R-:W-:Y:S02]  /*24eb0*/  F2FP.F16.F32.PACK_AB R27, R17, R16 ;  /* 0x00000010111b723e */ /* 0x000fe400000000ff */
[----:B------:R-:W-:Y:S01]  /*24ec0*/  F2FP.F16.F32.PACK_AB R26, R13, R12 ;  /* 0x0000000c0d1a723e */ /* 0x000fe200000000ff */
[----:B------:R-:W-:Y:S01]  /*24ed0*/  STL [R1+0xa38], R124 ;  /* 0x000a387c01007387 */ /* 0x000fe20000100800 */
[----:B------:R-:W-:Y:S02]  /*24ee0*/  F2FP.F16.F32.PACK_AB R25, R11, R10 ;  /* 0x0000000a0b19723e */ /* 0x000fe400000000ff */
[----:B------:R-:W-:Y:S01]  /*24ef0*/  F2FP.F16.F32.PACK_AB R23, R7, R6 ;  /* 0x000000060717723e */ /* 0x000fe200000000ff */
[----:B------:R-:W-:Y:S01]  /*24f00*/  STL [R1+0xa28], R125 ;  /* 0x000a287d01007387 */ /* 0x000fe20000100800 */
[----:B--2---:R-:W-:-:S03]  /*24f10*/  VIADD R60, R64, UR9 ;  /* 0x00000009403c7c36 */ /* 0x004fc60008000000 */
[----:B------:R-:W-:Y:S04]  /*24f20*/  STL [R1+0x1e0], R58 ;  /* 0x0001e03a01007387 */ /* 0x000fe80000100800 */
[----:B------:R-:W-:Y:S01]  /*24f30*/  STL [R1+0xa24], R122 ;  /* 0x000a247a01007387 */ /* 0x000fe20000100800 */
[----:B------:R-:W-:-:S03]  /*24f40*/  LEA R120, P0, R60, R0, 0x1 ;  /* 0x000000003c787211 */ /* 0x000fc600078008ff */
[----:B------:R2:W-:Y:S01]  /*24f50*/  STL [R1+0x1dc], R56 ;  /* 0x0001dc3801007387 */ /* 0x0005e20000100800 */
[----:B------:R-:W-:-:S03]  /*24f60*/  LEA.HI.X.SX32 R121, R60, R2, 0x1, P0 ;  /* 0x000000023c797211 */ /* 0x000fc600000f0eff */
[----:B------:R-:W-:Y:S04]  /*24f70*/  STL [R1+0xa3c], R122 ;  /* 0x000a3c7a01007387 */ /* 0x000fe80000100800 */
[----:B------:R-:W-:Y:S01]  /*24f80*/  STL [R1+0xa48], R122 ;  /* 0x000a487a01007387 */ /* 0x000fe20000100800 */
[----:B--2---:R-:W-:-:S03]  /*24f90*/  VIADD R56, R60, UR9 ;  /* 0x000000093c387c36 */ /* 0x004fc60008000000 */
[----:B------:R-:W-:Y:S04]  /*24fa0*/  STL [R1+0xa20], R123 ;  /* 0x000a207b01007387 */ /* 0x000fe80000100800 */
[----:B------:R-:W-:Y:S01]  /*24fb0*/  STL [R1+0xaa0], R122 ;  /* 0x000aa07a01007387 */ /* 0x000fe20000100800 */
[----:B------:R-:W-:-:S03]  /*24fc0*/  LEA R118, P0, R56, R0, 0x1 ;  /* 0x0000000038767211 */ /* 0x000fc600078008ff */
[----:B------:R-:W-:Y:S01]  /*24fd0*/  STL [R1+0x1d8], R54 ;  /* 0x0001d83601007387 */ /* 0x000fe20000100800 */
[----:B------:R-:W-:-:S03]  /*24fe0*/  LEA.HI.X.SX32 R119, R56, R2, 0x1, P0 ;  /* 0x0000000238777211 */ /* 0x000fc600000f0eff */
[----:B------:R-:W-:Y:S04]  /*24ff0*/  STL.64 [R1+0xa30], R120 ;  /* 0x000a307801007387 */ /* 0x000fe80000100a00 */
[----:B------:R2:W-:Y:S04]  /*25000*/  STL [R1+0x1d4], R52 ;  /* 0x0001d43401007387 */ /* 0x0005e80000100800 */
[----:B------:R-:W-:Y:S04]  /*25010*/  STL [R1+0x1cc], R50 ;  /* 0x0001cc3201007387 */ /* 0x000fe80000100800 */
[----:B------:R-:W-:Y:S01]  /*25020*/  STL.64 [R1+0xa40], R118 ;  /* 0x000a407601007387 */ /* 0x000fe20000100a00 */
[----:B--2---:R-:W-:-:S03]  /*25030*/  VIADD R52, R56, UR9 ;  /* 0x0000000938347c36 */ /* 0x004fc60008000000 */
[----:B------:R2:W-:Y:S02]  /*25040*/  STL [R1+0x1c4], R48 ;  /* 0x0001c43001007387 */ /* 0x0005e40000100800 */
[C---:B------:R-:W-:Y:S02]  /*25050*/  LEA R116, P0, R52.reuse, R0, 0x1 ;  /* 0x0000000034747211 */ /* 0x040fe400078008ff */
[----:B------:R-:W-:Y:S02]  /*25060*/  STL [R1+0xab0], R119 ;  /* 0x000ab07701007387 */ /* 0x000fe40000100800 */
[C---:B------:R-:W-:Y:S02]  /*25070*/  LEA.HI.X.SX32 R117, R52.reuse, R2, 0x1, P0 ;  /* 0x0000000234757211 */ /* 0x040fe400000f0eff */
[----:B------:R-:W-:Y:S01]  /*25080*/  STL [R1+0x1bc], R46 ;  /* 0x0001bc2e01007387 */ /* 0x000fe20000100800 */
[----:B--2---:R-:W-:-:S03]  /*25090*/  VIADD R48, R52, UR9 ;  /* 0x0000000934307c36 */ /* 0x004fc60008000000 */
[----:B------:R-:W-:Y:S04]  /*250a0*/  STL [R1+0xa58], R116 ;  /* 0x000a587401007387 */ /* 0x000fe80000100800 */
[----:B------:R2:W-:Y:S01]  /*250b0*/  STL [R1+0x1b4], R44 ;  /* 0x0001b42c01007387 */ /* 0x0005e20000100800 */
[----:B------:R-:W-:-:S03]  /*250c0*/  LEA R114, P0, R48, R0, 0x1 ;  /* 0x0000000030727211 */ /* 0x000fc600078008ff */
[----:B------:R-:W-:Y:S01]  /*250d0*/  STL [R1+0xa4c], R117 ;  /* 0x000a4c7501007387 */ /* 0x000fe20000100800 */
[----:B------:R-:W-:-:S03]  /*250e0*/  LEA.HI.X.SX32 R115, R48, R2, 0x1, P0 ;  /* 0x0000000230737211 */ /* 0x000fc600000f0eff */
[----:B------:R-:W-:Y:S01]  /*250f0*/  STL [R1+0xa5c], R117 ;  /* 0x000a5c7501007387 */ /* 0x000fe20000100800 */
[----:B--2---:R-:W-:-:S03]  /*25100*/  VIADD R44, R48, UR9 ;  /* 0x00000009302c7c36 */ /* 0x004fc60008000000 */
[----:B------:R-:W-:Y:S02]  /*25110*/  STL [R1+0xa68], R117 ;  /* 0x000a687501007387 */ /* 0x000fe40000100800 */
[C---:B------:R-:W-:Y:S02]  /*25120*/  LEA R112, P0, R44.reuse, R0, 0x1 ;  /* 0x000000002c707211 */ /* 0x040fe400078008ff */
[----:B------:R-:W-:Y:S02]  /*25130*/  STL [R1+0x1ac], R42 ;  /* 0x0001ac2a01007387 */ /* 0x000fe40000100800 */
[----:B------:R-:W-:Y:S02]  /*25140*/  LEA.HI.X.SX32 R113, R44, R2, 0x1, P0 ;  /* 0x000000022c717211 */ /* 0x000fe400000f0eff */
[----:B------:R2:W-:Y:S04]  /*25150*/  STL.64 [R1+0xa50], R114 ;  /* 0x000a507201007387 */ /* 0x0005e80000100a00 */
[----:B------:R3:W-:Y:S04]  /*25160*/  STL [R1+0x1a4], R40 ;  /* 0x0001a42801007387 */ /* 0x0007e80000100800 */
[----:B------:R4:W-:Y:S04]  /*25170*/  STL [R1+0xaa4], R114 ;  /* 0x000aa47201007387 */ /* 0x0009e80000100800 */
[----:B------:R-:W-:Y:S01]  /*25180*/  STL [R1+0x198], R38 ;  /* 0x0001982601007387 */ /* 0x000fe20000100800 */
[----:B--2---:R-:W-:Y:S01]  /*25190*/  PRMT R115, R30, 0x7610, R115 ;  /* 0x000076101e737816 */ /* 0x004fe20000000073 */
[----:B---3--:R-:W-:-:S02]  /*251a0*/  VIADD R40, R44, UR9 ;  /* 0x000000092c287c36 */ /* 0x008fc40008000000 */
[----:B------:R-:W-:Y:S01]  /*251b0*/  STL.64 [R1+0xa60], R112 ;  /* 0x000a607001007387 */ /* 0x000fe20000100a00 */
[----:B----4-:R-:W-:Y:S02]  /*251c0*/  PRMT R114, R96, 0x7610, R114 ;  /* 0x0000761060727816 */ /* 0x010fe40000000072 */
[----:B------:R-:W-:Y:S01]  /*251d0*/  PRMT R123, R115, 0x7610, R123 ;  /* 0x00007610737b7816 */ /* 0x000fe2000000007b */
[----:B------:R2:W-:Y:S01]  /*251e0*/  STL [R1+0x190], R36 ;  /* 0x0001902401007387 */ /* 0x0005e20000100800 */
[----:B------:R-:W-:Y:S02]  /*251f0*/  LEA R110, P0, R40, R0, 0x1 ;  /* 0x00000000286e7211 */ /* 0x000fe400078008ff */
[----:B------:R-:W-:Y:S01]  /*25200*/  PRMT R122, R114, 0x7610, R122 ;  /* 0x00007610727a7816 */ /* 0x000fe2000000007a */
[----:B------:R-:W-:Y:S01]  /*25210*/  STL [R1+0x188], R34 ;  /* 0x0001882201007387 */ /* 0x000fe20000100800 */
[----:B------:R-:W-:-:S03]  /*25220*/  LEA.HI.X.SX32 R111, R40, R2, 0x1, P0 ;  /* 0x00000002286f7211 */ /* 0x000fc600000f0eff */
[----:B------:R3:W-:Y:S01]  /*25230*/  STL [R1+0xa78], R110 ;  /* 0x000a786e01007387 */ /* 0x0007e20000100800 */
[----:B--2---:R-:W-:-:S03]  /*25240*/  VIADD R36, R40, UR9 ;  /* 0x0000000928247c36 */ /* 0x004fc60008000000 */
[----:B------:R2:W-:Y:S02]  /*25250*/  STL [R1+0x180], R32 ;  /* 0x0001802001007387 */ /* 0x0005e40000100800 */
[C---:B------:R-:W-:Y:S02]  /*25260*/  LEA R108, P0, R36.reuse, R0, 0x1 ;  /* 0x00000000246c7211 */ /* 0x040fe400078008ff */
[----:B------:R-:W-:Y:S01]  /*25270*/  STL [R1+0xa6c], R111 ;  /* 0x000a6c6f01007387 */ /* 0x000fe20000100800 */
[----:B---3--:R-:W-:Y:S02]  /*25280*/  PRMT R110, R97, 0x7610, R110 ;  /* 0x00007610616e7816 */ /* 0x008fe4000000006e */
[----:B------:R-:W-:Y:S01]  /*25290*/  LEA.HI.X.SX32 R109, R36, R2, 0x1, P0 ;  /* 0x00000002246d7211 */ /* 0x000fe200000f0eff */
[----:B------:R-:W-:Y:S01]  /*252a0*/  STL [R1+0xa7c], R111 ;  /* 0x000a7c6f01007387 */ /* 0x000fe20000100800 */
[----:B------:R-:W-:Y:S01]  /*252b0*/  PRMT R118, R110, 0x7610, R118 ;  /* 0x000076106e767816 */ /* 0x000fe20000000076 */
[----:B--2---:R-:W-:-:S02]  /*252c0*/  VIADD R32, R36, UR9 ;  /* 0x0000000924207c36 */ /* 0x004fc40008000000 */
[----:B------:R2:W-:Y:S01]  /*252d0*/  STL [R1+0xa90], R111 ;  /* 0x000a906f01007387 */ /* 0x0005e20000100800 */
[----:B------:R-:W-:Y:S02]  /*252e0*/  PRMT R31, R118, 0x7610, R31 ;  /* 0x00007610761f7816 */ /* 0x000fe4000000001f */
[C---:B------:R-:W-:Y:S01]  /*252f0*/  LEA R106, P0, R32.reuse, R0, 0x1 ;  /* 0x00000000206a7211 */ /* 0x040fe200078008ff */
[----:B------:R-:W-:Y:S03]  /*25300*/  STL [R1+0x164], R33 ;  /* 0x0001642101007387 */ /* 0x000fe60000100800 */
[----:B------:R-:W-:Y:S01]  /*25310*/  LEA.HI.X.SX32 R107, R32, R2, 0x1, P0 ;  /* 0x00000002206b7211 */ /* 0x000fe200000f0eff */
[----:B------:R-:W-:Y:S01]  /*25320*/  STL.64 [R1+0xa70], R108 ;  /* 0x000a706c01007387 */ /* 0x000fe20000100a00 */
[----:B--2---:R-:W-:-:S03]  /*25330*/  PRMT R111, R71, 0x7610, R111 ;  /* 0x00007610476f7816 */ /* 0x004fc6000000006f */
[----:B------:R2:W-:Y:S01]  /*25340*/  STL [R1+0x15c], R28 ;  /* 0x00015c1c01007387 */ /* 0x0005e20000100800 */
[----:B------:R-:W-:-:S03]  /*25350*/  PRMT R119, R111, 0x7610, R119 ;  /* 0x000076106f777816 */ /* 0x000fc60000000077 */
[----:B------:R-:W-:Y:S01]  /*25360*/  STL.64 [R1+0xaa8], R108 ;  /* 0x000aa86c01007387 */ /* 0x000fe20000100a00 */
[----:B------:R-:W-:-:S03]  /*25370*/  PRMT R124, R119, 0x7610, R124 ;  /* 0x00007610777c7816 */ /* 0x000fc6000000007c */
[----:B------:R-:W-:Y:S01]  /*25380*/  STL [R1+0x154], R29 ;  /* 0x0001541d01007387 */ /* 0x000fe20000100800 */
[----:B--2---:R-:W-:-:S03]  /*25390*/  VIADD R28, R32, UR9 ;  /* 0x00000009201c7c36 */ /* 0x004fc60008000000 */
[----:B------:R2:W-:Y:S01]  /*253a0*/  STL [R1+0x14c], R24 ;  /* 0x00014c1801007387 */ /* 0x0005e20000100800 */
[----:B------:R-:W3:Y:S03]  /*253b0*/  LDTM.x64 R32, tmem[UR6+0x80] ;  /* 0x00008006002079ee */ /* 0x000ee60008340000 */
[----:B------:R-:W-:Y:S01]  /*253c0*/  STL.64 [R1+0xa80], R106 ;  /* 0x000a806a01007387 */ /* 0x000fe20000100a00 */
[----:B------:R-:W-:-:S03]  /*253d0*/  LEA R104, P0, R28, R0, 0x1 ;  /* 0x000000001c687211 */ /* 0x000fc600078008ff */
[----:B------:R-:W-:Y:S01]  /*253e0*/  STL.64 [R1+0xa98], R106 ;  /* 0x000a986a01007387 */ /* 0x000fe20000100a00 */
[C---:B------:R-:W-:Y:S01]  /*253f0*/  LEA.HI.X.SX32 R105, R28.reuse, R2, 0x1, P0 ;  /* 0x000000021c697211 */ /* 0x040fe200000f0eff */
[----:B--2---:R-:W-:Y:S01]  /*25400*/  VIADD R24, R28, UR9 ;  /* 0x000000091c187c36 */ /* 0x004fe20008000000 */
[----:B------:R-:W-:Y:S02]  /*25410*/  F2FP.F16.F32.PACK_AB R28, R21, R20 ;  /* 0x00000014151c723e */ /* 0x000fe400000000ff */
[----:B------:R-:W-:Y:S02]  /*25420*/  F2FP.F16.F32.PACK_AB R21, R15, R14 ;  /* 0x0000000e0f15723e */ /* 0x000fe400000000ff */
[----:B------:R-:W-:-:S04]  /*25430*/  LEA R102, P0, R24, R0, 0x1 ;  /* 0x0000000018667211 */ /* 0x000fc800078008ff */
[----:B------:R-:W-:Y:S01]  /*25440*/  LEA.HI.X.SX32 R103, R24, R2, 0x1, P0 ;  /* 0x0000000218677211 */ /* 0x000fe200000f0eff */
[----:B---3--:R-:W-:Y:S01]  /*25450*/  STL [R1+0x9fc], R70 ;  /* 0x0009fc4601007387 */ /* 0x008fe20000100800 */
[----:B------:R-:W-:Y:S02]  /*25460*/  F2FP.F16.F32.PACK_AB R20, R69, R68 ;  /* 0x000000444514723e */ /* 0x000fe400000000ff */
[----:B------:R-:W-:Y:S01]  /*25470*/  F2FP.F16.F32.PACK_AB R19, R67, R66 ;  /* 0x000000424313723e */ /* 0x000fe200000000ff */
[----:B------:R-:W-:Y:S01]  /*25480*/  STL [R1+0x9f8], R71 ;  /* 0x0009f84701007387 */ /* 0x000fe20000100800 */
[----:B------:R-:W-:Y:S02]  /*25490*/  F2FP.F16.F32.PACK_AB R17, R63, R62 ;  /* 0x0000003e3f11723e */ /* 0x000fe400000000ff */
[----:B------:R-:W-:Y:S01]  /*254a0*/  PRMT R117, R122, 0x7610, R117 ;  /* 0x000076107a757816 */ /* 0x000fe20000000075 */
[----:B------:R-:W-:Y:S01]  /*254b0*/  STL [R1+0x9f4], R72 ;  /* 0x0009f44801007387 */ /* 0x000fe20000100800 */
[----:B------:R-:W-:-:S02]  /*254c0*/  PRMT R121, R123, 0x7610, R121 ;  /* 0x000076107b797816 */ /* 0x000fc40000000079 */
[----:B------:R-:W-:Y:S01]  /*254d0*/  F2FP.F16.F32.PACK_AB R16, R61, R60 ;  /* 0x0000003c3d10723e */ /* 0x000fe200000000ff */
[----:B------:R-:W-:Y:S01]  /*254e0*/  STL [R1+0x9f0], R73 ;  /* 0x0009f04901007387 */ /* 0x000fe20000100800 */
[----:B------:R-:W-:Y:S02]  /*254f0*/  F2FP.F16.F32.PACK_AB R15, R59, R58 ;  /* 0x0000003a3b0f723e */ /* 0x000fe400000000ff */
[----:B------:R-:W-:Y:S01]  /*25500*/  F2FP.F16.F32.PACK_AB R14, R57, R56 ;  /* 0x00000038390e723e */ /* 0x000fe200000000ff */
[----:B------:R2:W-:Y:S01]  /*25510*/  STL [R1+0x9ec], R74 ;  /* 0x0009ec4a01007387 */ /* 0x0005e20000100800 */
[----:B------:R-:W-:Y:S02]  /*25520*/  F2FP.F16.F32.PACK_AB R13, R55, R54 ;  /* 0x00000036370d723e */ /* 0x000fe400000000ff */
[----:B------:R-:W-:Y:S01]  /*25530*/  F2FP.F16.F32.PACK_AB R12, R53, R52 ;  /* 0x00000034350c723e */ /* 0x000fe200000000ff */
[----:B------:R3:W-:Y:S01]  /*25540*/  STL [R1+0x9e8], R75 ;  /* 0x0009e84b01007387 */ /* 0x0007e20000100800 */
[----:B------:R-:W-:-:S02]  /*25550*/  F2FP.F16.F32.PACK_AB R11, R51, R50 ;  /* 0x00000032330b723e */ /* 0x000fc400000000ff */
[----:B------:R-:W-:Y:S01]  /*25560*/  F2FP.F16.F32.PACK_AB R10, R49, R48 ;  /* 0x00000030310a723e */ /* 0x000fe200000000ff */
[----:B------:R4:W-:Y:S01]  /*25570*/  STL [R1+0x9e4], R76 ;  /* 0x0009e44c01007387 */ /* 0x0009e20000100800 */
[----:B------:R-:W-:Y:S02]  /*25580*/  F2FP.F16.F32.PACK_AB R7, R43, R42 ;  /* 0x0000002a2b07723e */ /* 0x000fe400000000ff */
[----:B------:R-:W-:Y:S01]  /*25590*/  F2FP.F16.F32.PACK_AB R6, R41, R40 ;  /* 0x000000282906723e */ /* 0x000fe200000000ff */
[----:B------:R5:W-:Y:S01]  /*255a0*/  STL [R1+0x9e0], R77 ;  /* 0x0009e04d01007387 */ /* 0x000be20000100800 */
[----:B------:R-:W-:Y:S02]  /*255b0*/  PRMT R112, R31, 0x7610, R112 ;  /* 0x000076101f707816 */ /* 0x000fe40000000070 */
[C---:B--2---:R-:W-:Y:S01]  /*255c0*/  PRMT R74, R10.reuse, 0x7610, R74 ;  /* 0x000076100a4a7816 */ /* 0x044fe2000000004a */
[----:B------:R2:W-:Y:S01]  /*255d0*/  STL [R1+0x9dc], R78 ;  /* 0x0009dc4e01007387 */ /* 0x0005e20000100800 */
[----:B---3--:R-:W-:-:S02]  /*255e0*/  PRMT R75, R10, 0x7632, R75 ;  /* 0x000076320a4b7816 */ /* 0x008fc4000000004b */
[----:B----4-:R-:W-:Y:S01]  /*255f0*/  PRMT R76, R11, 0x7610, R76 ;  /* 0x000076100b4c7816 */ /* 0x010fe2000000004c */
[----:B------:R3:W-:Y:S01]  /*25600*/  STL [R1+0x9d8], R79 ;  /* 0x0009d84f01007387 */ /* 0x0007e20000100800 */
[----:B------:R-:W-:Y:S02]  /*25610*/  F2FP.F16.F32.PACK_AB R69, R35, R34 ;  /* 0x000000222345723e */ /* 0x000fe400000000ff */
[----:B-----5:R-:W-:Y:S01]  /*25620*/  PRMT R77, R11, 0x7632, R77 ;  /* 0x000076320b4d7816 */ /* 0x020fe2000000004d */
[----:B------:R4:W-:Y:S01]  /*25630*/  STL [R1+0x9d4], R80 ;  /* 0x0009d45001007387 */ /* 0x0009e20000100800 */
[----:B------:R-:W-:Y:S02]  /*25640*/  F2FP.F16.F32.PACK_AB R68, R33, R32 ;  /* 0x000000202144723e */ /* 0x000fe400000000ff */
[C---:B--2---:R-:W-:Y:S01]  /*25650*/  PRMT R78, R12.reuse, 0x7610, R78 ;  /* 0x000076100c4e7816 */ /* 0x044fe2000000004e */
[----:B------:R2:W-:Y:S01]  /*25660*/  STL [R1+0x9d0], R81 ;  /* 0x0009d05101007387 */ /* 0x0005e20000100800 */
[----:B---3--:R-:W-:-:S03]  /*25670*/  PRMT R79, R12, 0x7632, R79 ;  /* 0x000076320c4f7816 */ /* 0x008fc6000000004f */
[----:B------:R3:W-:Y:S01]  /*25680*/  STL [R1+0x9cc], R82 ;  /* 0x0009cc5201007387 */ /* 0x0007e20000100800 */
[----:B----4-:R-:W-:-:S03]  /*25690*/  PRMT R80, R13, 0x7610, R80 ;  /* 0x000076100d507816 */ /* 0x010fc60000000050 */
[----:B------:R4:W-:Y:S01]  /*256a0*/  STL [R1+0x9c8], R83 ;  /* 0x0009c85301007387 */ /* 0x0009e20000100800 */
[----:B--2---:R-:W-:-:S03]  /*256b0*/  PRMT R81, R13, 0x7632, R81 ;  /* 0x000076320d517816 */ /* 0x004fc60000000051 */
        /* <DEDUP_REMOVED lines=12> */
[----:B------:R-:W-:Y:S01]  /*25780*/  STL [R1+0x9ac], R90 ;  /* 0x0009ac5a01007387 */ /* 0x000fe20000100800 */
[----:B---3--:R-:W-:-:S03]  /*25790*/  PRMT R88, R17, 0x7610, R88 ;  /* 0x0000761011587816 */ /* 0x008fc60000000058 */
[----:B------:R-:W-:Y:S01]  /*257a0*/  STL [R1+0x9a8], R91 ;  /* 0x0009a85b01007387 */ /* 0x000fe20000100800 */
[----:B----4-:R-:W-:-:S03]  /*257b0*/  PRMT R89, R17, 0x7632, R89 ;  /* 0x0000763211597816 */ /* 0x010fc60000000059 */
[----:B------:R2:W-:Y:S04]  /*257c0*/  STL [R1+0x9a4], R92 ;  /* 0x0009a45c01007387 */ /* 0x0005e80000100800 */
[----:B------:R3:W-:Y:S04]  /*257d0*/  STL [R1+0x9a0], R93 ;  /* 0x0009a05d01007387 */ /* 0x0007e80000100800 */
[----:B------:R4:W-:Y:S01]  /*257e0*/  STL [R1+0x99c], R94 ;  /* 0x00099c5e01007387 */ /* 0x0009e20000100800 */
[----:B--2---:R-:W-:-:S03]  /*257f0*/  PRMT R92, R19, 0x7610, R92 ;  /* 0x00007610135c7816 */ /* 0x004fc6000000005c */
[----:B------:R2:W-:Y:S01]  /*25800*/  STL [R1+0x998], R95 ;  /* 0x0009985f01007387 */ /* 0x0005e20000100800 */
[----:B---3--:R-:W-:-:S03]  /*25810*/  PRMT R93, R19, 0x7632, R93 ;  /* 0x00007632135d7816 */ /* 0x008fc6000000005d */
[----:B------:R3:W-:Y:S01]  /*25820*/  STL [R1+0x144], R22 ;  /* 0x0001441601007387 */ /* 0x0007e20000100800 */
[----:B----4-:R-:W-:-:S03]  /*25830*/  PRMT R94, R20, 0x7610, R94 ;  /* 0x00007610145e7816 */ /* 0x010fc6000000005e */
[----:B------:R-:W-:Y:S01]  /*25840*/  STL.64 [R1+0xa88], R104 ;  /* 0x000a886801007387 */ /* 0x000fe20000100a00 */
[----:B--2---:R-:W-:-:S03]  /*25850*/  PRMT R95, R20, 0x7632, R95 ;  /* 0x00007632145f7816 */ /* 0x004fc6000000005f */
[----:B------:R-:W-:Y:S01]  /*25860*/  STL [R1+0x13c], R28 ;  /* 0x00013c1c01007387 */ /* 0x000fe20000100800 */
[----:B---3--:R-:W-:-:S03]  /*25870*/  VIADD R22, R24, UR9 ;  /* 0x0000000918167c36 */ /* 0x008fc60008000000 */
[----:B------:R2:W-:Y:S01]  /*25880*/  STL [R1+0x130], R18 ;  /* 0x0001301201007387 */ /* 0x0005e20000100800 */
[----:B------:R-:W-:Y:S02]  /*25890*/  F2FP.F16.F32.PACK_AB R24, R9, R8 ;  /* 0x000000080918723e */ /* 0x000fe400000000ff */
[C---:B------:R-:W-:Y:S01]  /*258a0*/  LEA R100, P0, R22.reuse, R0, 0x1 ;  /* 0x0000000016647211 */ /* 0x040fe200078008ff */
[----:B------:R-:W-:Y:S03]  /*258b0*/  STL [R1+0x128], R27 ;  /* 0x0001281b01007387 */ /* 0x000fe60000100800 */
[C---:B------:R-:W-:Y:S01]  /*258c0*/  LEA.HI.X.SX32 R101, R22.reuse, R2, 0x1, P0 ;  /* 0x0000000216657211 */ /* 0x040fe200000f0eff */
[----:B------:R3:W-:Y:S01]  /*258d0*/  STL [R1+0xf4], R21 ;  /* 0x0000f41501007387 */ /* 0x0007e20000100800 */
[----:B--2---:R-:W-:-:S03]  /*258e0*/  VIADD R18, R22, UR9 ;  /* 0x0000000916127c36 */ /* 0x004fc60008000000 */
[----:B------:R-:W-:Y:S01]  /*258f0*/  STL [R1+0xe0], R26 ;  /* 0x0000e01a01007387 */ /* 0x000fe20000100800 */
[----:B------:R-:W-:Y:S02]  /*25900*/  F2FP.F16.F32.PACK_AB R22, R5, R4 ;  /* 0x000000040516723e */ /* 0x000fe400000000ff */
[C---:B------:R-:W-:Y:S01]  /*25910*/  LEA R98, P0, R18.reuse, R0, 0x1 ;  /* 0x0000000012627211 */ /* 0x040fe200078008ff */
[----:B---3--:R-:W-:-:S03]  /*25920*/  VIADD R21, R18, UR9 ;  /* 0x0000000912157c36 */ /* 0x008fc60008000000 */
[----:B------:R-:W-:Y:S02]  /*25930*/  LEA.HI.X.SX32 R99, R18, R2, 0x1, P0 ;  /* 0x0000000212637211 */ /* 0x000fe400000f0eff */
[----:B------:R-:W-:Y:S01]  /*25940*/  F2FP.F16.F32.PACK_AB R18, R65, R64 ;  /* 0x000000404112723e */ /* 0x000fe200000000ff */
[----:B------:R-:W-:Y:S01]  /*25950*/  STL [R1+0x8], R21 ;  /* 0x0000081501007387 */ /* 0x000fe20000100800 */
[C---:B------:R-:W-:Y:S02]  /*25960*/  LEA R96, P0, R21.reuse, R0, 0x1 ;  /* 0x0000000015607211 */ /* 0x040fe400078008ff */
[C---:B------:R-:W-:Y:S01]  /*25970*/  PRMT R91, R18.reuse, 0x7632, R91 ;  /* 0x00007632125b7816 */ /* 0x040fe2000000005b */
[----:B------:R-:W-:Y:S01]  /*25980*/  STL [R1+0xd0], R25 ;  /* 0x0000d01901007387 */ /* 0x000fe20000100800 */
[----:B------:R-:W-:Y:S02]  /*25990*/  PRMT R90, R18, 0x7610, R90 ;  /* 0x00007610125a7816 */ /* 0x000fe4000000005a */
[----:B------:R-:W-:Y:S01]  /*259a0*/  LEA.HI.X.SX32 R97, R21, R2, 0x1, P0 ;  /* 0x0000000215617211 */ /* 0x000fe200000f0eff */
[----:B------:R-:W-:Y:S01]  /*259b0*/  STL [R1+0xc0], R24 ;  /* 0x0000c01801007387 */ /* 0x000fe20000100800 */
[----:B------:R-:W-:-:S03]  /*259c0*/  ISETP.LT.AND P0, PT, R3, UR15, !P1 ;  /* 0x0000000f03007c0c */ /* 0x000fc6000cf01270 */
[----:B------:R-:W-:Y:S04]  /*259d0*/  STL [R1+0xb0], R23 ;  /* 0x0000b01701007387 */ /* 0x000fe80000100800 */
[----:B------:R-:W-:Y:S04]  /*259e0*/  STL [R1+0x94], R22 ;  /* 0x0000941601007387 */ /* 0x000fe80000100800 */
[----:B------:R2:W-:Y:S04]  /*259f0*/  STL [R1+0xa04], R95 ;  /* 0x000a045f01007387 */ /* 0x0005e80000100800 */
[----:B------:R3:W-:Y:S04]  /*25a00*/  STL [R1+0xa00], R94 ;  /* 0x000a005e01007387 */ /* 0x0007e80000100800 */
[----:B------:R4:W-:Y:S04]  /*25a10*/  STL [R1+0xa0c], R93 ;  /* 0x000a0c5d01007387 */ /* 0x0009e80000100800 */
[----:B------:R5:W-:Y:S04]  /*25a20*/  STL [R1+0xa08], R92 ;  /* 0x000a085c01007387 */ /* 0x000be80000100800 */
[----:B------:R0:W-:Y:S04]  /*25a30*/  STL [R1+0xa14], R91 ;  /* 0x000a145b01007387 */ /* 0x0001e80000100800 */
[----:B------:R0:W-:Y:S04]  /*25a40*/  STL [R1+0xa10], R90 ;  /* 0x000a105a01007387 */ /* 0x0001e80000100800 */
[----:B------:R0:W-:Y:S04]  /*25a50*/  STL [R1+0xa1c], R89 ;  /* 0x000a1c5901007387 */ /* 0x0001e80000100800 */
[----:B------:R0:W-:Y:S04]  /*25a60*/  STL [R1+0xa18], R88 ;  /* 0x000a185801007387 */ /* 0x0001e80000100800 */
[----:B------:R-:W5:Y:S01]  /*25a70*/  LDL.LU.64 R114, [R1+0x118] ;  /* 0x0001180001727983 */ /* 0x000f620000300a00 */
[----:B------:R-:W-:-:S02]  /*25a80*/  F2FP.F16.F32.PACK_AB R9, R47, R46 ;  /* 0x0000002e2f09723e */ /* 0x000fc400000000ff */
[----:B------:R-:W-:Y:S01]  /*25a90*/  F2FP.F16.F32.PACK_AB R8, R45, R44 ;  /* 0x0000002c2d08723e */ /* 0x000fe200000000ff */
[----:B------:R-:W5:Y:S01]  /*25aa0*/  LDL.LU.64 R118, [R1+0x110] ;  /* 0x0001100001767983 */ /* 0x000f620000300a00 */
[----:B------:R-:W-:Y:S02]  /*25ab0*/  F2FP.F16.F32.PACK_AB R5, R39, R38 ;  /* 0x000000262705723e */ /* 0x000fe400000000ff */
[----:B------:R-:W-:Y:S01]  /*25ac0*/  F2FP.F16.F32.PACK_AB R4, R37, R36 ;  /* 0x000000242504723e */ /* 0x000fe200000000ff */
[----:B------:R-:W5:Y:S01]  /*25ad0*/  LDL.LU.64 R122, [R1+0x108] ;  /* 0x00010800017a7983 */ /* 0x000f620000300a00 */
[C---:B------:R-:W-:Y:S02]  /*25ae0*/  PRMT R72, R9.reuse, 0x7610, R72 ;  /* 0x0000761009487816 */ /* 0x040fe40000000048 */
[----:B------:R-:W-:Y:S01]  /*25af0*/  PRMT R73, R9, 0x7632, R73 ;  /* 0x0000763209497816 */ /* 0x000fe20000000049 */
[----:B------:R-:W5:Y:S01]  /*25b00*/  LDL.LU.64 R108, [R1+0x100] ;  /* 0x00010000016c7983 */ /* 0x000f620000300a00 */
[----:B------:R-:W-:-:S02]  /*25b10*/  PRMT R70, R8, 0x7610, R70 ;  /* 0x0000761008467816 */ /* 0x000fc40000000046 */
[----:B------:R-:W-:Y:S02]  /*25b20*/  PRMT R71, R8, 0x7632, R71 ;  /* 0x0000763208477816 */ /* 0x000fe40000000047 */
[C---:B--2---:R-:W-:Y:S02]  /*25b30*/  PRMT R95, R7.reuse, 0x7610, R95 ;  /* 0x00007610075f7816 */ /* 0x044fe4000000005f */
[----:B---3--:R-:W-:Y:S02]  /*25b40*/  PRMT R94, R7, 0x7632, R94 ;  /* 0x00007632075e7816 */ /* 0x008fe4000000005e */
[C---:B----4-:R-:W-:Y:S02]  /*25b50*/  PRMT R93, R6.reuse, 0x7610, R93 ;  /* 0x00007610065d7816 */ /* 0x050fe4000000005d */
[----:B-----5:R-:W-:Y:S02]  /*25b60*/  PRMT R92, R6, 0x7632, R92 ;  /* 0x00007632065c7816 */ /* 0x020fe4000000005c */
[----:B0-----:R-:W-:-:S02]  /*25b70*/  PRMT R91, R5, 0x7610, R91 ;  /* 0x00007610055b7816 */ /* 0x001fc4000000005b */
[----:B------:R-:W-:Y:S02]  /*25b80*/  PRMT R90, R5, 0x7632, R90 ;  /* 0x00007632055a7816 */ /* 0x000fe4000000005a */
[C---:B------:R-:W-:Y:S02]  /*25b90*/  PRMT R89, R4.reuse, 0x7610, R89 ;  /* 0x0000761004597816 */ /* 0x040fe40000000059 */
[----:B------:R-:W-:Y:S02]  /*25ba0*/  PRMT R88, R4, 0x7632, R88 ;  /* 0x0000763204587816 */ /* 0x000fe40000000058 */
[----:B------:R-:W0:Y:S01]  /*25bb0*/  LDTM.x64 R4, tmem[UR6+0xc0] ;  /* 0x0000c006000479ee */ /* 0x000e220008340000 */
[----:B------:R-:W-:Y:S01]  /*25bc0*/  NOP ;  /* 0x0000000000007918 */ /* 0x000fe20000000000 */
[----:B------:R-:W-:Y:S01]  /*25bd0*/  PRMT R116, R117, 0x7610, R116 ;  /* 0x0000761075747816 */ /* 0x000fe20000000074 */
[----:B------:R-:W2:Y:S01]  /*25be0*/  LDCU UR6, c[0x0][0x39c] ;  /* 0x00007380ff0677ac */ /* 0x000ea20008000800 */
[----:B------:R-:W-:-:S02]  /*25bf0*/  PRMT R125, R124, 0x7610, R125 ;  /* 0x000076107c7d7816 */ /* 0x000fc4000000007d */
[----:B------:R-:W3:Y:S01]  /*25c00*/  LDL.S16 R124, [R1+0x80] ;  /* 0x00008000017c7983 */ /* 0x000ee20000100600 */
[----:B------:R-:W-:-:S03]  /*25c10*/  PRMT R107, R121, 0x7610, R107 ;  /* 0x00007610796b7816 */ /* 0x000fc6000000006b */
[----:B------:R-:W4:Y:S01]  /*25c20*/  LDL.LU.64 R110, [R1+0xf8] ;  /* 0x0000f800016e7983 */ /* 0x000f220000300a00 */
[----:B------:R-:W-:-:S03]  /*25c30*/  PRMT R106, R125, 0x7610, R106 ;  /* 0x000076107d6a7816 */ /* 0x000fc6000000006a */
[----:B------:R5:W-:Y:S02]  /*25c40*/  @P0 STG.E.U16 desc[UR40][R114.64], R112 ;  /* 0x0000007072000986 */ /* 0x000be4000c101528 */
[----:B-----5:R-:W-:-:S05]  /*25c50*/  VIADD R112, R3, 0x6 ;  /* 0x0000000603707836 */ /* 0x020fca0000000000 */
[----:B------:R-:W-:Y:S01]  /*25c60*/  ISETP.LT.AND P0, PT, R112, UR4, !P1 ;  /* 0x0000000470007c0c */ /* 0x000fe2000cf01270 */
[----:B------:R-:W5:Y:S01]  /*25c70*/  LDCU UR4, c[0x0][0x39c] ;  /* 0x00007380ff0477ac */ /* 0x000f620008000800 */
[----:B------:R0:W-:Y:S04]  /*25c80*/  @P2 STG.E.U16 desc[UR40][R118.64], R116 ;  /* 0x0000007476002986 */ /* 0x0001e8000c101528 */
[----:B------:R-:W2:Y:S04]  /*25c90*/  LDL.LU.S16 R112, [R1+0x82] ;  /* 0x0000820001707983 */ /* 0x000ea80000300600 */
[----:B------:R-:W2:Y:S01]  /*25ca0*/  LDL.LU.64 R114, [R1+0xe8] ;  /* 0x0000e80001727983 */ /* 0x000ea20000300a00 */
[----:B0-----:R-:W-:-:S03]  /*25cb0*/  VIADD R116, R3, 0x7 ;  /* 0x0000000703747836 */ /* 0x001fc60000000000 */
[----:B------:R-:W2:Y:S02]  /*25cc0*/  LDL.LU R119, [R1+0xab0] ;  /* 0x000ab00001777983 */ /* 0x000ea40000300800 */
[----:B-----5:R-:W-:Y:S02]  /*25cd0*/  ISETP.LT.AND P2, PT, R116, UR4, !P1 ;  /* 0x0000000474007c0c */ /* 0x020fe4000cf41270 */
[----:B------:R-:W5:Y:S01]  /*25ce0*/  LDL.S16 R118, [R1+0x84] ;  /* 0x0000840001767983 */ /* 0x000f620000100600 */
[----:B------:R-:W0:Y:S03]  /*25cf0*/  LDCU UR4, c[0x0][0x39c] ;  /* 0x00007380ff0477ac */ /* 0x000e260008000800 */
[----:B------:R-:W2:Y:S04]  /*25d00*/  LDL.LU.64 R116, [R1+0xd8] ;  /* 0x0000d80001747983 */ /* 0x000ea80000300a00 */
[----:B------:R0:W-:Y:S04]  /*25d10*/  @P3 STG.E.U16 desc[UR40][R122.64], R107 ;  /* 0x0000006b7a003986 */ /* 0x0001e8000c101528 */
[----:B------:R-:W2:Y:S04]  /*25d20*/  LDL.LU.S16 R121, [R1+0x86] ;  /* 0x0000860001797983 */ /* 0x000ea80000300600 */
[----:B------:R1:W-:Y:S04]  /*25d30*/  @P4 STG.E.U16 desc[UR40][R108.64], R106 ;  /* 0x0000006a6c004986 */ /* 0x0003e8000c101528 */
[----:B0-----:R-:W2:Y:S04]  /*25d40*/  LDL.LU.64 R122, [R1+0xc8] ;  /* 0x0000c800017a7983 */ /* 0x001ea80000300a00 */
[----:B-1----:R-:W3:Y:S01]  /*25d50*/  LDL.LU.64 R108, [R1+0xaa8] ;  /* 0x000aa800016c7983 */ /* 0x002ee20000300a00 */
[----:B------:R-:W-:-:S02]  /*25d60*/  VIADD R107, R3, 0x8 ;  /* 0x00000008036b7836 */ /* 0x000fc40000000000 */
[----:B------:R-:W-:Y:S01]  /*25d70*/  VIADD R106, R3, 0x9 ;  /* 0x00000009036a7836 */ /* 0x000fe20000000000 */
[----:B------:R-:W4:Y:S02]  /*25d80*/  LDL.S16 R125, [R1+0x90] ;  /* 0x00009000017d7983 */ /* 0x000f240000100600 */
[----:B------:R-:W-:Y:S01]  /*25d90*/  ISETP.LT.AND P3, PT, R107, UR4, !P1 ;  /* 0x000000046b007c0c */ /* 0x000fe2000cf61270 */
[----:B------:R-:W0:Y:S02]  /*25da0*/  LDCU UR4, c[0x0][0x39c] ;  /* 0x00007380ff0477ac */ /* 0x000e240008000800 */
[----:B0-----:R-:W-:Y:S01]  /*25db0*/  ISETP.LT.AND P4, PT, R106, UR4, !P1 ;  /* 0x000000046a007c0c */ /* 0x001fe2000cf81270 */
[----:B------:R-:W0:Y:S01]  /*25dc0*/  LDCU UR4, c[0x0][0x39c] ;  /* 0x00007380ff0477ac */ /* 0x000e220008000800 */
[----:B------:R-:W5:Y:S01]  /*25dd0*/  LDL.LU.64 R106, [R1+0xb8] ;  /* 0x0000b800016a7983 */ /* 0x000f620000300a00 */
[----:B---3--:R-:W-:Y:S02]  /*25de0*/  PRMT R109, R124, 0x7610, R109 ;  /* 0x000076107c6d7816 */ /* 0x008fe4000000006d */
[----:B--2---:R-:W-:Y:S01]  /*25df0*/  PRMT R108, R112, 0x7610, R108 ;  /* 0x00007610706c7816 */ /* 0x004fe2000000006c */
[----:B------:R-:W2:Y:S04]  /*25e00*/  LDL.LU.S16 R124, [R1+0x92] ;  /* 0x00009200017c7983 */ /* 0x000ea80000300600 */
[----:B----4-:R1:W-:Y:S04]  /*25e10*/  @P5 STG.E.U16 desc[UR40][R110.64], R109 ;  /* 0x0000006d6e005986 */ /* 0x0103e8000c101528 */
[----:B------:R3:W-:Y:S04]  /*25e20*/  @P6 STG.E.U16 desc[UR40][R114.64], R108 ;  /* 0x0000006c72006986 */ /* 0x0007e8000c101528 */
[----:B-1----:R-:W4:Y:S04]  /*25e30*/  LDL.LU.64 R110, [R1+0xa8] ;  /* 0x0000a800016e7983 */ /* 0x002f280000300a00 */
[----:B---3--:R-:W3:Y:S01]  /*25e40*/  LDL.LU R114, [R1+0xaa4] ;  /* 0x000aa40001727983 */ /* 0x008ee20000300800 */
[----:B------:R-:W-:-:S02]  /*25e50*/  VIADD R109, R3, 0xa ;  /* 0x0000000a036d7836 */ /* 0x000fc40000000000 */
[----:B------:R-:W-:Y:S01]  /*25e60*/  VIADD R108, R3, 0xb ;  /* 0x0000000b036c7836 */ /* 0x000fe20000000000 */
[----:B-----5:R-:W-:Y:S01]  /*25e70*/  PRMT R105, R118, 0x7610, R105 ;  /* 0x0000761076697816 */ /* 0x020fe20000000069 */
[----:B------:R-:W5:Y:S01]  /*25e80*/  LDL.S16 R112, [R1+0xa0] ;  /* 0x0000a00001707983 */ /* 0x000f620000100600 */
[----:B0-----:R-:W-:Y:S01]  /*25e90*/  ISETP.LT.AND P5, PT, R109, UR4, !P1 ;  /* 0x000000046d007c0c */ /* 0x001fe2000cfa1270 */
[----:B------:R-:W0:Y:S02]  /*25ea0*/  LDCU UR4, c[0x0][0x39c] ;  /* 0x00007380ff0477ac */ /* 0x000e240008000800 */
[----:B------:R1:W-:Y:S01]  /*25eb0*/  @P0 STG.E.U16 desc[UR40][R116.64], R105 ;  /* 0x0000006974000986 */ /* 0x0003e2000c101528 */
[----:B0-----:R-:W-:Y:S01]  /*25ec0*/  ISETP.LT.AND P6, PT, R108, UR4, !P1 ;  /* 0x000000046c007c0c */ /* 0x001fe2000cfc1270 */
[----:B------:R-:W0:Y:S02]  /*25ed0*/  LDCU UR4, c[0x0][0x39c] ;  /* 0x00007380ff0477ac */ /* 0x000e240008000800 */
[----:B------:R-:W2:Y:S04]  /*25ee0*/  LDL.LU.64 R108, [R1+0x98] ;  /* 0x00009800016c7983 */ /* 0x000ea80000300a00 */
[----:B------:R-:W2:Y:S04]  /*25ef0*/  LDL.LU.S16 R118, [R1+0xa2] ;  /* 0x0000a20001767983 */ /* 0x000ea80000300600 */
[----:B-1----:R-:W2:Y:S01]  /*25f00*/  LDL.LU.64 R116, [R1+0x88] ;  /* 0x0000880001747983 */ /* 0x002ea20000300a00 */
[----:B---3--:R-:W-:-:S05]  /*25f10*/  PRMT R114, R121, 0x7610, R114 ;  /* 0x0000761079727816 */ /* 0x008fca0000000072 */
[----:B------:R1:W-:Y:S04]  /*25f20*/  @P2 STG.E.U16 desc[UR40][R122.64], R114 ;  /* 0x000000727a002986 */ /* 0x0003e8000c101528 */
[----:B-1----:R-:W3:Y:S04]  /*25f30*/  LDL.LU R122, [R1+0xaa0] ;  /* 0x000aa000017a7983 */ /* 0x002ee80000300800 */
[----:B------:R-:W2:Y:S04]  /*25f40*/  LDL.S16 R121, [R1+0xa4] ;  /* 0x0000a40001797983 */ /* 0x000ea80000100600 */
[----:B------:R-:W2:Y:S01]  /*25f50*/  LDL.LU.64 R114, [R1+0x78] ;  /* 0x0000780001727983 */ /* 0x000ea20000300a00 */
[----:B------:R-:W-:-:S05]  /*25f60*/  VIADD R105, R3, 0xc ;  /* 0x0000000c03697836 */ /* 0x000fca0000000000 */
[----:B0-----:R-:W-:Y:S01]  /*25f70*/  ISETP.LT.AND P0, PT, R105, UR4, !P1 ;  /* 0x0000000469007c0c */ /* 0x001fe2000cf01270 */
[----:B------:R-:W0:Y:S01]  /*25f80*/  LDCU UR4, c[0x0][0x39c] ;  /* 0x00007380ff0477ac */ /* 0x000e220008000800 */
[----:B------:R-:W-:Y:S01]  /*25f90*/  VIADD R105, R3, 0xd ;  /* 0x0000000d03697836 */ /* 0x000fe20000000000 */
[----:B---3--:R-:W-:-:S05]  /*25fa0*/  PRMT R122, R125, 0x7610, R122 ;  /* 0x000076107d7a7816 */ /* 0x008fca000000007a */
[----:B------:R1:W-:Y:S04]  /*25fb0*/  @P3 STG.E.U16 desc[UR40][R106.64], R122 ;  /* 0x0000007a6a003986 */ /* 0x0003e8000c101528 */
[----:B-1----:R-:W2:Y:S01]  /*25fc0*/  LDL.LU.64 R106, [R1+0xa98] ;  /* 0x000a9800016a7983 */ /* 0x002ea20000300a00 */
[----:B0-----:R-:W-:Y:S01]  /*25fd0*/  ISETP.LT.AND P2, PT, R105, UR4, !P1 ;  /* 0x0000000469007c0c */ /* 0x001fe2000cf41270 */
[----:B------:R-:W0:Y:S01]  /*25fe0*/  LDCU UR4, c[0x0][0x39c] ;  /* 0x00007380ff0477ac */ /* 0x000e220008000800 */
[----:B------:R-:W-:Y:S01]  /*25ff0*/  VIADD R105, R3, 0xe ;  /* 0x0000000e03697836 */ /* 0x000fe20000000000 */
[----:B------:R-:W3:Y:S04]  /*26000*/  LDL.LU.S16 R122, [R1+0xa6] ;  /* 0x0000a600017a7983 */ /* 0x000ee80000300600 */
[----:B0-----:R-:W-:Y:S01]  /*26010*/  ISETP.LT.AND P3, PT, R105, UR4, !P1 ;  /* 0x0000000469007c0c */ /* 0x001fe2000cf61270 */
[----:B------:R-:W0:Y:S01]  /*26020*/  LDCU UR4, c[0x0][0x39c] ;  /* 0x00007380ff0477ac */ /* 0x000e220008000800 */
[----:B------:R-:W-:Y:S01]  /*26030*/  VIADD R105, R3, 0xf ;  /* 0x0000000f03697836 */ /* 0x000fe20000000000 */
[----:B-----5:R-:W-:-:S02]  /*26040*/  PRMT R104, R112, 0x7610, R104 ;  /* 0x0000761070687816 */ /* 0x020fc40000000068 */
[----:B--2---:R-:W-:Y:S02]  /*26050*/  PRMT R107, R124, 0x7610, R107 ;  /* 0x000076107c6b7816 */ /* 0x004fe4000000006b */
[----:B------:R-:W2:Y:S04]  /*26060*/  LDL.LU.64 R124, [R1+0x68] ;  /* 0x00006800017c7983 */ /* 0x000ea80000300a00 */
[----:B----4-:R1:W-:Y:S01]  /*26070*/  @P4 STG.E.U16 desc[UR40][R110.64], R107 ;  /* 0x0000006b6e004986 */ /* 0x0103e2000c101528 */
[----:B0-----:R-:W-:Y:S01]  /*26080*/  ISETP.LT.AND P4, PT, R105, UR4, !P1 ;  /* 0x0000000469007c0c */ /* 0x001fe2000cf81270 */
[----:B------:R-:W0:Y:S01]  /*26090*/  LDCU UR4, c[0x0][0x39c] ;  /* 0x00007380ff0477ac */ /* 0x000e220008000800 */
[----:B------:R-:W-:Y:S01]  /*260a0*/  PRMT R106, R118, 0x7610, R106 ;  /* 0x00007610766a7816 */ /* 0x000fe2000000006a */
[----:B------:R4:W-:Y:S04]  /*260b0*/  @P5 STG.E.U16 desc[UR40][R108.64], R104 ;  /* 0x000000686c005986 */ /* 0x0009e8000c101528 */
[----:B-1----:R-:W5:Y:S01]  /*260c0*/  LDL.LU R111, [R1+0xa90] ;  /* 0x000a9000016f7983 */ /* 0x002f620000300800 */
[----:B------:R-:W-:-:S03]  /*260d0*/  VIADD R107, R3, 0x10 ;  /* 0x00000010036b7836 */ /* 0x000fc60000000000 */
[----:B------:R-:W5:Y:S04]  /*260e0*/  LDL.S16 R123, [R1+0xb4] ;  /* 0x0000b400017b7983 */ /* 0x000f680000100600 */
[----:B----4-:R-:W4:Y:S04]  /*260f0*/  LDL.LU.64 R104, [R1+0x58] ;  /* 0x0000580001687983 */ /* 0x010f280000300a00 */
[----:B------:R-:W4:Y:S01]  /*26100*/  LDL.LU.S16 R110, [R1+0xb6] ;  /* 0x0000b600016e7983 */ /* 0x000f220000300600 */
[----:B0-----:R-:W-:Y:S01]  /*26110*/  ISETP.LT.AND P5, PT, R107, UR4, !P1 ;  /* 0x000000046b007c0c */ /* 0x001fe2000cfa1270 */
[----:B------:R-:W0:Y:S02]  /*26120*/  LDCU UR4, c[0x0][0x39c] ;  /* 0x00007380ff0477ac */ /* 0x000e240008000800 */
[----:B------:R1:W-:Y:S04]  /*26130*/  @P6 STG.E.U16 desc[UR40][R116.64], R106 ;  /* 0x0000006a74006986 */ /* 0x0003e8000c101528 */
[----:B-1----:R-:W4:Y:S01]  /*26140*/  LDL.LU.64 R106, [R1+0x48] ;  /* 0x00004800016a7983 */ /* 0x002f220000300a00 */
[----:B------:R-:W-:Y:S01]  /*26150*/  VIADD R108, R3, 0x11 ;  /* 0x00000011036c7836 */ /* 0x000fe20000000000 */
[----:B------:R-:W-:Y:S01]  /*26160*/  PRMT R113, R121, 0x7610, R113 ;  /* 0x0000761079717816 */ /* 0x000fe20000000071 */
[C---:B------:R-:W-:Y:S01]  /*26170*/  VIADD R112, R3.reuse, 0x12 ;  /* 0x0000001203707836 */ /* 0x040fe20000000000 */
[----:B---3--:R-:W-:Y:S01]  /*26180*/  PRMT R119, R122, 0x7610, R119 ;  /* 0x000076107a777816 */ /* 0x008fe20000000077 */
[----:B------:R-:W-:Y:S01]  /*26190*/  VIADD R118, R3, 0x13 ;  /* 0x0000001303767836 */ /* 0x000fe20000000000 */
[----:B0-----:R-:W-:Y:S01]  /*261a0*/  ISETP.LT.AND P6, PT, R108, UR4, !P1 ;  /* 0x000000046c007c0c */ /* 0x001fe2000cfc1270 */
[----:B------:R-:W0:Y:S01]  /*261b0*/  LDCU UR4, c[0x0][0x39c] ;  /* 0x00007380ff0477ac */ /* 0x000e220008000800 */
[----:B------:R1:W-:Y:S04]  /*261c0*/  @P0 STG.E.U16 desc[UR40][R114.64], R113 ;  /* 0x0000007172000986 */ /* 0x0003e8000c101528 */
[----:B------:R-:W3:Y:S04]  /*261d0*/  LDL.S16 R117, [R1+0xc4] ;  /* 0x0000c40001757983 */ /* 0x000ee80000100600 */
[----:B------:R-:W3:Y:S04]  /*261e0*/  LDL.LU.64 R108, [R1+0x40] ;  /* 0x00004000016c7983 */ /* 0x000ee80000300a00 */
[----:B------:R-:W3:Y:S01]  /*261f0*/  LDL.LU.S16 R116, [R1+0xc6] ;  /* 0x0000c60001747983 */ /* 0x000ee20000300600 */
[----:B0-----:R-:W-:Y:S01]  /*26200*/  ISETP.LT.AND P0, PT, R112, UR4, !P1 ;  /* 0x0000000470007c0c */ /* 0x001fe2000cf01270 */
[----:B------:R-:W0:Y:S02]  /*26210*/  LDCU UR4, c[0x0][0x39c] ;  /* 0x00007380ff0477ac */ /* 0x000e240008000800 */
[----:B-1----:R-:W3:Y:S04]  /*26220*/  LDL.LU.64 R112, [R1+0x30] ;  /* 0x0000300001707983 */ /* 0x002ee80000300a00 */
[----:B------:R-:W3:Y:S04]  /*26230*/  LDL.S16 R122, [R1+0xd4] ;  /* 0x0000d400017a7983 */ /* 0x000ee80000100600 */
[----:B------:R-:W3:Y:S04]  /*26240*/  LDL.LU.64 R114, [R1+0x20] ;  /* 0x0000200001727983 */ /* 0x000ee80000300a00 */
[----:B--2---:R1:W-:Y:S01]  /*26250*/  @P2 STG.E.U16 desc[UR40][R124.64], R119 ;  /* 0x000000777c002986 */ /* 0x0043e2000c101528 */
[----:B0-----:R-:W-:Y:S01]  /*26260*/  ISETP.LT.AND P2, PT, R118, UR4, !P1 ;  /* 0x0000000476007c0c */ /* 0x001fe2000cf41270 */
[----:B------:R-:W0:Y:S02]  /*26270*/  LDCU UR4, c[0x0][0x39c] ;  /* 0x00007380ff0477ac */ /* 0x000e240008000800 */
[----:B-1----:R-:W2:Y:S04]  /*26280*/  LDL.LU.S16 R124, [R1+0xd6] ;  /* 0x0000d600017c7983 */ /* 0x002ea80000300600 */
[----:B------:R-:W2:Y:S01]  /*26290*/  LDL.LU.64 R118, [R1+0x10] ;  /* 0x0000100001767983 */ /* 0x000ea20000300a00 */
[----:B-----5:R-:W-:Y:S01]  /*262a0*/  PRMT R120, R123, 0x7610, R120 ;  /* 0x000076107b787816 */ /* 0x020fe20000000078 */
[----:B------:R-:W-:-:S02]  /*262b0*/  VIADD R123, R3, 0x14 ;  /* 0x00000014037b7836 */ /* 0x000fc40000000000 */
[----:B------:R-:W5:Y:S04]  /*262c0*/  LDL.S16 R125, [R1+0xe4] ;  /* 0x0000e400017d7983 */ /* 0x000f680000100600 */
[----:B----4-:R1:W-:Y:S01]  /*262d0*/  @P3 STG.E.U16 desc[UR40][R104.64], R120 ;  /* 0x0000007868003986 */ /* 0x0103e2000c101528 */
[----:B------:R-:W-:Y:S02]  /*262e0*/  PRMT R111, R110, 0x7610, R111 ;  /* 0x000076106e6f7816 */ /* 0x000fe4000000006f */
[----:B0-----:R-:W-:Y:S01]  /*262f0*/  ISETP.LT.AND P3, PT, R123, UR4, !P1 ;  /* 0x000000047b007c0c */ /* 0x001fe2000cf61270 */
[----:B------:R-:W0:Y:S01]  /*26300*/  LDCU UR4, c[0x0][0x39c] ;  /* 0x00007380ff0477ac */ /* 0x000e220008000800 */
[----:B-1----:R-:W4:Y:S04]  /*26310*/  LDL.LU.64 R104, [R1+0xa88] ;  /* 0x000a880001687983 */ /* 0x002f280000300a00 */
[----:B------:R-:W2:Y:S04]  /*26320*/  LDL.LU.64 R120, [R1] ;  /* 0x0000000001787983 */ /* 0x000ea80000300a00 */
[----:B------:R-:W2:Y:S04]  /*26330*/  LDL.LU.S16 R123, [R1+0xe6] ;  /* 0x0000e600017b7983 */ /* 0x000ea80000300600 */
[----:B------:R1:W-:Y:S04]  /*26340*/  @P4 STG.E.U16 desc[UR40][R106.64], R111 ;  /* 0x0000006f6a004986 */ /* 0x0003e8000c101528 */
[----:B-1----:R-:W2:Y:S04]  /*26350*/  LDL.LU.64 R106, [R1+0xa80] ;  /* 0x000a8000016a7983 */ /* 0x002ea80000300a00 */
[----:B------:R-:W3:Y:S01]  /*26360*/  LDL.LU R111, [R1+0xa7c] ;  /* 0x000a7c00016f7983 */ /* 0x000ee20000300800 */
[----:B------:R-:W-:-:S05]  /*26370*/  VIADD R110, R3, 0x15 ;  /* 0x00000015036e7836 */ /* 0x000fca0000000000 */
[----:B0-----:R-:W-:Y:S01]  /*26380*/  ISETP.LT.AND P4, PT, R110, UR4, !P1 ;  /* 0x000000046e007c0c */ /* 0x001fe2000cf81270 */
[----:B------:R-:W0:Y:S01]  /*26390*/  LDCU UR4, c[0x0][0x39c] ;  /* 0x00007380ff0477ac */ /* 0x000e220008000800 */
[----:B------:R-:W2:Y:S01]  /*263a0*/  LDL.LU R110, [R1+0xa78] ;  /* 0x000a7800016e7983 */ /* 0x000ea20000300800 */
[----:B---3--:R-:W-:Y:S01]  /*263b0*/  PRMT R111, R117, 0x7610, R111 ;  /* 0x00007610756f7816 */ /* 0x008fe2000000006f */
[----:B------:R-:W-:-:S04]  /*263c0*/  VIADD R117, R3, 0x16 ;  /* 0x0000001603757836 */ /* 0x000fc80000000000 */
[----:B------:R1:W-:Y:S01]  /*263d0*/  @P5 STG.E.U16 desc[UR40][R108.64], R111 ;  /* 0x0000006f6c005986 */ /* 0x0003e2000c101528 */
[----:B0-----:R-:W-:Y:S01]  /*263e0*/  ISETP.LT.AND P5, PT, R117, UR4, !P1 ;  /* 0x0000000475007c0c */ /* 0x001fe2000cfa1270 */
[----:B------:R-:W0:Y:S02]  /*263f0*/  LDCU UR4, c[0x0][0x39c] ;  /* 0x00007380ff0477ac */ /* 0x000e240008000800 */
[----:B-1----:R-:W3:Y:S04]  /*26400*/  LDL.LU.64 R108, [R1+0xa70] ;  /* 0x000a7000016c7983 */ /* 0x002ee80000300a00 */
[----:B------:R-:W2:Y:S04]  /*26410*/  LDL.LU R111, [R1+0xa6c] ;  /* 0x000a6c00016f7983 */ /* 0x000ea80000300800 */
[----:B------:R-:W2:Y:S02]  /*26420*/  LDL.LU R117, [R1+0xa68] ;  /* 0x000a680001757983 */ /* 0x000ea40000300800 */
[----:B--2---:R-:W-:-:S05]  /*26430*/  PRMT R117, R116, 0x7610, R117 ;  /* 0x0000761074757816 */ /* 0x004fca0000000075 */
[----:B------:R1:W-:Y:S04]  /*26440*/  @P6 STG.E.U16 desc[UR40][R112.64], R117 ;  /* 0x0000007570006986 */ /* 0x0003e8000c101528 */
[----:B-1----:R-:W2:Y:S04]  /*26450*/  LDL.LU.64 R112, [R1+0xa60] ;  /* 0x000a600001707983 */ /* 0x002ea80000300a00 */
[----:B------:R-:W2:Y:S01]  /*26460*/  LDL.LU R117, [R1+0xa5c] ;  /* 0x000a5c0001757983 */ /* 0x000ea20000300800 */
[----:B------:R-:W-:-:S05]  /*26470*/  VIADD R116, R3, 0x17 ;  /* 0x0000001703747836 */ /* 0x000fca0000000000 */
[----:B0-----:R-:W-:Y:S01]  /*26480*/  ISETP.LT.AND P6, PT, R116, UR4, !P1 ;  /* 0x0000000474007c0c */ /* 0x001fe2000cfc1270 */
[----:B------:R-:W0:Y:S01]  /*26490*/  LDCU UR4, c[0x0][0x39c] ;  /* 0x00007380ff0477ac */ /* 0x000e220008000800 */
[----:B------:R-:W3:Y:S01]  /*264a0*/  LDL.LU R116, [R1+0xa58] ;  /* 0x000a580001747983 */ /* 0x000ee20000300800 */
[----:B--2---:R-:W-:Y:S01]  /*264b0*/  PRMT R117, R122, 0x7610, R117 ;  /* 0x000076107a757816 */ /* 0x004fe20000000075 */
[----:B------:R-:W-:-:S04]  /*264c0*/  VIADD R122, R3, 0x18 ;  /* 0x00000018037a7836 */ /* 0x000fc80000000000 */
[----:B------:R1:W-:Y:S01]  /*264d0*/  @P0 STG.E.U16 desc[UR40][R114.64], R117 ;  /* 0x0000007572000986 */ /* 0x0003e2000c101528 */
[----:B0-----:R-:W-:Y:S01]  /*264e0*/  ISETP.LT.AND P0, PT, R122, UR4, !P1 ;  /* 0x000000047a007c0c */ /* 0x001fe2000cf01270 */
[----:B------:R-:W0:Y:S02]  /*264f0*/  LDCU UR4, c[0x0][0x39c] ;  /* 0x00007380ff0477ac */ /* 0x000e240008000800 */
[----:B-1----:R-:W2:Y:S04]  /*26500*/  LDL.LU.64 R114, [R1+0xa50] ;  /* 0x000a500001727983 */ /* 0x002ea80000300a00 */
[----:B------:R-:W3:Y:S04]  /*26510*/  LDL.LU R117, [R1+0xa4c] ;  /* 0x000a4c0001757983 */ /* 0x000ee80000300800 */
[----:B------:R-:W2:Y:S02]  /*26520*/  LDL.LU R122, [R1+0xa48] ;  /* 0x000a4800017a7983 */ /* 0x000ea40000300800 */
[----:B--2---:R-:W-:Y:S01]  /*26530*/  PRMT R122, R124, 0x7610, R122 ;  /* 0x000076107c7a7816 */ /* 0x004fe2000000007a */
[----:B------:R-:W-:-:S04]  /*26540*/  VIADD R124, R3, 0x19 ;  /* 0x00000019037c7836 */ /* 0x000fc80000000000 */
[----:B------:R1:W-:Y:S01]  /*26550*/  @P2 STG.E.U16 desc[UR40][R118.64], R122 ;  /* 0x0000007a76002986 */ /* 0x0003e2000c101528 */
[----:B0-----:R-:W-:Y:S01]  /*26560*/  ISETP.LT.AND P2, PT, R124, UR4, !P1 ;  /* 0x000000047c007c0c */ /* 0x001fe2000cf41270 */
[----:B------:R-:W0:Y:S02]  /*26570*/  LDCU UR4, c[0x0][0x39c] ;  /* 0x00007380ff0477ac */ /* 0x000e240008000800 */
[----:B-1----:R-:W2:Y:S04]  /*26580*/  LDL.LU.64 R118, [R1+0xa40] ;  /* 0x000a400001767983 */ /* 0x002ea80000300a00 */
[----:B------:R-:W2:Y:S04]  /*26590*/  LDL.LU R122, [R1+0xa3c] ;  /* 0x000a3c00017a7983 */ /* 0x000ea80000300800 */
[----:B------:R-:W5:Y:S02]  /*265a0*/  LDL.LU R124, [R1+0xa38] ;  /* 0x000a3800017c7983 */ /* 0x000f640000300800 */
[----:B-----5:R-:W-:Y:S01]  /*265b0*/  PRMT R124, R125, 0x7610, R124 ;  /* 0x000076107d7c7816 */ /* 0x020fe2000000007c */
[----:B------:R-:W-:-:S04]  /*265c0*/  VIADD R125, R3, 0x1a ;  /* 0x0000001a037d7836 */ /* 0x000fc80000000000 */
[----:B------:R1:W-:Y:S01]  /*265d0*/  @P3 STG.E.U16 desc[UR40][R120.64], R124 ;  /* 0x0000007c78003986 */ /* 0x0003e2000c101528 */
[----:B0-----:R-:W-:Y:S01]  /*265e0*/  ISETP.LT.AND P3, PT, R125, UR4, !P1 ;  /* 0x000000047d007c0c */ /* 0x001fe2000cf61270 */
[----:B------:R-:W0:Y:S02]  /*265f0*/  LDCU UR4, c[0x0][0x39c] ;  /* 0x00007380ff0477ac */ /* 0x000e240008000800 */
[----:B-1----:R-:W5:Y:S04]  /*26600*/  LDL.LU.64 R120, [R1+0xa30] ;  /* 0x000a300001787983 */ /* 0x002f680000300a00 */
[----:B------:R-:W3:Y:S04]  /*26610*/  LDL.LU R124, [R1+0xa2c] ;  /* 0x000a2c00017c7983 */ /* 0x000ee80000300800 */
[----:B------:R-:W3:Y:S01]  /*26620*/  LDL.LU R125, [R1+0xa28] ;  /* 0x000a2800017d7983 */ /* 0x000ee20000300800 */
[----:B--2---:R-:W-:Y:S01]  /*26630*/  PRMT R122, R123, 0x7610, R122 ;  /* 0x000076107b7a7816 */ /* 0x004fe2000000007a */
[----:B------:R-:W-:-:S04]  /*26640*/  VIADD R123, R3, 0x1b ;  /* 0x0000001b037b7836 */ /* 0x000fc80000000000 */
[----:B---3--:R1:W-:Y:S01]  /*26650*/  @P4 STG.E.U16 desc[UR40][R124.64], R122 ;  /* 0x0000007a7c004986 */ /* 0x0083e2000c101528 */
[----:B0-----:R-:W-:Y:S01]  /*26660*/  ISETP.LT.AND P4, PT, R123, UR4, !P1 ;  /* 0x000000047b007c0c */ /* 0x001fe2000cf81270 */
[----:B------:R-:W0:Y:S02]  /*26670*/  LDCU UR4, c[0x0][0x39c] ;  /* 0x00007380ff0477ac */ /* 0x000e240008000800 */
[----:B-1----:R-:W2:Y:S04]  /*26680*/  LDL.LU R122, [R1+0xa24] ;  /* 0x000a2400017a7983 */ /* 0x002ea80000300800 */
[----:B------:R-:W3:Y:S04]  /*26690*/  LDL.S16 R124, [R1+0xf0] ;  /* 0x0000f000017c7983 */ /* 0x000ee80000100600 */
[----:B------:R-:W2:Y:S01]  /*266a0*/  LDL.LU R123, [R1+0xa20] ;  /* 0x000a2000017b7983 */ /* 0x000ea20000300800 */
[----:B---3--:R-:W-:-:S05]  /*266b0*/  PRMT R125, R124, 0x7610, R125 ;  /* 0x000076107c7d7816 */ /* 0x008fca000000007d */
[----:B--2---:R1:W-:Y:S04]  /*266c0*/  @P5 STG.E.U16 desc[UR40][R122.64], R125 ;  /* 0x0000007d7a005986 */ /* 0x0043e8000c101528 */
[----:B-1----:R-:W2:Y:S01]  /*266d0*/  LDL.LU.S16 R122, [R1+0xf2] ;  /* 0x0000f200017a7983 */ /* 0x002ea20000300600 */
[----:B------:R-:W-:-:S03]  /*266e0*/  VIADD R124, R3, 0x1c ;  /* 0x0000001c037c7836 */ /* 0x000fc60000000000 */
[----:B------:R-:W3:Y:S02]  /*266f0*/  LDL.S16 R125, [R1+0x12e] ;  /* 0x00012e00017d7983 */ /* 0x000ee40000100600 */
[----:B0-----:R-:W-:Y:S01]  /*26700*/  ISETP.LT.AND P5, PT, R124, UR4, !P1 ;  /* 0x000000047c007c0c */ /* 0x001fe2000cfa1270 */
[----:B------:R-:W0:Y:S01]  /*26710*/  LDCU UR4, c[0x0][0x39c] ;  /* 0x00007380ff0477ac */ /* 0x000e220008000800 */
[----:B------:R-:W3:Y:S01]  /*26720*/  LDL.S16 R124, [R1+0x122] ;  /* 0x00012200017c7983 */ /* 0x000ee20000100600 */
[----:B--2---:R-:W-:-:S05]  /*26730*/  PRMT R123, R122, 0x7610, R123 ;  /* 0x000076107a7b7816 */ /* 0x004fca000000007b */
[----:B-----5:R1:W-:Y:S04]  /*26740*/  @P6 STG.E.U16 desc[UR40][R120.64], R123 ;  /* 0x0000007b78006986 */ /* 0x0203e8000c101528 */
[----:B-1----:R-:W2:Y:S01]  /*26750*/  LDL.LU.S16 R120, [R1+0x120] ;  /* 0x0001200001787983 */ /* 0x002ea20000300600 */
[----:B------:R-:W-:-:S03]  /*26760*/  VIADD R122, R3, 0x1d ;  /* 0x0000001d037a7836 */ /* 0x000fc60000000000 */
[----:B------:R-:W5:Y:S02]  /*26770*/  LDL.LU.S16 R123, [R1+0x12c] ;  /* 0x00012c00017b7983 */ /* 0x000f640000300600 */
[----:B0-----:R-:W-:Y:S01]  /*26780*/  ISETP.LT.AND P6, PT, R122, UR4, !P1 ;  /* 0x000000047a007c0c */ /* 0x001fe2000cfc1270 */
[----:B------:R-:W0:Y:S01]  /*26790*/  LDCU UR4, c[0x0][0x39c] ;  /* 0x00007380ff0477ac */ /* 0x000e220008000800 */
[----:B------:R-:W3:Y:S01]  /*267a0*/  LDL.S16 R122, [R1+0x126] ;  /* 0x00012600017a7983 */ /* 0x000ee20000100600 */
[----:B--2---:R-:W-:-:S05]  /*267b0*/  PRMT R121, R120, 0x7610, R121 ;  /* 0x0000761078797816 */ /* 0x004fca0000000079 */
[----:B------:R1:W-:Y:S04]  /*267c0*/  @P0 STG.E.U16 desc[UR40][R118.64], R121 ;  /* 0x0000007976000986 */ /* 0x0003e8000c101528 */
[----:B-1----:R-:W2:Y:S01]  /*267d0*/  LDL.LU.S16 R121, [R1+0x124] ;  /* 0x0001240001797983 */ /* 0x002ea20000300600 */
[----:B------:R-:W-:-:S05]  /*267e0*/  VIADD R120, R3, 0x1e ;  /* 0x0000001e03787836 */ /* 0x000fca0000000000 */
[----:B0-----:R-:W-:Y:S01]  /*267f0*/  ISETP.LT.AND P0, PT, R120, UR4, !P1 ;  /* 0x0000000478007c0c */ /* 0x001fe2000cf01270 */
[----:B------:R-:W0:Y:S01]  /*26800*/  LDCU UR4, c[0x0][0x39c] ;  /* 0x00007380ff0477ac */ /* 0x000e220008000800 */
[----:B---3--:R-:W-:Y:S01]  /*26810*/  PRMT R119, R124, 0x7610, R119 ;  /* 0x000076107c777816 */ /* 0x008fe20000000077 */
[----:B------:R-:W-:Y:S01]  /*26820*/  VIADD R118, R3, 0x1f ;  /* 0x0000001f03767836 */ /* 0x000fe20000000000 */
[----:B------:R-:W3:Y:S04]  /*26830*/  LDL.S16 R124, [R1+0x136] ;  /* 0x00013600017c7983 */ /* 0x000ee80000100600 */
[----:B------:R1:W-:Y:S01]  /*26840*/  @P2 STG.E.U16 desc[UR40][R116.64], R119 ;  /* 0x0000007774002986 */ /* 0x0003e2000c101528 */
[----:B0-----:R-:W-:-:S03]  /*26850*/  ISETP.LT.AND P2, PT, R118, UR4, !P1 ;  /* 0x0000000476007c0c */ /* 0x001fc6000cf41270 */
[----:B-1----:R-:W3:Y:S01]  /*26860*/  LDL.S16 R119, [R1+0x138] ;  /* 0x0001380001777983 */ /* 0x002ee20000100600 */
[----:B------:R-:W0:Y:S03]  /*26870*/  LDCU UR4, c[0x0][0x39c] ;  /* 0x00007380ff0477ac */ /* 0x000e260008000800 */
[----:B------:R-:W3:Y:S01]  /*26880*/  LDL.LU.S16 R118, [R1+0x134] ;  /* 0x0001340001767983 */ /* 0x000ee20000300600 */
[----:B--2---:R-:W-:-:S03]  /*26890*/  PRMT R117, R121, 0x7610, R117 ;  /* 0x0000761079757816 */ /* 0x004fc60000000075 */
[----:B------:R-:W2:Y:S04]  /*268a0*/  LDL.LU.S16 R121, [R1+0x13a] ;  /* 0x00013a0001797983 */ /* 0x000ea80000300600 */
[----:B------:R1:W-:Y:S04]  /*268b0*/  @P3 STG.E.U16 desc[UR40][R114.64], R117 ;  /* 0x0000007572003986 */ /* 0x0003e8000c101528 */
[----:B------:R-:W2:Y:S01]  /*268c0*/  LDL.S16 R120, [R1+0x140] ;  /* 0x0001400001787983 */ /* 0x000ea20000100600 */
[----:B-1----:R-:W-:-:S03]  /*268d0*/  PRMT R115, R122, 0x7610, R115 ;  /* 0x000076107a737816 */ /* 0x002fc60000000073 */
[----:B------:R-:W2:Y:S04]  /*268e0*/  LDL.LU R122, [R1+0x8] ;  /* 0x00000800017a7983 */ /* 0x000ea80000300800 */
[----:B------:R5:W-:Y:S02]  /*268f0*/  @P4 STG.E.U16 desc[UR40][R112.64], R115 ;  /* 0x0000007370004986 */ /* 0x000be4000c101528 */
[----:B-----5:R-:W-:-:S05]  /*26900*/  PRMT R113, R123, 0x7610, R113 ;  /* 0x000076107b717816 */ /* 0x020fca0000000071 */
[----:B------:R1:W-:Y:S02]  /*26910*/  @P5 STG.E.U16 desc[UR40][R110.64], R113 ;  /* 0x000000716e005986 */ /* 0x0003e4000c101528 */
[----:B-1----:R-:W-:Y:S02]  /*26920*/  PRMT R111, R125, 0x7610, R111 ;  /* 0x000076107d6f7816 */ /* 0x002fe4000000006f */
[----:B------:R-:W5:Y:S01]  /*26930*/  LDL.LU.S16 R125, [R1+0x142] ;  /* 0x00014200017d7983 */ /* 0x000f620000300600 */
[----:B------:R-:W-:-:S03]  /*26940*/  VIADD R116, R3, 0x20 ;  /* 0x0000002003747836 */ /* 0x000fc60000000000 */
[----:B------:R-:W5:Y:S02]  /*26950*/  LDL.S16 R123, [R1+0x148] ;  /* 0x00014800017b7983 */ /* 0x000f640000100600 */
[----:B0-----:R-:W-:Y:S01]  /*26960*/  ISETP.LT.AND P3, PT, R116, UR4, !P1 ;  /* 0x0000000474007c0c */ /* 0x001fe2000cf61270 */
[----:B------:R-:W0:Y:S01]  /*26970*/  LDCU UR4, c[0x0][0x39c] ;  /* 0x00007380ff0477ac */ /* 0x000e220008000800 */
[----:B------:R3:W-:Y:S02]  /*26980*/  @P6 STG.E.U16 desc[UR40][R108.64], R111 ;  /* 0x0000006f6c006986 */ /* 0x0007e4000c101528 */
[----:B---3--:R-:W-:-:S05]  /*26990*/  PRMT R109, R118, 0x7610, R109 ;  /* 0x00007610766d7816 */ /* 0x008fca000000006d */
[----:B------:R1:W-:Y:S02]  /*269a0*/  @P0 STG.E.U16 desc[UR40][R106.64], R109 ;  /* 0x0000006d6a000986 */ /* 0x0003e4000c101528 */
[----:B-1----:R-:W-:Y:S02]  /*269b0*/  PRMT R109, R124, 0x7610, R109 ;  /* 0x000076107c6d7816 */ /* 0x002fe4000000006d */
[----:B------:R-:W3:Y:S01]  /*269c0*/  LDL.LU.S16 R124, [R1+0x14a] ;  /* 0x00014a00017c7983 */ /* 0x000ee20000300600 */
[----:B------:R-:W-:-:S03]  /*269d0*/  PRMT R107, R119, 0x7610, R107 ;  /* 0x00007610776b7816 */ /* 0x000fc6000000006b */
[----:B----4-:R-:W-:Y:S04]  /*269e0*/  @P2 STG.E.U16 desc[UR40][R104.64], R109 ;  /* 0x0000006d68002986 */ /* 0x010fe8000c101528 */
[----:B------:R1:W-:Y:S02]  /*269f0*/  @P3 STG.E.U16 desc[UR40][R102.64], R107 ;  /* 0x0000006b66003986 */ /* 0x0003e4000c101528 */
[----:B-1----:R-:W-:-:S05]  /*26a00*/  VIADD R102, R3, 0x26 ;  /* 0x0000002603667836 */ /* 0x002fca0000000000 */
[----:B------:R-:W-:Y:S02]  /*26a10*/  ISETP.LT.AND P3, PT, R102, UR7, !P1 ;  /* 0x0000000766007c0c */ /* 0x000fe4000cf61270 */
[----:B--2---:R-:W-:Y:S01]  /*26a20*/  PRMT R104, R121, 0x7610, R104 ;  /* 0x0000761079687816 */ /* 0x004fe20000000068 */
[C---:B------:R-:W-:Y:S01]  /*26a30*/  VIADD R114, R3.reuse, 0x21 ;  /* 0x0000002103727836 */ /* 0x040fe20000000000 */
[----:B------:R-:W2:Y:S01]  /*26a40*/  LDL.S16 R121, [R1+0x150] ;  /* 0x0001500001797983 */ /* 0x000ea20000100600 */
[----:B------:R-:W-:Y:S01]  /*26a50*/  VIADD R112, R3, 0x22 ;  /* 0x0000002203707836 */ /* 0x000fe20000000000 */
[----:B------:R-:W1:Y:S01]  /*26a60*/  LDCU UR7, c[0x0][0x39c] ;  /* 0x00007380ff0777ac */ /* 0x000e620008000800 */
[----:B-----5:R-:W-:Y:S02]  /*26a70*/  PRMT R102, R125, 0x7610, R102 ;  /* 0x000076107d667816 */ /* 0x020fe40000000066 */
[----:B------:R-:W4:Y:S01]  /*26a80*/  LDL.LU.S16 R125, [R1+0x152] ;  /* 0x00015200017d7983 */ /* 0x000f220000300600 */
[----:B0-----:R-:W-:Y:S01]  /*26a90*/  ISETP.LT.AND P4, PT, R114, UR4, !P1 ;  /* 0x0000000472007c0c */ /* 0x001fe2000cf81270 */
[----:B------:R-:W0:Y:S01]  /*26aa0*/  LDCU UR4, c[0x0][0x39c] ;  /* 0x00007380ff0477ac */ /* 0x000e220008000800 */
[C---:B------:R-:W-:Y:S01]  /*26ab0*/  VIADD R110, R3.reuse, 0x23 ;  /* 0x00000023036e7836 */ /* 0x040fe20000000000 */
[----:B0-----:R-:W-:Y:S01]  /*26ac0*/  ISETP.LT.AND P5, PT, R112, UR4, !P1 ;  /* 0x0000000470007c0c */ /* 0x001fe2000cfa1270 */
[----:B------:R-:W0:Y:S01]  /*26ad0*/  LDCU UR4, c[0x0][0x39c] ;  /* 0x00007380ff0477ac */ /* 0x000e220008000800 */
[----:B------:R-:W-:-:S02]  /*26ae0*/  VIADD R108, R3, 0x24 ;  /* 0x00000024036c7836 */ /* 0x000fc40000000000 */
[----:B0-----:R-:W-:Y:S01]  /*26af0*/  ISETP.LT.AND P6, PT, R110, UR4, !P1 ;  /* 0x000000046e007c0c */ /* 0x001fe2000cfc1270 */
[----:B------:R-:W0:Y:S01]  /*26b00*/  LDCU UR4, c[0x0][0x39c] ;  /* 0x00007380ff0477ac */ /* 0x000e220008000800 */
[----:B------:R-:W-:-:S04]  /*26b10*/  VIADD R106, R3, 0x25 ;  /* 0x00000025036a7836 */ /* 0x000fc80000000000 */
[----:B------:R5:W-:Y:S01]  /*26b20*/  @P4 STG.E.U16 desc[UR40][R100.64], R104 ;  /* 0x0000006864004986 */ /* 0x000be2000c101528 */
[----:B------:R-:W-:Y:S01]  /*26b30*/  ISETP.LT.AND P2, PT, R106, UR6, !P1 ;  /* 0x000000066a007c0c */ /* 0x000fe2000cf41270 */
[----:B------:R-:W1:Y:S01]  /*26b40*/  LDCU UR6, c[0x0][0x39c] ;  /* 0x00007380ff0677ac */ /* 0x000e620008000800 */
[----:B-----5:R-:W-:Y:S02]  /*26b50*/  PRMT R101, R120, 0x7610, R101 ;  /* 0x0000761078657816 */ /* 0x020fe40000000065 */
[----:B0-----:R-:W-:Y:S01]  /*26b60*/  ISETP.LT.AND P0, PT, R108, UR4, !P1 ;  /* 0x000000046c007c0c */ /* 0x001fe2000cf01270 */
[----:B------:R-:W0:Y:S01]  /*26b70*/  LDCU UR4, c[0x0][0x39c] ;  /* 0x00007380ff0477ac */ /* 0x000e220008000800 */
[----:B------:R-:W-:Y:S01]  /*26b80*/  VIADD R100, R122, UR9 ;  /* 0x000000097a647c36 */ /* 0x000fe20008000000 */
[----:B------:R5:W-:Y:S04]  /*26b90*/  @P5 STG.E.U16 desc[UR40][R98.64], R101 ;  /* 0x0000006562005986 */ /* 0x000be8000c101528 */
[----:B------:R0:W-:Y:S04]  /*26ba0*/  @P6 STG.E.U16 desc[UR40][R96.64], R102 ;  /* 0x0000006660006986 */ /* 0x0001e8000c101528 */
[----:B------:R-:W4:Y:S01]  /*26bb0*/  LDL.S16 R122, [R1+0x158] ;  /* 0x00015800017a7983 */ /* 0x000f220000100600 */
[----:B-----5:R-:W-:Y:S01]  /*26bc0*/  LEA R98, P5, R100, R0, 0x1 ;  /* 0x0000000064627211 */ /* 0x020fe200078a08ff */
[----:B0-----:R-:W-:-:S03]  /*26bd0*/  VIADD R96, R3, 0x28 ;  /* 0x0000002803607836 */ /* 0x001fc60000000000 */
[C---:B------:R-:W-:Y:S01]  /*26be0*/  LEA.HI.X.SX32 R99, R100.reuse, R2, 0x1, P5 ;  /* 0x0000000264637211 */ /* 0x040fe200028f0eff */
[----:B------:R-:W-:Y:S01]  /*26bf0*/  VIADD R97, R100, UR9 ;  /* 0x0000000964617c36 */ /* 0x000fe20008000000 */
[----:B------:R-:W-:Y:S02]  /*26c00*/  PRMT R100, R123, 0x7610, R100 ;  /* 0x000076107b647816 */ /* 0x000fe40000000064 */
[----:B------:R-:W-:Y:S01]  /*26c10*/  ISETP.LT.AND P5, PT, R96, UR4, !P1 ;  /* 0x0000000460007c0c */ /* 0x000fe2000cfa1270 */
[----:B------:R-:W0:Y:S01]  /*26c20*/  LDCU UR4, c[0x0][0x39c] ;  /* 0x00007380ff0477ac */ /* 0x000e220008000800 */
[----:B------:R-:W-:Y:S01]  /*26c30*/  LEA R96, P6, R97, R0, 0x1 ;  /* 0x0000000061607211 */ /* 0x000fe200078c08ff */
[----:B------:R5:W-:Y:S02]  /*26c40*/  @P0 STG.E.U16 desc[UR40][R98.64], R100 ;  /* 0x0000006462000986 */ /* 0x000be4000c101528 */
[----:B-----5:R-:W-:Y:S02]  /*26c50*/  VIADD R98, R3, 0x29 ;  /* 0x0000002903627836 */ /* 0x020fe40000000000 */
[C---:B------:R-:W-:Y:S01]  /*26c60*/  VIADD R99, R97.reuse, UR9 ;  /* 0x0000000961637c36 */ /* 0x040fe20008000000 */
[----:B------:R-:W-:-:S02]  /*26c70*/  LEA.HI.X.SX32 R97, R97, R2, 0x1, P6 ;  /* 0x0000000261617211 */ /* 0x000fc400030f0eff */
[----:B---3--:R-:W-:Y:S02]  /*26c80*/  PRMT R100, R124, 0x7610, R100 ;  /* 0x000076107c647816 */ /* 0x008fe40000000064 */
[----:B------:R-:W3:Y:S01]  /*26c90*/  LDL.LU.S16 R124, [R1+0x15a] ;  /* 0x00015a00017c7983 */ /* 0x000ee20000300600 */
[----:B-1----:R-:W-:Y:S01]  /*26ca0*/  ISETP.LT.AND P0, PT, R98, UR6, !P1 ;  /* 0x0000000662007c0c */ /* 0x002fe2000cf01270 */
[----:B------:R-:W1:Y:S01]  /*26cb0*/  LDCU UR6, c[0x0][0x39c] ;  /* 0x00007380ff0677ac */ /* 0x000e620008000800 */
[C---:B------:R-:W-:Y:S01]  /*26cc0*/  LEA R98, P6, R99.reuse, R0, 0x1 ;  /* 0x0000000063627211 */ /* 0x040fe200078c08ff */
[----:B------:R5:W-:Y:S04]  /*26cd0*/  @P2 STG.E.U16 desc[UR40][R96.64], R100 ;  /* 0x0000006460002986 */ /* 0x000be8000c101528 */
[----:B------:R-:W3:Y:S01]  /*26ce0*/  LDL.S16 R123, [R1+0x160] ;  /* 0x00016000017b7983 */ /* 0x000ee20000100600 */
[C---:B-----5:R-:W-:Y:S01]  /*26cf0*/  VIADD R97, R99.reuse, UR9 ;  /* 0x0000000963617c36 */ /* 0x060fe20008000000 */
[----:B------:R-:W-:-:S02]  /*26d00*/  LEA.HI.X.SX32 R99, R99, R2, 0x1, P6 ;  /* 0x0000000263637211 */ /* 0x000fc400030f0eff */
[----:B--2---:R-:W-:-:S05]  /*26d10*/  PRMT R100, R121, 0x7610, R100 ;  /* 0x0000761079647816 */ /* 0x004fca0000000064 */
[----:B------:R4:W-:Y:S02]  /*26d20*/  @P3 STG.E.U16 desc[UR40][R98.64], R100 ;  /* 0x0000006462003986 */ /* 0x0009e4000c101528 */
[----:B----4-:R-:W-:Y:S02]  /*26d30*/  PRMT R100, R125, 0x7610, R100 ;  /* 0x000076107d647816 */ /* 0x010fe40000000064 */
[----:B------:R-:W2:Y:S01]  /*26d40*/  LDL.LU.S16 R125, [R1+0x162] ;  /* 0x00016200017d7983 */ /* 0x000ea20000300600 */
[C---:B------:R-:W-:Y:S02]  /*26d50*/  VIADD R103, R3.reuse, 0x27 ;  /* 0x0000002703677836 */ /* 0x040fe40000000000 */
[----:B------:R-:W-:Y:S01]  /*26d60*/  VIADD R96, R3, 0x2a ;  /* 0x0000002a03607836 */ /* 0x000fe20000000000 */
[----:B------:R-:W4:Y:S02]  /*26d70*/  LDL.S16 R121, [R1+0x168] ;  /* 0x0001680001797983 */ /* 0x000f240000100600 */
[----:B------:R-:W-:-:S02]  /*26d80*/  ISETP.LT.AND P4, PT, R103, UR8, !P1 ;  /* 0x0000000867007c0c */ /* 0x000fc4000cf81270 */
[----:B0-----:R-:W-:Y:S01]  /*26d90*/  ISETP.LT.AND P2, PT, R96, UR4, !P1 ;  /* 0x0000000460007c0c */ /* 0x001fe2000cf41270 */
[----:B------:R-:W-:Y:S01]  /*26da0*/  VIADD R98, R3, 0x2b ;  /* 0x0000002b03627836 */ /* 0x000fe20000000000 */
[C---:B------:R-:W-:Y:S01]  /*26db0*/  LEA R96, P6, R97.reuse, R0, 0x1 ;  /* 0x0000000061607211 */ /* 0x040fe200078c08ff */
[C---:B------:R-:W-:Y:S01]  /*26dc0*/  VIADD R99, R97.reuse, UR9 ;  /* 0x0000000961637c36 */ /* 0x040fe20008000000 */
[----:B------:R-:W0:Y:S02]  /*26dd0*/  LDCU UR4, c[0x0][0x39c] ;  /* 0x00007380ff0477ac */ /* 0x000e240008000800 */
[----:B------:R-:W-:Y:S02]  /*26de0*/  LEA.HI.X.SX32 R97, R97, R2, 0x1, P6 ;  /* 0x0000000261617211 */ /* 0x000fe400030f0eff */
[----:B-1----:R-:W-:Y:S01]  /*26df0*/  ISETP.LT.AND P3, PT, R98, UR6, !P1 ;  /* 0x0000000662007c0c */ /* 0x002fe2000cf61270 */
[----:B------:R-:W1:Y:S01]  /*26e00*/  LDCU UR6, c[0x0][0x39c] ;  /* 0x00007380ff0677ac */ /* 0x000e620008000800 */
[----:B------:R-:W-:Y:S01]  /*26e10*/  LEA R98, P6, R99, R0, 0x1 ;  /* 0x0000000063627211 */ /* 0x000fe200078c08ff */
[----:B------:R5:W-:Y:S02]  /*26e20*/  @P4 STG.E.U16 desc[UR40][R96.64], R100 ;  /* 0x0000006460004986 */ /* 0x000be4000c101528 */
[----:B-----5:R-:W-:-:S02]  /*26e30*/  VIADD R96, R3, 0x2c ;  /* 0x0000002c03607836 */ /* 0x020fc40000000000 */
[C---:B------:R-:W-:Y:S01]  /*26e40*/  VIADD R97, R99.reuse, UR9 ;  /* 0x0000000963617c36 */ /* 0x040fe20008000000 */
[----:B------:R-:W-:Y:S02]  /*26e50*/  LEA.HI.X.SX32 R99, R99, R2, 0x1, P6 ;  /* 0x0000000263637211 */ /* 0x000fe400030f0eff */
[----:B------:R-:W-:Y:S01]  /*26e60*/  ISETP.LT.AND P4, PT, R96, UR7, !P1 ;  /* 0x0000000760007c0c */ /* 0x000fe2000cf81270 */
[----:B------:R-:W5:Y:S01]  /*26e70*/  LDCU UR7, c[0x0][0x39c] ;  /* 0x00007380ff0777ac */ /* 0x000f620008000800 */
[----:B------:R-:W-:Y:S02]  /*26e80*/  LEA R96, P6, R97, R0, 0x1 ;  /* 0x0000000061607211 */ /* 0x000fe400078c08ff */
[----:B------:R-:W-:-:S05]  /*26e90*/  PRMT R100, R122, 0x7610, R100 ;  /* 0x000076107a647816 */ /* 0x000fca0000000064 */
[----:B------:R0:W-:Y:S02]  /*26ea0*/  @P5 STG.E.U16 desc[UR40][R98.64], R100 ;  /* 0x0000006462005986 */ /* 0x0001e4000c101528 */
[----:B0-----:R-:W-:Y:S02]  /*26eb0*/  VIADD R98, R3, 0x2d ;  /* 0x0000002d03627836 */ /* 0x001fe40000000000 */
[C---:B------:R-:W-:Y:S01]  /*26ec0*/  VIADD R99, R97.reuse, UR9 ;  /* 0x0000000961637c36 */ /* 0x040fe20008000000 */
[----:B------:R-:W-:Y:S02]  /*26ed0*/  LEA.HI.X.SX32 R97, R97, R2, 0x1, P6 ;  /* 0x0000000261617211 */ /* 0x000fe400030f0eff */
[----:B------:R-:W-:Y:S01]  /*26ee0*/  ISETP.LT.AND P5, PT, R98, UR4, !P1 ;  /* 0x0000000462007c0c */ /* 0x000fe2000cfa1270 */
[----:B------:R-:W0:Y:S01]  /*26ef0*/  LDCU UR4, c[0x0][0x39c] ;  /* 0x00007380ff0477ac */ /* 0x000e220008000800 */
[----:B------:R-:W-:Y:S02]  /*26f00*/  LEA R98, P6, R99, R0, 0x1 ;  /* 0x0000000063627211 */ /* 0x000fe400078c08ff */
[----:B---3--:R-:W-:-:S02]  /*26f10*/  PRMT R100, R124, 0x7610, R100 ;  /* 0x000076107c647816 */ /* 0x008fc40000000064 */
[----:B------:R-:W3:Y:S04]  /*26f20*/  LDL.LU.S16 R124, [R1+0x16a] ;  /* 0x00016a00017c7983 */ /* 0x000ee80000300600 */
[----:B------:R0:W-:Y:S04]  /*26f30*/  @P0 STG.E.U16 desc[UR40][R96.64], R100 ;  /* 0x0000006460000986 */ /* 0x0001e8000c101528 */
[----:B------:R-:W3:Y:S01]  /*26f40*/  LDL.S16 R122, [R1+0x16c] ;  /* 0x00016c00017a7983 */ /* 0x000ee20000100600 */
[C---:B0-----:R-:W-:Y:S01]  /*26f50*/  VIADD R97, R99.reuse, UR9 ;  /* 0x0000000963617c36 */ /* 0x041fe20008000000 */
[----:B------:R-:W-:-:S02]  /*26f60*/  LEA.HI.X.SX32 R99, R99, R2, 0x1, P6 ;  /* 0x0000000263637211 */ /* 0x000fc400030f0eff */
[----:B------:R-:W-:-:S05]  /*26f70*/  PRMT R100, R123, 0x7610, R100 ;  /* 0x000076107b647816 */ /* 0x000fca0000000064 */
[----:B------:R2:W-:Y:S02]  /*26f80*/  @P2 STG.E.U16 desc[UR40][R98.64], R100 ;  /* 0x0000006462002986 */ /* 0x0005e4000c101528 */
[----:B--2---:R-:W-:Y:S02]  /*26f90*/  PRMT R100, R125, 0x7610, R100 ;  /* 0x000076107d647816 */ /* 0x004fe40000000064 */
[----:B------:R-:W2:Y:S01]  /*26fa0*/  LDL.LU.S16 R125, [R1+0x16e] ;  /* 0x00016e00017d7983 */ /* 0x000ea20000300600 */
[C---:B------:R-:W-:Y:S02]  /*26fb0*/  VIADD R96, R3.reuse, 0x2e ;  /* 0x0000002e03607836 */ /* 0x040fe40000000000 */
[----:B------:R-:W-:Y:S01]  /*26fc0*/  VIADD R98, R3, 0x2f ;  /* 0x0000002f03627836 */ /* 0x000fe20000000000 */
[----:B------:R-:W2:Y:S02]  /*26fd0*/  LDL.S16 R123, [R1+0x170] ;  /* 0x00017000017b7983 */ /* 0x000ea40000100600 */
[----:B-1----:R-:W-:Y:S01]  /*26fe0*/  ISETP.LT.AND P0, PT, R96, UR6, !P1 ;  /* 0x0000000660007c0c */ /* 0x002fe2000cf01270 */
[C---:B------:R-:W-:Y:S01]  /*26ff0*/  VIADD R99, R97.reuse, UR9 ;  /* 0x0000000961637c36 */ /* 0x040fe20008000000 */
[----:B------:R-:W-:Y:S01]  /*27000*/  LEA R96, P6, R97, R0, 0x1 ;  /* 0x0000000061607211 */ /* 0x000fe200078c08ff */
[----:B------:R-:W0:Y:S01]  /*27010*/  LDCU UR6, c[0x0][0x39c] ;  /* 0x00007380ff0677ac */ /* 0x000e220008000800 */
[----:B------:R-:W-:-:S02]  /*27020*/  ISETP.LT.AND P2, PT, R98, UR4, !P1 ;  /* 0x0000000462007c0c */ /* 0x000fc4000cf41270 */
[----:B------:R-:W-:Y:S01]  /*27030*/  LEA.HI.X.SX32 R97, R97, R2, 0x1, P6 ;  /* 0x0000000261617211 */ /* 0x000fe200030f0eff */
[----:B------:R-:W1:Y:S01]  /*27040*/  LDCU UR4, c[0x0][0x39c] ;  /* 0x00007380ff0477ac */ /* 0x000e620008000800 */
[----:B------:R-:W-:-:S03]  /*27050*/  LEA R98, P6, R99, R0, 0x1 ;  /* 0x0000000063627211 */ /* 0x000fc600078c08ff */
[----:B------:R0:W-:Y:S02]  /*27060*/  @P3 STG.E.U16 desc[UR40][R96.64], R100 ;  /* 0x0000006460003986 */ /* 0x0001e4000c101528 */
[----:B0-----:R-:W-:Y:S01]  /*27070*/  VIADD R96, R3, 0x30 ;  /* 0x0000003003607836 */ /* 0x001fe20000000000 */
[----:B----4-:R-:W-:Y:S01]  /*27080*/  PRMT R100, R121, 0x7610, R100 ;  /* 0x0000761079647816 */ /* 0x010fe20000000064 */
[C---:B------:R-:W-:Y:S01]  /*27090*/  VIADD R97, R99.reuse, UR9 ;  /* 0x0000000963617c36 */ /* 0x040fe20008000000 */
[----:B------:R-:W-:Y:S02]  /*270a0*/  LEA.HI.X.SX32 R99, R99, R2, 0x1, P6 ;  /* 0x0000000263637211 */ /* 0x000fe400030f0eff */
[----:B-----5:R-:W-:Y:S01]  /*270b0*/  ISETP.LT.AND P3, PT, R96, UR7, !P1 ;  /* 0x0000000760007c0c */ /* 0x020fe2000cf61270 */
[----:B------:R-:W0:Y:S01]  /*270c0*/  LDCU UR7, c[0x0][0x39c] ;  /* 0x00007380ff0777ac */ /* 0x000e220008000800 */
[----:B------:R-:W-:Y:S01]  /*270d0*/  LEA R96, P6, R97, R0, 0x1 ;  /* 0x0000000061607211 */ /* 0x000fe200078c08ff */
[----:B------:R4:W-:Y:S02]  /*270e0*/  @P4 STG.E.U16 desc[UR40][R98.64], R100 ;  /* 0x0000006462004986 */ /* 0x0009e4000c101528 */
[----:B----4-:R-:W-:-:S02]  /*270f0*/  VIADD R98, R3, 0x31 ;  /* 0x0000003103627836 */ /* 0x010fc40000000000 */
[C---:B------:R-:W-:Y:S01]  /*27100*/  VIADD R99, R97.reuse, UR9 ;  /* 0x0000000961637c36 */ /* 0x040fe20008000000 */
[----:B------:R-:W-:Y:S02]  /*27110*/  LEA.HI.X.SX32 R97, R97, R2, 0x1, P6 ;  /* 0x0000000261617211 */ /* 0x000fe400030f0eff */
[----:B------:R-:W-:Y:S01]  /*27120*/  ISETP.LT.AND P4, PT, R98, UR6, !P1 ;  /* 0x0000000662007c0c */ /* 0x000fe2000cf81270 */
[----:B------:R-:W4:Y:S01]  /*27130*/  LDCU UR6, c[0x0][0x39c] ;  /* 0x00007380ff0677ac */ /* 0x000f220008000800 */
[C---:B------:R-:W-:Y:S02]  /*27140*/  LEA R98, P6, R99.reuse, R0, 0x1 ;  /* 0x0000000063627211 */ /* 0x040fe400078c08ff */
[----:B---3--:R-:W-:Y:S02]  /*27150*/  PRMT R100, R124, 0x7610, R100 ;  /* 0x000076107c647816 */ /* 0x008fe40000000064 */
[----:B------:R-:W3:Y:S04]  /*27160*/  LDL.LU.S16 R124, [R1+0x172] ;  /* 0x00017200017c7983 */ /* 0x000ee80000300600 */
[----:B------:R5:W-:Y:S04]  /*27170*/  @P5 STG.E.U16 desc[UR40][R96.64], R100 ;  /* 0x0000006460005986 */ /* 0x000be8000c101528 */
[----:B------:R-:W3:Y:S01]  /*27180*/  LDL.S16 R121, [R1+0x174] ;  /* 0x0001740001797983 */ /* 0x000ee20000100600 */
[C---:B-----5:R-:W-:Y:S01]  /*27190*/  VIADD R97, R99.reuse, UR9 ;  /* 0x0000000963617c36 */ /* 0x060fe20008000000 */
[----:B------:R-:W-:-:S02]  /*271a0*/  LEA.HI.X.SX32 R99, R99, R2, 0x1, P6 ;  /* 0x0000000263637211 */ /* 0x000fc400030f0eff */
[----:B------:R-:W-:-:S05]  /*271b0*/  PRMT R100, R122, 0x7610, R100 ;  /* 0x000076107a647816 */ /* 0x000fca0000000064 */
[----:B------:R2:W-:Y:S02]  /*271c0*/  @P0 STG.E.U16 desc[UR40][R98.64], R100 ;  /* 0x0000006462000986 */ /* 0x0005e4000c101528 */
[----:B--2---:R-:W-:Y:S02]  /*271d0*/  PRMT R100, R125, 0x7610, R100 ;  /* 0x000076107d647816 */ /* 0x004fe40000000064 */
[----:B------:R-:W2:Y:S01]  /*271e0*/  LDL.LU.S16 R125, [R1+0x176] ;  /* 0x00017600017d7983 */ /* 0x000ea20000300600 */
[C---:B------:R-:W-:Y:S02]  /*271f0*/  VIADD R96, R3.reuse, 0x32 ;  /* 0x0000003203607836 */ /* 0x040fe40000000000 */
[----:B------:R-:W-:Y:S01]  /*27200*/  VIADD R98, R3, 0x33 ;  /* 0x0000003303627836 */ /* 0x000fe20000000000 */
[----:B------:R-:W5:Y:S02]  /*27210*/  LDL.S16 R122, [R1+0x178] ;  /* 0x00017800017a7983 */ /* 0x000f640000100600 */
[----:B-1----:R-:W-:Y:S01]  /*27220*/  ISETP.LT.AND P5, PT, R96, UR4, !P1 ;  /* 0x0000000460007c0c */ /* 0x002fe2000cfa1270 */
[C---:B------:R-:W-:Y:S01]  /*27230*/  VIADD R99, R97.reuse, UR9 ;  /* 0x0000000961637c36 */ /* 0x040fe20008000000 */
[----:B------:R-:W-:Y:S01]  /*27240*/  LEA R96, P6, R97, R0, 0x1 ;  /* 0x0000000061607211 */ /* 0x000fe200078c08ff */
[----:B------:R-:W1:Y:S01]  /*27250*/  LDCU UR4, c[0x0][0x39c] ;  /* 0x00007380ff0477ac */ /* 0x000e620008000800 */
[----:B----4-:R-:W-:-:S02]  /*27260*/  ISETP.LT.AND P0, PT, R98, UR6, !P1 ;  /* 0x0000000662007c0c */ /* 0x010fc4000cf01270 */
[----:B------:R-:W-:Y:S01]  /*27270*/  LEA.HI.X.SX32 R97, R97, R2, 0x1, P6 ;  /* 0x0000000261617211 */ /* 0x000fe200030f0eff */
[----:B------:R-:W4:Y:S01]  /*27280*/  LDCU UR6, c[0x0][0x39c] ;  /* 0x00007380ff0677ac */ /* 0x000f220008000800 */
[----:B------:R-:W-:-:S03]  /*27290*/  LEA R98, P6, R99, R0, 0x1 ;  /* 0x0000000063627211 */ /* 0x000fc600078c08ff */
[----:B------:R0:W-:Y:S02]  /*272a0*/  @P2 STG.E.U16 desc[UR40][R96.64], R100 ;  /* 0x0000006460002986 */ /* 0x0001e4000c101528 */
[----:B0-----:R-:W-:Y:S01]  /*272b0*/  VIADD R96, R3, 0x34 ;  /* 0x0000003403607836 */ /* 0x001fe20000000000 */
[----:B------:R-:W-:Y:S01]  /*272c0*/  PRMT R100, R123, 0x7610, R100 ;  /* 0x000076107b647816 */ /* 0x000fe20000000064 */
[C---:B------:R-:W-:Y:S01]  /*272d0*/  VIADD R97, R99.reuse, UR9 ;  /* 0x0000000963617c36 */ /* 0x040fe20008000000 */
[----:B------:R-:W-:Y:S02]  /*272e0*/  LEA.HI.X.SX32 R99, R99, R2, 0x1, P6 ;  /* 0x0000000263637211 */ /* 0x000fe400030f0eff */
[----:B------:R-:W-:Y:S01]  /*272f0*/  ISETP.LT.AND P2, PT, R96, UR7, !P1 ;  /* 0x0000000760007c0c */ /* 0x000fe2000cf41270 */
[----:B------:R-:W0:Y:S01]  /*27300*/  LDCU UR7, c[0x0][0x39c] ;  /* 0x00007380ff0777ac */ /* 0x000e220008000800 */
[----:B------:R-:W-:Y:S01]  /*27310*/  LEA R96, P6, R97, R0, 0x1 ;  /* 0x0000000061607211 */ /* 0x000fe200078c08ff */
[----:B------:R1:W-:Y:S02]  /*27320*/  @P3 STG.E.U16 desc[UR40][R98.64], R100 ;  /* 0x0000006462003986 */ /* 0x0003e4000c101528 */
[----:B-1----:R-:W-:-:S02]  /*27330*/  VIADD R98, R3, 0x35 ;  /* 0x0000003503627836 */ /* 0x002fc40000000000 */
[C---:B------:R-:W-:Y:S01]  /*27340*/  VIADD R99, R97.reuse, UR9 ;  /* 0x0000000961637c36 */ /* 0x040fe20008000000 */
[----:B------:R-:W-:Y:S02]  /*27350*/  LEA.HI.X.SX32 R97, R97, R2, 0x1, P6 ;  /* 0x0000000261617211 */ /* 0x000fe400030f0eff */
[----:B------:R-:W-:Y:S01]  /*27360*/  ISETP.LT.AND P3, PT, R98, UR4, !P1 ;  /* 0x0000000462007c0c */ /* 0x000fe2000cf61270 */
[----:B------:R-:W1:Y:S01]  /*27370*/  LDCU UR4, c[0x0][0x39c] ;  /* 0x00007380ff0477ac */ /* 0x000e620008000800 */
[C---:B------:R-:W-:Y:S02]  /*27380*/  LEA R98, P6, R99.reuse, R0, 0x1 ;  /* 0x0000000063627211 */ /* 0x040fe400078c08ff */
[----:B---3--:R-:W-:Y:S02]  /*27390*/  PRMT R100, R124, 0x7610, R100 ;  /* 0x000076107c647816 */ /* 0x008fe40000000064 */
        /* <DEDUP_REMOVED lines=12> */
[----:B----4-:R-:W-:Y:S01]  /*27460*/  ISETP.LT.AND P4, PT, R96, UR6, !P1 ;  /* 0x0000000660007c0c */ /* 0x010fe2000cf81270 */
[C---:B------:R-:W-:Y:S01]  /*27470*/  VIADD R99, R97.reuse, UR9 ;  /* 0x0000000961637c36 */ /* 0x040fe20008000000 */
[----:B------:R-:W-:Y:S01]  /*27480*/  LEA R96, P6, R97, R0, 0x1 ;  /* 0x0000000061607211 */ /* 0x000fe200078c08ff */
[----:B------:R-:W0:Y:S01]  /*27490*/  LDCU UR6, c[0x0][0x39c] ;  /* 0x00007380ff0677ac */ /* 0x000e220008000800 */
[----:B-1----:R-:W-:-:S02]  /*274a0*/  ISETP.LT.AND P5, PT, R98, UR4, !P1 ;  /* 0x0000000462007c0c */ /* 0x002fc4000cfa1270 */
[----:B------:R-:W-:Y:S01]  /*274b0*/  LEA.HI.X.SX32 R97, R97, R2, 0x1, P6 ;  /* 0x0000000261617211 */ /* 0x000fe200030f0eff */
[----:B------:R-:W1:Y:S01]  /*274c0*/  LDCU UR4, c[0x0][0x39c] ;  /* 0x00007380ff0477ac */ /* 0x000e620008000800 */
[----:B------:R-:W-:-:S03]  /*274d0*/  LEA R98, P6, R99, R0, 0x1 ;  /* 0x0000000063627211 */ /* 0x000fc600078c08ff */
[----:B------:R4:W-:Y:S02]  /*274e0*/  @P0 STG.E.U16 desc[UR40][R96.64], R100 ;  /* 0x0000006460000986 */ /* 0x0009e4000c101528 */
[----:B----4-:R-:W-:Y:S01]  /*274f0*/  VIADD R96, R3, 0x38 ;  /* 0x0000003803607836 */ /* 0x010fe20000000000 */
[----:B-----5:R-:W-:Y:S01]  /*27500*/  PRMT R100, R122, 0x7610, R100 ;  /* 0x000076107a647816 */ /* 0x020fe20000000064 */
[C---:B------:R-:W-:Y:S01]  /*27510*/  VIADD R97, R99.reuse, UR9 ;  /* 0x0000000963617c36 */ /* 0x040fe20008000000 */
[----:B------:R-:W-:Y:S02]  /*27520*/  LEA.HI.X.SX32 R99, R99, R2, 0x1, P6 ;  /* 0x0000000263637211 */ /* 0x000fe400030f0eff */
[----:B------:R-:W-:Y:S01]  /*27530*/  ISETP.LT.AND P0, PT, R96, UR7, !P1 ;  /* 0x0000000760007c0c */ /* 0x000fe2000cf01270 */
[----:B------:R-:W4:Y:S01]  /*27540*/  LDCU UR7, c[0x0][0x39c] ;  /* 0x00007380ff0777ac */ /* 0x000f220008000800 */
[----:B------:R-:W-:Y:S01]  /*27550*/  LEA R96, P6, R97, R0, 0x1 ;  /* 0x0000000061607211 */ /* 0x000fe200078c08ff */
[----:B------:R5:W-:Y:S02]  /*27560*/  @P2 STG.E.U16 desc[UR40][R98.64], R100 ;  /* 0x0000006462002986 */ /* 0x000be4000c101528 */
[----:B-----5:R-:W-:-:S02]  /*27570*/  VIADD R98, R3, 0x39 ;  /* 0x0000003903627836 */ /* 0x020fc40000000000 */
[C---:B------:R-:W-:Y:S01]  /*27580*/  VIADD R99, R97.reuse, UR9 ;  /* 0x0000000961637c36 */ /* 0x040fe20008000000 */
[----:B------:R-:W-:Y:S02]  /*27590*/  LEA.HI.X.SX32 R97, R97, R2, 0x1, P6 ;  /* 0x0000000261617211 */ /* 0x000fe400030f0eff */
[----:B0-----:R-:W-:Y:S01]  /*275a0*/  ISETP.LT.AND P2, PT, R98, UR6, !P1 ;  /* 0x0000000662007c0c */ /* 0x001fe2000cf41270 */
[----:B------:R-:W0:Y:S01]  /*275b0*/  LDCU UR6, c[0x0][0x39c] ;  /* 0x00007380ff0677ac */ /* 0x000e220008000800 */
        /* <DEDUP_REMOVED lines=18> */
[----:B0-----:R-:W-:-:S02]  /*276e0*/  ISETP.LT.AND P4, PT, R98, UR6, !P1 ;  /* 0x0000000662007c0c */ /* 0x001fc4000cf81270 */
[----:B------:R-:W-:Y:S01]  /*276f0*/  LEA.HI.X.SX32 R97, R97, R2, 0x1, P6 ;  /* 0x0000000261617211 */ /* 0x000fe200030f0eff */
[----:B------:R-:W0:Y:S01]  /*27700*/  LDCU UR6, c[0x0][0x39c] ;  /* 0x00007380ff0677ac */ /* 0x000e220008000800 */
[----:B------:R-:W-:-:S03]  /*27710*/  LEA R98, P6, R99, R0, 0x1 ;  /* 0x0000000063627211 */ /* 0x000fc600078c08ff */
[----:B------:R1:W-:Y:S02]  /*27720*/  @P5 STG.E.U16 desc[UR40][R96.64], R100 ;  /* 0x0000006460005986 */ /* 0x0003e4000c101528 */
[----:B-1----:R-:W-:Y:S01]  /*27730*/  VIADD R96, R3, 0x3c ;  /* 0x0000003c03607836 */ /* 0x002fe20000000000 */
[----:B------:R-:W-:Y:S01]  /*27740*/  PRMT R100, R121, 0x7610, R100 ;  /* 0x0000761079647816 */ /* 0x000fe20000000064 */
[C---:B------:R-:W-:Y:S01]  /*27750*/  VIADD R97, R99.reuse, UR9 ;  /* 0x0000000963617c36 */ /* 0x040fe20008000000 */
[----:B------:R-:W-:Y:S02]  /*27760*/  LEA.HI.X.SX32 R99, R99, R2, 0x1, P6 ;  /* 0x0000000263637211 */ /* 0x000fe400030f0eff */
[----:B----4-:R-:W-:Y:S01]  /*27770*/  ISETP.LT.AND P5, PT, R96, UR7, !P1 ;  /* 0x0000000760007c0c */ /* 0x010fe2000cfa1270 */
[----:B------:R-:W1:Y:S01]  /*27780*/  LDCU UR7, c[0x0][0x39c] ;  /* 0x00007380ff0777ac */ /* 0x000e620008000800 */
        /* <DEDUP_REMOVED lines=21> */
[----:B------:R-:W-:Y:S01]  /*278e0*/  ISETP.LT.AND P2, PT, R96, UR6, !P1 ;  /* 0x0000000660007c0c */ /* 0x000fe2000cf41270 */
[C---:B------:R-:W-:Y:S01]  /*278f0*/  VIADD R99, R97.reuse, UR9 ;  /* 0x0000000961637c36 */ /* 0x040fe20008000000 */
[----:B------:R-:W-:Y:S01]  /*27900*/  LEA R96, P6, R97, R0, 0x1 ;  /* 0x0000000061607211 */ /* 0x000fe200078c08ff */
[----:B------:R-:W0:Y:S01]  /*27910*/  LDCU UR6, c[0x0][0x39c] ;  /* 0x00007380ff0677ac */ /* 0x000e220008000800 */
[----:B----4-:R-:W-:-:S02]  /*27920*/  ISETP.LT.AND P3, PT, R98, UR4, !P1 ;  /* 0x0000000462007c0c */ /* 0x010fc4000cf61270 */
[----:B------:R-:W-:Y:S01]  /*27930*/  LEA.HI.X.SX32 R97, R97, R2, 0x1, P6 ;  /* 0x0000000261617211 */ /* 0x000fe200030f0eff */
[----:B------:R-:W4:Y:S01]  /*27940*/  LDCU UR4, c[0x0][0x39c] ;  /* 0x00007380ff0477ac */ /* 0x000f220008000800 */
[----:B------:R-:W-:-:S03]  /*27950*/  LEA R98, P6, R99, R0, 0x1 ;  /* 0x0000000063627211 */ /* 0x000fc600078c08ff */
[----:B------:R0:W-:Y:S02]  /*27960*/  @P4 STG.E.U16 desc[UR40][R96.64], R100 ;  /* 0x0000006460004986 */ /* 0x0001e4000c101528 */
[----:B0-----:R-:W-:Y:S01]  /*27970*/  VIADD R96, R3, 0x40 ;  /* 0x0000004003607836 */ /* 0x001fe20000000000 */
[----:B-----5:R-:W-:Y:S01]  /*27980*/  PRMT R100, R123, 0x7610, R100 ;  /* 0x000076107b647816 */ /* 0x020fe20000000064 */
[C---:B------:R-:W-:Y:S01]  /*27990*/  VIADD R97, R99.reuse, UR9 ;  /* 0x0000000963617c36 */ /* 0x040fe20008000000 */
[----:B------:R-:W-:Y:S02]  /*279a0*/  LEA.HI.X.SX32 R99, R99, R2, 0x1, P6 ;  /* 0x0000000263637211 */ /* 0x000fe400030f0eff */
[----:B-1----:R-:W-:Y:S01]  /*279b0*/  ISETP.LT.AND P4, PT, R96, UR7, !P1 ;  /* 0x0000000760007c0c */ /* 0x002fe2000cf81270 */
        /* <DEDUP_REMOVED lines=22> */
[----:B----4-:R-:W-:Y:S01]  /*27b20*/  ISETP.LT.AND P0, PT, R96, UR4, !P1 ;  /* 0x0000000460007c0c */ /* 0x010fe2000cf01270 */
[C---:B------:R-:W-:Y:S01]  /*27b30*/  VIADD R99, R97.reuse, UR9 ;  /* 0x0000000961637c36 */ /* 0x040fe20008000000 */
[----:B------:R-:W-:Y:S01]  /*27b40*/  LEA R96, P6, R97, R0, 0x1 ;  /* 0x0000000061607211 */ /* 0x000fe200078c08ff */
[----:B------:R-:W4:Y:S01]  /*27b50*/  LDCU UR4, c[0x0][0x39c] ;  /* 0x00007380ff0477ac */ /* 0x000f220008000800 */
[----:B-1----:R-:W-:-:S02]  /*27b60*/  ISETP.LT.AND P2, PT, R98, UR6, !P1 ;  /* 0x0000000662007c0c */ /* 0x002fc4000cf41270 */
[----:B------:R-:W-:Y:S01]  /*27b70*/  LEA.HI.X.SX32 R97, R97, R2, 0x1, P6 ;  /* 0x0000000261617211 */ /* 0x000fe200030f0eff */
[----:B------:R-:W1:Y:S01]  /*27b80*/  LDCU UR6, c[0x0][0x39c] ;  /* 0x00007380ff0677ac */ /* 0x000e620008000800 */
        /* <DEDUP_REMOVED lines=13> */
[----:B----4-:R-:W-:Y:S01]  /*27c60*/  ISETP.LT.AND P4, PT, R98, UR4, !P1 ;  /* 0x0000000462007c0c */ /* 0x010fe2000cf81270 */
[----:B------:R-:W1:Y:S01]  /*27c70*/  LDCU UR4, c[0x0][0x39c] ;  /* 0x00007380ff0477ac */ /* 0x000e620008000800 */
[C---:B------:R-:W-:Y:S02]  /*27c80*/  LEA R98, P6, R99.reuse, R0, 0x1 ;  /* 0x0000000063627211 */ /* 0x040fe400078c08ff */
[----:B---3--:R-:W-:Y:S02]  /*27c90*/  PRMT R100, R124, 0x7610, R100 ;  /* 0x000076107c647816 */ /* 0x008fe40000000064 */
[----:B------:R-:W3:Y:S04]  /*27ca0*/  LDL.LU.S16 R124, [R1+0xc2] ;  /* 0x0000c200017c7983 */ /* 0x000ee80000300600 */
[----:B------:R4:W-:Y:S04]  /*27cb0*/  @P5 STG.E.U16 desc[UR40][R96.64], R100 ;  /* 0x0000006460005986 */ /* 0x0009e8000c101528 */
[----:B------:R-:W3:Y:S01]  /*27cc0*/  LDL.S16 R122, [R1+0xd0] ;  /* 0x0000d000017a7983 */ /* 0x000ee20000100600 */
[C---:B----4-:R-:W-:Y:S01]  /*27cd0*/  VIADD R97, R99.reuse, UR9 ;  /* 0x0000000963617c36 */ /* 0x050fe20008000000 */
[----:B------:R-:W-:-:S02]  /*27ce0*/  LEA.HI.X.SX32 R99, R99, R2, 0x1, P6 ;  /* 0x0000000263637211 */ /* 0x000fc400030f0eff */
[----:B------:R-:W-:-:S05]  /*27cf0*/  PRMT R100, R123, 0x7610, R100 ;  /* 0x000076107b647816 */ /* 0x000fca0000000064 */
[----:B------:R2:W-:Y:S02]  /*27d00*/  @P0 STG.E.U16 desc[UR40][R98.64], R100 ;  /* 0x0000006462000986 */ /* 0x0005e4000c101528 */
[----:B--2---:R-:W-:Y:S02]  /*27d10*/  PRMT R100, R125, 0x7610, R100 ;  /* 0x000076107d647816 */ /* 0x004fe40000000064 */
[----:B------:R-:W2:Y:S01]  /*27d20*/  LDL.LU.S16 R125, [R1+0xd2] ;  /* 0x0000d200017d7983 */ /* 0x000ea20000300600 */
[C---:B------:R-:W-:Y:S02]  /*27d30*/  VIADD R96, R3.reuse, 0x46 ;  /* 0x0000004603607836 */ /* 0x040fe40000000000 */
[----:B------:R-:W-:Y:S01]  /*27d40*/  VIADD R98, R3, 0x47 ;  /* 0x0000004703627836 */ /* 0x000fe20000000000 */
[----:B------:R-:W4:Y:S02]  /*27d50*/  LDL.S16 R123, [R1+0xe0] ;  /* 0x0000e000017b7983 */ /* 0x000f240000100600 */
[----:B------:R-:W-:Y:S01]  /*27d60*/  ISETP.LT.AND P5, PT, R96, UR6, !P1 ;  /* 0x0000000660007c0c */ /* 0x000fe2000cfa1270 */
        /* <DEDUP_REMOVED lines=8> */
[----:B0-----:R-:W-:Y:S01]  /*27df0*/  VIADD R96, R3, 0x48 ;  /* 0x0000004803607836 */ /* 0x001fe20000000000 */
[----:B-----5:R-:W-:Y:S01]  /*27e00*/  PRMT R100, R121, 0x7610, R100 ;  /* 0x0000761079647816 */ /* 0x020fe20000000064 */
[C---:B------:R-:W-:Y:S01]  /*27e10*/  VIADD R97, R99.reuse, UR9 ;  /* 0x0000000963617c36 */ /* 0x040fe20008000000 */
[----:B------:R-:W-:Y:S02]  /*27e20*/  LEA.HI.X.SX32 R99, R99, R2, 0x1, P6 ;  /* 0x0000000263637211 */ /* 0x000fe400030f0eff */
[----:B------:R-:W-:Y:S01]  /*27e30*/  ISETP.LT.AND P2, PT, R96, UR7, !P1 ;  /* 0x0000000760007c0c */ /* 0x000fe2000cf41270 */
[----:B------:R-:W0:Y:S01]  /*27e40*/  LDCU UR7, c[0x0][0x39c] ;  /* 0x00007380ff0777ac */ /* 0x000e220008000800 */
[----:B------:R-:W-:Y:S01]  /*27e50*/  LEA R96, P6, R97, R0, 0x1 ;  /* 0x0000000061607211 */ /* 0x000fe200078c08ff */
[----:B------:R5:W-:Y:S02]  /*27e60*/  @P3 STG.E.U16 desc[UR40][R98.64], R100 ;  /* 0x0000006462003986 */ /* 0x000be4000c101528 */
[----:B-----5:R-:W-:-:S02]  /*27e70*/  VIADD R98, R3, 0x49 ;  /* 0x0000004903627836 */ /* 0x020fc40000000000 */
[C---:B------:R-:W-:Y:S01]  /*27e80*/  VIADD R99, R97.reuse, UR9 ;  /* 0x0000000961637c36 */ /* 0x040fe20008000000 */
[----:B------:R-:W-:Y:S02]  /*27e90*/  LEA.HI.X.SX32 R97, R97, R2, 0x1, P6 ;  /* 0x0000000261617211 */ /* 0x000fe400030f0eff */
[----:B------:R-:W-:Y:S01]  /*27ea0*/  ISETP.LT.AND P3, PT, R98, UR6, !P1 ;  /* 0x0000000662007c0c */ /* 0x000fe2000cf61270 */
[----:B------:R-:W5:Y:S01]  /*27eb0*/  LDCU UR6, c[0x0][0x39c] ;  /* 0x00007380ff0677ac */ /* 0x000f620008000800 */
        /* <DEDUP_REMOVED lines=18> */
[----:B-----5:R-:W-:-:S02]  /*27fe0*/  ISETP.LT.AND P5, PT, R98, UR6, !P1 ;  /* 0x0000000662007c0c */ /* 0x020fc4000cfa1270 */
[----:B------:R-:W-:Y:S01]  /*27ff0*/  LEA.HI.X.SX32 R97, R97, R2, 0x1, P6 ;  /* 0x0000000261617211 */ /* 0x000fe200030f0eff */
[----:B------:R-:W1:Y:S01]  /*28000*/  LDCU UR6, c[0x0][0x39c] ;  /* 0x00007380ff0677ac */ /* 0x000e620008000800 */
[----:B------:R-:W-:-:S03]  /*28010*/  LEA R98, P6, R99, R0, 0x1 ;  /* 0x0000000063627211 */ /* 0x000fc600078c08ff */
[----:B------:R5:W-:Y:S02]  /*28020*/  @P0 STG.E.U16 desc[UR40][R96.64], R100 ;  /* 0x0000006460000986 */ /* 0x000be4000c101528 */
[----:B-----5:R-:W-:Y:S01]  /*28030*/  VIADD R96, R3, 0x4c ;  /* 0x0000004c03607836 */ /* 0x020fe20000000000 */
[----:B----4-:R-:W-:Y:S01]  /*28040*/  PRMT R100, R123, 0x7610, R100 ;  /* 0x000076107b647816 */ /* 0x010fe20000000064 */
        /* <DEDUP_REMOVED lines=358> */
[C---:B-----5:R-:W-:Y:S01]  /*296b0*/  VIADD R97, R99.reuse, UR9 ;  /* 0x0000000963617c36 */ /* 0x060fe20008000000 */
[----:B------:R-:W-:Y:S01]  /*296c0*/  LEA.HI.X.SX32 R99, R99, R2, 0x1, P6 ;  /* 0x0000000263637211 */ /* 0x000fe200030f0eff */
[----:B------:R-:W-:Y:S01]  /*296d0*/  VIADD R96, R3, 0x74 ;  /* 0x0000007403607836 */ /* 0x000fe20000000000 */
[----:B----4-:R-:W-:-:S04]  /*296e0*/  PRMT R100, R122, 0x7610, R100 ;  /* 0x000076107a647816 */ /* 0x010fc80000000064 */
[----:B------:R-:W-:Y:S01]  /*296f0*/  ISETP.LT.AND P0, PT, R96, UR7, !P1 ;  /* 0x0000000760007c0c */ /* 0x000fe2000cf01270 */
[----:B------:R4:W-:Y:S01]  /*29700*/  @P2 STG.E.U16 desc[UR40][R98.64], R100 ;  /* 0x0000006462002986 */ /* 0x0009e2000c101528 */
[----:B------:R-:W-:Y:S01]  /*29710*/  LEA R96, P6, R97, R0, 0x1 ;  /* 0x0000000061607211 */ /* 0x000fe200078c08ff */
[C---:B------:R-:W-:Y:S01]  /*29720*/  VIADD R102, R3.reuse, 0x76 ;  /* 0x0000007603667836 */ /* 0x040fe20000000000 */
[----:B------:R-:W5:Y:S01]  /*29730*/  LDCU UR7, c[0x0][0x39c] ;  /* 0x00007380ff0777ac */ /* 0x000f620008000800 */
[----:B----4-:R-:W-:Y:S02]  /*29740*/  VIADD R98, R3, 0x75 ;  /* 0x0000007503627836 */ /* 0x010fe40000000000 */
[C---:B------:R-:W-:Y:S01]  /*29750*/  VIADD R99, R97.reuse, UR9 ;  /* 0x0000000961637c36 */ /* 0x040fe20008000000 */
[----:B------:R-:W-:Y:S02]  /*29760*/  LEA.HI.X.SX32 R97, R97, R2, 0x1, P6 ;  /* 0x0000000261617211 */ /* 0x000fe400030f0eff */
[----:B0-----:R-:W-:Y:S01]  /*29770*/  ISETP.LT.AND P2, PT, R98, UR4, !P1 ;  /* 0x0000000462007c0c */ /* 0x001fe2000cf41270 */
[C---:B------:R-:W-:Y:S01]  /*29780*/  VIADD R101, R99.reuse, UR9 ;  /* 0x0000000963657c36 */ /* 0x040fe20008000000 */
[C---:B------:R-:W-:Y:S01]  /*29790*/  LEA R98, P6, R99.reuse, R0, 0x1 ;  /* 0x0000000063627211 */ /* 0x040fe200078c08ff */
[----:B------:R-:W0:Y:S03]  /*297a0*/  LDCU UR4, c[0x0][0x39c] ;  /* 0x00007380ff0477ac */ /* 0x000e260008000800 */
[----:B------:R-:W-:-:S02]  /*297b0*/  LEA.HI.X.SX32 R99, R99, R2, 0x1, P6 ;  /* 0x0000000263637211 */ /* 0x000fc400030f0eff */
[----:B---3--:R-:W-:Y:S02]  /*297c0*/  PRMT R100, R124, 0x7610, R100 ;  /* 0x000076107c647816 */ /* 0x008fe40000000064 */
[----:B------:R-:W3:Y:S04]  /*297d0*/  LDL.LU.S16 R124, [R1+0x1de] ;  /* 0x0001de00017c7983 */ /* 0x000ee80000300600 */
[----:B------:R4:W-:Y:S04]  /*297e0*/  @P3 STG.E.U16 desc[UR40][R96.64], R100 ;  /* 0x0000006460003986 */ /* 0x0009e8000c101528 */
[----:B------:R-:W5:Y:S01]  /*297f0*/  LDL.S16 R122, [R1+0x1e0] ;  /* 0x0001e000017a7983 */ /* 0x000f620000100600 */
[----:B----4-:R-:W-:-:S05]  /*29800*/  PRMT R97, R123, 0x7610, R97 ;  /* 0x000076107b617816 */ /* 0x010fca0000000061 */
[----:B------:R2:W-:Y:S02]  /*29810*/  @P4 STG.E.U16 desc[UR40][R98.64], R97 ;  /* 0x0000006162004986 */ /* 0x0005e4000c101528 */
[----:B--2---:R-:W-:Y:S02]  /*29820*/  PRMT R99, R125, 0x7610, R99 ;  /* 0x000076107d637816 */ /* 0x004fe40000000063 */
[----:B------:R-:W2:Y:S01]  /*29830*/  LDL.LU.S16 R125, [R1+0x1e2] ;  /* 0x0001e200017d7983 */ /* 0x000ea20000300600 */
[C---:B------:R-:W-:Y:S01]  /*29840*/  LEA R96, P6, R101.reuse, R0, 0x1 ;  /* 0x0000000065607211 */ /* 0x040fe200078c08ff */
[C---:B------:R-:W-:Y:S02]  /*29850*/  VIADD R103, R101.reuse, UR9 ;  /* 0x0000000965677c36 */ /* 0x040fe40008000000 */
[----:B------:R-:W4:Y:S01]  /*29860*/  LDL.S16 R123, [R1+0x1e4] ;  /* 0x0001e400017b7983 */ /* 0x000f220000100600 */
[----:B------:R-:W-:Y:S01]  /*29870*/  LEA.HI.X.SX32 R97, R101, R2, 0x1, P6 ;  /* 0x0000000265617211 */ /* 0x000fe200030f0eff */
[C---:B------:R-:W-:Y:S01]  /*29880*/  VIADD R105, R103.reuse, UR9 ;  /* 0x0000000967697c36 */ /* 0x040fe20008000000 */
[----:B------:R-:W-:-:S03]  /*29890*/  LEA R98, P6, R103, R0, 0x1 ;  /* 0x0000000067627211 */ /* 0x000fc600078c08ff */
[----:B------:R0:W-:Y:S01]  /*298a0*/  @P5 STG.E.U16 desc[UR40][R96.64], R99 ;  /* 0x0000006360005986 */ /* 0x0001e2000c101528 */
[----:B------:R-:W-:Y:S01]  /*298b0*/  VIADD R101, R105, UR9 ;  /* 0x0000000969657c36 */ /* 0x000fe20008000000 */
[----:B-1----:R-:W-:Y:S02]  /*298c0*/  ISETP.LT.AND P3, PT, R102, UR6, !P1 ;  /* 0x0000000666007c0c */ /* 0x002fe4000cf61270 */
[----:B0-----:R-:W-:Y:S02]  /*298d0*/  LEA.HI.X.SX32 R99, R103, R2, 0x1, P6 ;  /* 0x0000000267637211 */ /* 0x001fe400030f0eff */
[----:B------:R-:W-:Y:S01]  /*298e0*/  PRMT R97, R121, 0x7610, R97 ;  /* 0x0000761079617816 */ /* 0x000fe20000000061 */
[----:B------:R-:W-:Y:S01]  /*298f0*/  VIADD R102, R3, 0x77 ;  /* 0x0000007703667836 */ /* 0x000fe20000000000 */
[C---:B------:R-:W-:Y:S01]  /*29900*/  LEA R96, P6, R105.reuse, R0, 0x1 ;  /* 0x0000000069607211 */ /* 0x040fe200078c08ff */
[----:B------:R-:W0:Y:S02]  /*29910*/  LDCU UR6, c[0x0][0x39c] ;  /* 0x00007380ff0677ac */ /* 0x000e240008000800 */
[----:B------:R1:W-:Y:S02]  /*29920*/  @P0 STG.E.U16 desc[UR40][R98.64], R97 ;  /* 0x0000006162000986 */ /* 0x0003e4000c101528 */
[----:B-1----:R-:W-:-:S02]  /*29930*/  LEA.HI.X.SX32 R97, R105, R2, 0x1, P6 ;  /* 0x0000000269617211 */ /* 0x002fc400030f0eff */
[C---:B------:R-:W-:Y:S02]  /*29940*/  LEA R98, P6, R101.reuse, R0, 0x1 ;  /* 0x0000000065627211 */ /* 0x040fe400078c08ff */
[----:B---3--:R-:W-:Y:S02]  /*29950*/  PRMT R99, R124, 0x7610, R99 ;  /* 0x000076107c637816 */ /* 0x008fe40000000063 */
[----:B------:R-:W3:Y:S04]  /*29960*/  LDL.LU.S16 R124, [R1+0x1e6] ;  /* 0x0001e600017c7983 */ /* 0x000ee80000300600 */
[----:B------:R1:W-:Y:S04]  /*29970*/  @P2 STG.E.U16 desc[UR40][R96.64], R99 ;  /* 0x0000006360002986 */ /* 0x0003e8000c101528 */
[----:B------:R-:W3:Y:S01]  /*29980*/  LDL.S16 R121, [R1+0x1e8] ;  /* 0x0001e80001797983 */ /* 0x000ee20000100600 */
[----:B-1----:R-:W-:-:S02]  /*29990*/  LEA.HI.X.SX32 R99, R101, R2, 0x1, P6 ;  /* 0x0000000265637211 */ /* 0x002fc400030f0eff */
[----:B-----5:R-:W-:-:S05]  /*299a0*/  PRMT R97, R122, 0x7610, R97 ;  /* 0x000076107a617816 */ /* 0x020fca0000000061 */
[----:B------:R2:W-:Y:S02]  /*299b0*/  @P3 STG.E.U16 desc[UR40][R98.64], R97 ;  /* 0x0000006162003986 */ /* 0x0005e4000c101528 */
[----:B--2---:R-:W-:Y:S02]  /*299c0*/  PRMT R99, R125, 0x7610, R99 ;  /* 0x000076107d637816 */ /* 0x004fe40000000063 */
[----:B------:R-:W2:Y:S01]  /*299d0*/  LDL.LU.S16 R125, [R1+0x1ea] ;  /* 0x0001ea00017d7983 */ /* 0x000ea20000300600 */
[----:B------:R-:W-:Y:S01]  /*299e0*/  ISETP.LT.AND P4, PT, R102, UR4, !P1 ;  /* 0x0000000466007c0c */ /* 0x000fe2000cf81270 */
[----:B------:R-:W-:Y:S01]  /*299f0*/  VIADD R103, R101, UR9 ;  /* 0x0000000965677c36 */ /* 0x000fe20008000000 */
[----:B------:R-:W1:Y:S01]  /*29a00*/  LDCU UR4, c[0x0][0x39c] ;  /* 0x00007380ff0477ac */ /* 0x000e620008000800 */
[----:B------:R-:W-:Y:S01]  /*29a10*/  VIADD R100, R3, 0x78 ;  /* 0x0000007803647836 */ /* 0x000fe20000000000 */
[----:B------:R-:W5:Y:S01]  /*29a20*/  LDL.S16 R122, [R1+0x1ec] ;  /* 0x0001ec00017a7983 */ /* 0x000f620000100600 */
[C---:B------:R-:W-:Y:S01]  /*29a30*/  VIADD R101, R103.reuse, UR9 ;  /* 0x0000000967657c36 */ /* 0x040fe20008000000 */
[----:B------:R-:W-:-:S02]  /*29a40*/  LEA R96, P6, R103, R0, 0x1 ;  /* 0x0000000067607211 */ /* 0x000fc400078c08ff */
[----:B------:R-:W-:Y:S01]  /*29a50*/  ISETP.LT.AND P5, PT, R100, UR7, !P1 ;  /* 0x0000000764007c0c */ /* 0x000fe2000cfa1270 */
[----:B------:R-:W-:Y:S01]  /*29a60*/  VIADD R100, R3, 0x79 ;  /* 0x0000007903647836 */ /* 0x000fe20000000000 */
[----:B------:R-:W-:Y:S01]  /*29a70*/  LEA.HI.X.SX32 R97, R103, R2, 0x1, P6 ;  /* 0x0000000267617211 */ /* 0x000fe200030f0eff */
[C---:B------:R-:W-:Y:S01]  /*29a80*/  VIADD R103, R101.reuse, UR9 ;  /* 0x0000000965677c36 */ /* 0x040fe20008000000 */
[----:B------:R-:W-:Y:S01]  /*29a90*/  LEA R98, P6, R101, R0, 0x1 ;  /* 0x0000000065627211 */ /* 0x000fe200078c08ff */
[----:B------:R-:W2:Y:S01]  /*29aa0*/  LDCU UR7, c[0x0][0x39c] ;  /* 0x00007380ff0777ac */ /* 0x000ea20008000800 */
[----:B0-----:R-:W-:Y:S01]  /*29ab0*/  ISETP.LT.AND P0, PT, R100, UR6, !P1 ;  /* 0x0000000664007c0c */ /* 0x001fe2000cf01270 */
[----:B------:R-:W-:Y:S01]  /*29ac0*/  VIADD R100, R3, 0x7a ;  /* 0x0000007a03647836 */ /* 0x000fe20000000000 */
[----:B------:R0:W-:Y:S01]  /*29ad0*/  @P4 STG.E.U16 desc[UR40][R96.64], R99 ;  /* 0x0000006360004986 */ /* 0x0001e2000c101528 */
[----:B------:R-:W2:Y:S03]  /*29ae0*/  LDCU UR6, c[0x0][0x39c] ;  /* 0x00007380ff0677ac */ /* 0x000ea60008000800 */
[----:B-1----:R-:W-:Y:S01]  /*29af0*/  ISETP.LT.AND P2, PT, R100, UR4, !P1 ;  /* 0x0000000464007c0c */ /* 0x002fe2000cf41270 */
[----:B------:R-:W1:Y:S01]  /*29b00*/  LDCU UR4, c[0x0][0x39c] ;  /* 0x00007380ff0477ac */ /* 0x000e620008000800 */
[----:B0-----:R-:W-:-:S02]  /*29b10*/  LEA.HI.X.SX32 R99, R101, R2, 0x1, P6 ;  /* 0x0000000265637211 */ /* 0x001fc400030f0eff */
[----:B----4-:R-:W-:Y:S01]  /*29b20*/  PRMT R97, R123, 0x7610, R97 ;  /* 0x000076107b617816 */ /* 0x010fe20000000061 */
[C---:B------:R-:W-:Y:S01]  /*29b30*/  VIADD R101, R103.reuse, UR9 ;  /* 0x0000000967657c36 */ /* 0x040fe20008000000 */
[C---:B------:R-:W-:Y:S01]  /*29b40*/  LEA R96, P6, R103.reuse, R0, 0x1 ;  /* 0x0000000067607211 */ /* 0x040fe200078c08ff */
[----:B------:R-:W4:Y:S04]  /*29b50*/  LDL.LU.S16 R123, [R1+0x1ee] ;  /* 0x0001ee00017b7983 */ /* 0x000f280000300600 */
[----:B------:R0:W-:Y:S02]  /*29b60*/  @P5 STG.E.U16 desc[UR40][R98.64], R97 ;  /* 0x0000006162005986 */ /* 0x0001e4000c101528 */
[----:B0-----:R-:W-:Y:S02]  /*29b70*/  LEA.HI.X.SX32 R97, R103, R2, 0x1, P6 ;  /* 0x0000000267617211 */ /* 0x001fe400030f0eff */
[----:B------:R-:W-:-:S02]  /*29b80*/  LEA R98, P6, R101, R0, 0x1 ;  /* 0x0000000065627211 */ /* 0x000fc400078c08ff */
[----:B---3--:R-:W-:Y:S02]  /*29b90*/  PRMT R99, R124, 0x7610, R99 ;  /* 0x000076107c637816 */ /* 0x008fe40000000063 */
[----:B------:R-:W3:Y:S04]  /*29ba0*/  LDL.S16 R124, [R1+0x1f0] ;  /* 0x0001f000017c7983 */ /* 0x000ee80000100600 */
[----:B------:R0:W-:Y:S02]  /*29bb0*/  @P0 STG.E.U16 desc[UR40][R96.64], R99 ;  /* 0x0000006360000986 */ /* 0x0001e4000c101528 */
[----:B0-----:R-:W-:Y:S02]  /*29bc0*/  LEA.HI.X.SX32 R99, R101, R2, 0x1, P6 ;  /* 0x0000000265637211 */ /* 0x001fe400030f0eff */
[----:B------:R-:W-:-:S05]  /*29bd0*/  PRMT R97, R121, 0x7610, R97 ;  /* 0x0000761079617816 */ /* 0x000fca0000000061 */
[----:B------:R2:W-:Y:S02]  /*29be0*/  @P2 STG.E.U16 desc[UR40][R98.64], R97 ;  /* 0x0000006162002986 */ /* 0x0005e4000c101528 */
[----:B--2---:R-:W-:Y:S02]  /*29bf0*/  PRMT R99, R125, 0x7610, R99 ;  /* 0x000076107d637816 */ /* 0x004fe40000000063 */
[----:B------:R-:W2:Y:S01]  /*29c00*/  LDL.LU.S16 R125, [R1+0x1f2] ;  /* 0x0001f200017d7983 */ /* 0x000ea20000300600 */
[----:B------:R-:W-:-:S05]  /*29c10*/  VIADD R100, R3, 0x7b ;  /* 0x0000007b03647836 */ /* 0x000fca0000000000 */
[----:B------:R-:W-:Y:S01]  /*29c20*/  ISETP.LT.AND P3, PT, R100, UR6, !P1 ;  /* 0x0000000664007c0c */ /* 0x000fe2000cf61270 */
[C---:B------:R-:W-:Y:S01]  /*29c30*/  VIADD R100, R3.reuse, 0x7c ;  /* 0x0000007c03647836 */ /* 0x040fe20000000000 */
[----:B------:R-:W0:Y:S04]  /*29c40*/  LDCU UR6, c[0x0][0x39c] ;  /* 0x00007380ff0677ac */ /* 0x000e280008000800 */
[----:B------:R-:W-:Y:S01]  /*29c50*/  ISETP.LT.AND P4, PT, R100, UR7, !P1 ;  /* 0x0000000764007c0c */ /* 0x000fe2000cf81270 */
[C---:B------:R-:W-:Y:S01]  /*29c60*/  VIADD R100, R3.reuse, 0x7d ;  /* 0x0000007d03647836 */ /* 0x040fe20000000000 */
[----:B------:R-:W4:Y:S04]  /*29c70*/  LDCU UR7, c[0x0][0x39c] ;  /* 0x00007380ff0777ac */ /* 0x000f280008000800 */
[----:B-1----:R-:W-:Y:S01]  /*29c80*/  ISETP.LT.AND P5, PT, R100, UR4, !P1 ;  /* 0x0000000464007c0c */ /* 0x002fe2000cfa1270 */
[----:B------:R-:W1:Y:S01]  /*29c90*/  LDCU UR4, c[0x0][0x39c] ;  /* 0x00007380ff0477ac */ /* 0x000e620008000800 */
[----:B------:R-:W-:-:S02]  /*29ca0*/  VIADD R100, R3, 0x7e ;  /* 0x0000007e03647836 */ /* 0x000fc40000000000 */
[----:B------:R-:W-:-:S03]  /*29cb0*/  VIADD R103, R101, UR9 ;  /* 0x0000000965677c36 */ /* 0x000fc60008000000 */
[----:B0-----:R-:W-:Y:S01]  /*29cc0*/  ISETP.LT.AND P0, PT, R100, UR6, !P1 ;  /* 0x0000000664007c0c */ /* 0x001fe2000cf01270 */
[----:B------:R-:W0:Y:S01]  /*29cd0*/  LDCU UR6, c[0x0][0x39c] ;  /* 0x00007380ff0677ac */ /* 0x000e220008000800 */
[----:B------:R-:W-:Y:S01]  /*29ce0*/  VIADD R100, R3, 0x7f ;  /* 0x0000007f03647836 */ /* 0x000fe20000000000 */
[C---:B------:R-:W-:Y:S01]  /*29cf0*/  LEA R96, P6, R103.reuse, R0, 0x1 ;  /* 0x0000000067607211 */ /* 0x040fe200078c08ff */
[----:B------:R-:W-:-:S03]  /*29d00*/  VIADD R101, R103, UR9 ;  /* 0x0000000967657c36 */ /* 0x000fc60008000000 */
[----:B------:R-:W-:Y:S02]  /*29d10*/  LEA.HI.X.SX32 R97, R103, R2, 0x1, P6 ;  /* 0x0000000267617211 */ /* 0x000fe400030f0eff */
[----:B------:R-:W-:Y:S02]  /*29d20*/  LEA R98, P6, R101, R0, 0x1 ;  /* 0x0000000065627211 */ /* 0x000fe400078c08ff */
[----:B-1----:R-:W-:Y:S01]  /*29d30*/  ISETP.LT.AND P2, PT, R100, UR4, !P1 ;  /* 0x0000000464007c0c */ /* 0x002fe2000cf41270 */
[C---:B------:R-:W-:Y:S01]  /*29d40*/  VIADD R100, R3.reuse, 0x80 ;  /* 0x0000008003647836 */ /* 0x040fe20000000000 */
[----:B------:R1:W-:Y:S01]  /*29d50*/  @P3 STG.E.U16 desc[UR40][R96.64], R99 ;  /* 0x0000006360003986 */ /* 0x0003e2000c101528 */
[----:B------:R-:W0:Y:S03]  /*29d60*/  LDCU UR4, c[0x0][0x39c] ;  /* 0x00007380ff0477ac */ /* 0x000e260008000800 */
[----:B----4-:R-:W-:Y:S01]  /*29d70*/  ISETP.LT.AND P3, PT, R100, UR7, !P1 ;  /* 0x0000000764007c0c */ /* 0x010fe2000cf61270 */
[----:B------:R-:W-:Y:S01]  /*29d80*/  VIADD R100, R3, 0x81 ;  /* 0x0000008103647836 */ /* 0x000fe20000000000 */
[----:B------:R-:W4:Y:S01]  /*29d90*/  LDCU UR7, c[0x0][0x39c] ;  /* 0x00007380ff0777ac */ /* 0x000f220008000800 */
[C---:B------:R-:W-:Y:S01]  /*29da0*/  VIADD R103, R101.reuse, UR9 ;  /* 0x0000000965677c36 */ /* 0x040fe20008000000 */
[----:B-1----:R-:W-:-:S02]  /*29db0*/  LEA.HI.X.SX32 R99, R101, R2, 0x1, P6 ;  /* 0x0000000265637211 */ /* 0x002fc400030f0eff */
[----:B-----5:R-:W-:Y:S02]  /*29dc0*/  PRMT R97, R122, 0x7610, R97 ;  /* 0x000076107a617816 */ /* 0x020fe40000000061 */
[----:B------:R-:W-:-:S03]  /*29dd0*/  LEA R96, P6, R103, R0, 0x1 ;  /* 0x0000000067607211 */ /* 0x000fc600078c08ff */
[----:B------:R1:W-:Y:S01]  /*29de0*/  @P4 STG.E.U16 desc[UR40][R98.64], R97 ;  /* 0x0000006162004986 */ /* 0x0003e2000c101528 */
[----:B0-----:R-:W-:Y:S01]  /*29df0*/  ISETP.LT.AND P4, PT, R100, UR6, !P1 ;  /* 0x0000000664007c0c */ /* 0x001fe2000cf81270 */
[----:B------:R-:W0:Y:S01]  /*29e00*/  LDCU UR6, c[0x0][0x39c] ;  /* 0x00007380ff0677ac */ /* 0x000e220008000800 */
[----:B------:R-:W-:Y:S02]  /*29e10*/  VIADD R101, R103, UR9 ;  /* 0x0000000967657c36 */ /* 0x000fe40008000000 */
[----:B------:R-:W-:Y:S01]  /*29e20*/  VIADD R100, R3, 0x82 ;  /* 0x0000008203647836 */ /* 0x000fe20000000000 */
[----:B-1----:R-:W-:Y:S02]  /*29e30*/  LEA.HI.X.SX32 R97, R103, R2, 0x1, P6 ;  /* 0x0000000267617211 */ /* 0x002fe400030f0eff */
[----:B------:R-:W-:Y:S01]  /*29e40*/  PRMT R99, R123, 0x7610, R99 ;  /* 0x000076107b637816 */ /* 0x000fe20000000063 */
[C---:B------:R-:W-:Y:S01]  /*29e50*/  VIADD R103, R101.reuse, UR9 ;  /* 0x0000000965677c36 */ /* 0x040fe20008000000 */
[----:B------:R-:W-:-:S03]  /*29e60*/  LEA R98, P6, R101, R0, 0x1 ;  /* 0x0000000065627211 */ /* 0x000fc600078c08ff */
[----:B------:R1:W-:Y:S01]  /*29e70*/  @P5 STG.E.U16 desc[UR40][R96.64], R99 ;  /* 0x0000006360005986 */ /* 0x0003e2000c101528 */
[----:B------:R-:W-:Y:S01]  /*29e80*/  ISETP.LT.AND P5, PT, R100, UR4, !P1 ;  /* 0x0000000464007c0c */ /* 0x000fe2000cfa1270 */
[----:B------:R-:W5:Y:S01]  /*29e90*/  LDCU UR4, c[0x0][0x39c] ;  /* 0x00007380ff0477ac */ /* 0x000f620008000800 */
[----:B------:R-:W-:Y:S01]  /*29ea0*/  VIADD R100, R3, 0x83 ;  /* 0x0000008303647836 */ /* 0x000fe20000000000 */
[----:B-1----:R-:W-:Y:S01]  /*29eb0*/  LEA.HI.X.SX32 R99, R101, R2, 0x1, P6 ;  /* 0x0000000265637211 */ /* 0x002fe200030f0eff */
[C---:B------:R-:W-:Y:S01]  /*29ec0*/  VIADD R101, R103.reuse, UR9 ;  /* 0x0000000967657c36 */ /* 0x040fe20008000000 */
[----:B------:R-:W-:Y:S02]  /*29ed0*/  LEA R96, P6, R103, R0, 0x1 ;  /* 0x0000000067607211 */ /* 0x000fe400078c08ff */
[----:B---3--:R-:W-:-:S05]  /*29ee0*/  PRMT R97, R124, 0x7610, R97 ;  /* 0x000076107c617816 */ /* 0x008fca0000000061 */
[----:B------:R1:W-:Y:S01]  /*29ef0*/  @P0 STG.E.U16 desc[UR40][R98.64], R97 ;  /* 0x0000006162000986 */ /* 0x0003e2000c101528 */
[----:B0-----:R-:W-:Y:S01]  /*29f00*/  ISETP.LT.AND P0, PT, R100, UR6, !P1 ;  /* 0x0000000664007c0c */ /* 0x001fe2000cf01270 */
[----:B------:R-:W-:Y:S01]  /*29f10*/  VIADD R100, R3, 0x84 ;  /* 0x0000008403647836 */ /* 0x000fe20000000000 */
[----:B------:R-:W0:Y:S01]  /*29f20*/  LDCU UR6, c[0x0][0x39c] ;  /* 0x00007380ff0677ac */ /* 0x000e220008000800 */
[----:B-1----:R-:W-:Y:S02]  /*29f30*/  LEA.HI.X.SX32 R97, R103, R2, 0x1, P6 ;  /* 0x0000000267617211 */ /* 0x002fe400030f0eff */
[C---:B------:R-:W-:Y:S01]  /*29f40*/  LEA R98, P6, R101.reuse, R0, 0x1 ;  /* 0x0000000065627211 */ /* 0x040fe200078c08ff */
[----:B------:R-:W-:Y:S01]  /*29f50*/  VIADD R103, R101, UR9 ;  /* 0x0000000965677c36 */ /* 0x000fe20008000000 */
[----:B------:R-:W-:Y:S02]  /*29f60*/  PRMT R102, R69, 0x7632, R102 ;  /* 0x0000763245667816 */ /* 0x000fe40000000066 */
[----:B--2---:R-:W-:-:S05]  /*29f70*/  PRMT R99, R125, 0x7610, R99 ;  /* 0x000076107d637816 */ /* 0x004fca0000000063 */
[----:B------:R1:W-:Y:S01]  /*29f80*/  @P2 STG.E.U16 desc[UR40][R96.64], R99 ;  /* 0x0000006360002986 */ /* 0x0003e2000c101528 */
[----:B----4-:R-:W-:Y:S01]  /*29f90*/  ISETP.LT.AND P2, PT, R100, UR7, !P1 ;  /* 0x0000000764007c0c */ /* 0x010fe2000cf41270 */
[----:B------:R-:W-:Y:S01]  /*29fa0*/  VIADD R100, R3, 0x85 ;  /* 0x0000008503647836 */ /* 0x000fe20000000000 */
[----:B------:R-:W2:Y:S01]  /*29fb0*/  LDCU UR7, c[0x0][0x39c] ;  /* 0x00007380ff0777ac */ /* 0x000ea20008000800 */
[----:B-1----:R-:W-:Y:S02]  /*29fc0*/  LEA.HI.X.SX32 R99, R101, R2, 0x1, P6 ;  /* 0x0000000265637211 */ /* 0x002fe400030f0eff */
[----:B------:R-:W-:-:S05]  /*29fd0*/  PRMT R97, R68, 0x7610, R97 ;  /* 0x0000761044617816 */ /* 0x000fca0000000061 */
[----:B------:R1:W-:Y:S01]  /*29fe0*/  @P3 STG.E.U16 desc[UR40][R98.64], R97 ;  /* 0x0000006162003986 */ /* 0x0003e2000c101528 */
[----:B-----5:R-:W-:Y:S01]  /*29ff0*/  ISETP.LT.AND P3, PT, R100, UR4, !P1 ;  /* 0x0000000464007c0c */ /* 0x020fe2000cf61270 */
[----:B------:R-:W3:Y:S01]  /*2a000*/  LDCU UR4, c[0x0][0x39c] ;  /* 0x00007380ff0477ac */ /* 0x000ee20008000800 */
[C---:B------:R-:W-:Y:S01]  /*2a010*/  LEA R96, P6, R103.reuse, R0, 0x1 ;  /* 0x0000000067607211 */ /* 0x040fe200078c08ff */
[----:B------:R-:W-:-:S03]  /*2a020*/  VIADD R101, R103, UR9 ;  /* 0x0000000967657c36 */ /* 0x000fc60008000000 */
[----:B-1----:R-:W-:Y:S02]  /*2a030*/  LEA.HI.X.SX32 R97, R103, R2, 0x1, P6 ;  /* 0x0000000267617211 */ /* 0x002fe400030f0eff */
[----:B------:R-:W-:Y:S01]  /*2a040*/  PRMT R99, R68, 0x7632, R99 ;  /* 0x0000763244637816 */ /* 0x000fe20000000063 */
[----:B------:R-:W-:Y:S01]  /*2a050*/  VIADD R68, R3, 0x86 ;  /* 0x0000008603447836 */ /* 0x000fe20000000000 */
[C---:B------:R-:W-:Y:S01]  /*2a060*/  LEA R98, P6, R101.reuse, R0, 0x1 ;  /* 0x0000000065627211 */ /* 0x040fe200078c08ff */
[----:B------:R-:W-:Y:S02]  /*2a070*/  VIADD R103, R101, UR9 ;  /* 0x0000000965677c36 */ /* 0x000fe40008000000 */
[----:B------:R1:W-:Y:S01]  /*2a080*/  @P4 STG.E.U16 desc[UR40][R96.64], R99 ;  /* 0x0000006360004986 */ /* 0x0003e2000c101528 */
[----:B0-----:R-:W-:Y:S01]  /*2a090*/  ISETP.LT.AND P4, PT, R68, UR6, !P1 ;  /* 0x0000000644007c0c */ /* 0x001fe2000cf81270 */
[----:B------:R-:W-:Y:S01]  /*2a0a0*/  VIADD R68, R3, 0x87 ;  /* 0x0000008703447836 */ /* 0x000fe20000000000 */
[----:B------:R-:W0:Y:S01]  /*2a0b0*/  LDCU UR6, c[0x0][0x39c] ;  /* 0x00007380ff0677ac */ /* 0x000e220008000800 */
[----:B-1----:R-:W-:Y:S01]  /*2a0c0*/  LEA.HI.X.SX32 R99, R101, R2, 0x1, P6 ;  /* 0x0000000265637211 */ /* 0x002fe200030f0eff */
[C---:B------:R-:W-:Y:S01]  /*2a0d0*/  VIADD R101, R103.reuse, UR9 ;  /* 0x0000000967657c36 */ /* 0x040fe20008000000 */
[----:B------:R-:W-:-:S03]  /*2a0e0*/  LEA R96, P6, R103, R0, 0x1 ;  /* 0x0000000067607211 */ /* 0x000fc600078c08ff */
[----:B------:R1:W-:Y:S01]  /*2a0f0*/  @P5 STG.E.U16 desc[UR40][R98.64], R69 ;  /* 0x0000004562005986 */ /* 0x0003e2000c101528 */
[----:B------:R-:W-:Y:S02]  /*2a100*/  LEA.HI.X.SX32 R97, R103, R2, 0x1, P6 ;  /* 0x0000000267617211 */ /* 0x000fe400030f0eff */
[----:B---3--:R-:W-:Y:S01]  /*2a110*/  ISETP.LT.AND P5, PT, R68, UR4, !P1 ;  /* 0x0000000444007c0c */ /* 0x008fe2000cfa1270 */
[C---:B------:R-:W-:Y:S01]  /*2a120*/  VIADD R103, R101.reuse, UR9 ;  /* 0x0000000965677c36 */ /* 0x040fe20008000000 */
[----:B------:R-:W-:Y:S01]  /*2a130*/  LEA R68, P6, R101, R0, 0x1 ;  /* 0x0000000065447211 */ /* 0x000fe200078c08ff */
[----:B------:R3:W-:Y:S01]  /*2a140*/  @P0 STG.E.U16 desc[UR40][R96.64], R102 ;  /* 0x0000006660000986 */ /* 0x0007e2000c101528 */
[----:B------:R-:W-:Y:S01]  /*2a150*/  VIADD R100, R3, 0x88 ;  /* 0x0000008803647836 */ /* 0x000fe20000000000 */
[----:B------:R-:W4:Y:S01]  /*2a160*/  LDCU UR4, c[0x0][0x39c] ;  /* 0x00007380ff0477ac */ /* 0x000f220008000800 */
[----:B-1----:R-:W-:Y:S02]  /*2a170*/  LEA.HI.X.SX32 R69, R101, R2, 0x1, P6 ;  /* 0x0000000265457211 */ /* 0x002fe400030f0eff */
[----:B---3--:R-:W-:Y:S01]  /*2a180*/  PRMT R97, R89, 0x7610, R97 ;  /* 0x0000761059617816 */ /* 0x008fe20000000061 */
[C---:B------:R-:W-:Y:S01]  /*2a190*/  VIADD R99, R103.reuse, UR9 ;  /* 0x0000000967637c36 */ /* 0x040fe20008000000 */
[----:B------:R-:W3:Y:S01]  /*2a1a0*/  LDL.LU R89, [R1+0xa1c] ;  /* 0x000a1c0001597983 */ /* 0x000ee20000300800 */
[----:B------:R-:W-:-:S03]  /*2a1b0*/  LEA R96, P6, R103, R0, 0x1 ;  /* 0x0000000067607211 */ /* 0x000fc600078c08ff */
[----:B------:R1:W-:Y:S01]  /*2a1c0*/  @P2 STG.E.U16 desc[UR40][R68.64], R97 ;  /* 0x0000006144002986 */ /* 0x0003e2000c101528 */
[----:B------:R-:W-:Y:S01]  /*2a1d0*/  VIADD R101, R99, UR9 ;  /* 0x0000000963657c36 */ /* 0x000fe20008000000 */
[----:B-1----:R-:W-:Y:S02]  /*2a1e0*/  PRMT R69, R88, 0x7610, R69 ;  /* 0x0000761058457816 */ /* 0x002fe40000000045 */
[----:B------:R-:W5:Y:S01]  /*2a1f0*/  LDL.LU R88, [R1+0xa18] ;  /* 0x000a180001587983 */ /* 0x000f620000300800 */
[----:B------:R-:W-:Y:S02]  /*2a200*/  LEA.HI.X.SX32 R97, R103, R2, 0x1, P6 ;  /* 0x0000000267617211 */ /* 0x000fe400030f0eff */
[----:B------:R-:W-:-:S03]  /*2a210*/  LEA R68, P6, R99, R0, 0x1 ;  /* 0x0000000063447211 */ /* 0x000fc600078c08ff */
[----:B------:R1:W-:Y:S01]  /*2a220*/  @P3 STG.E.U16 desc[UR40][R96.64], R69 ;  /* 0x0000004560003986 */ /* 0x0003e2000c101528 */
[----:B--2---:R-:W-:Y:S01]  /*2a230*/  ISETP.LT.AND P0, PT, R100, UR7, !P1 ;  /* 0x0000000764007c0c */ /* 0x004fe2000cf01270 */
[----:B------:R-:W-:Y:S01]  /*2a240*/  VIADD R98, R3, 0x89 ;  /* 0x0000008903627836 */ /* 0x000fe20000000000 */
[----:B------:R-:W2:Y:S01]  /*2a250*/  LDCU UR7, c[0x0][0x39c] ;  /* 0x00007380ff0777ac */ /* 0x000ea20008000800 */
[----:B-1----:R-:W-:Y:S02]  /*2a260*/  LEA.HI.X.SX32 R69, R99, R2, 0x1, P6 ;  /* 0x0000000263457211 */ /* 0x002fe400030f0eff */
[----:B------:R-:W-:Y:S01]  /*2a270*/  PRMT R97, R91, 0x7610, R97 ;  /* 0x000076105b617816 */ /* 0x000fe20000000061 */
[C---:B------:R-:W-:Y:S01]  /*2a280*/  VIADD R99, R101.reuse, UR9 ;  /* 0x0000000965637c36 */ /* 0x040fe20008000000 */
[----:B------:R-:W-:Y:S01]  /*2a290*/  LEA R96, P6, R101, R0, 0x1 ;  /* 0x0000000065607211 */ /* 0x000fe200078c08ff */
[----:B------:R-:W3:Y:S04]  /*2a2a0*/  LDL.LU R91, [R1+0xa14] ;  /* 0x000a1400015b7983 */ /* 0x000ee80000300800 */
[----:B------:R1:W-:Y:S02]  /*2a2b0*/  @P4 STG.E.U16 desc[UR40][R68.64], R97 ;  /* 0x0000006144004986 */ /* 0x0003e4000c101528 */
[----:B-1----:R-:W-:-:S02]  /*2a2c0*/  PRMT R69, R90, 0x7610, R69 ;  /* 0x000076105a457816 */ /* 0x002fc40000000045 */
[----:B------:R-:W3:Y:S01]  /*2a2d0*/  LDL.LU R90, [R1+0xa10] ;  /* 0x000a1000015a7983 */ /* 0x000ee20000300800 */
[----:B------:R-:W-:Y:S02]  /*2a2e0*/  LEA.HI.X.SX32 R97, R101, R2, 0x1, P6 ;  /* 0x0000000265617211 */ /* 0x000fe400030f0eff */
[----:B------:R-:W-:-:S03]  /*2a2f0*/  LEA R68, P6, R99, R0, 0x1 ;  /* 0x0000000063447211 */ /* 0x000fc600078c08ff */
[----:B------:R1:W-:Y:S01]  /*2a300*/  @P5 STG.E.U16 desc[UR40][R96.64], R69 ;  /* 0x0000004560005986 */ /* 0x0003e2000c101528 */
[----:B------:R-:W-:Y:S01]  /*2a310*/  VIADD R101, R99, UR9 ;  /* 0x0000000963657c36 */ /* 0x000fe20008000000 */
[----:B0-----:R-:W-:Y:S01]  /*2a320*/  ISETP.LT.AND P2, PT, R98, UR6, !P1 ;  /* 0x0000000662007c0c */ /* 0x001fe2000cf41270 */
[----:B------:R-:W-:Y:S01]  /*2a330*/  VIADD R98, R3, 0x8a ;  /* 0x0000008a03627836 */ /* 0x000fe20000000000 */
[----:B------:R-:W0:Y:S01]  /*2a340*/  LDCU UR6, c[0x0][0x39c] ;  /* 0x00007380ff0677ac */ /* 0x000e220008000800 */
[----:B-1----:R-:W-:Y:S02]  /*2a350*/  LEA.HI.X.SX32 R69, R99, R2, 0x1, P6 ;  /* 0x0000000263457211 */ /* 0x002fe400030f0eff */
[----:B------:R-:W-:Y:S02]  /*2a360*/  PRMT R97, R93, 0x7610, R97 ;  /* 0x000076105d617816 */ /* 0x000fe40000000061 */
[----:B------:R-:W3:Y:S01]  /*2a370*/  LDL.LU R93, [R1+0xa0c] ;  /* 0x000a0c00015d7983 */ /* 0x000ee20000300800 */
[----:B------:R-:W-:-:S03]  /*2a380*/  LEA R96, P6, R101, R0, 0x1 ;  /* 0x0000000065607211 */ /* 0x000fc600078c08ff */
[----:B------:R1:W-:Y:S01]  /*2a390*/  @P0 STG.E.U16 desc[UR40][R68.64], R97 ;  /* 0x0000006144000986 */ /* 0x0003e2000c101528 */
[C---:B------:R-:W-:Y:S01]  /*2a3a0*/  VIADD R99, R101.reuse, UR9 ;  /* 0x0000000965637c36 */ /* 0x040fe20008000000 */
[----:B----4-:R-:W-:Y:S01]  /*2a3b0*/  ISETP.LT.AND P3, PT, R98, UR4, !P1 ;  /* 0x0000000462007c0c */ /* 0x010fe2000cf61270 */
[----:B------:R-:W4:Y:S01]  /*2a3c0*/  LDCU UR4, c[0x0][0x39c] ;  /* 0x00007380ff0477ac */ /* 0x000f220008000800 */
[----:B-1----:R-:W-:Y:S02]  /*2a3d0*/  PRMT R69, R92, 0x7610, R69 ;  /* 0x000076105c457816 */ /* 0x002fe40000000045 */
[----:B------:R-:W3:Y:S01]  /*2a3e0*/  LDL.LU R92, [R1+0xa08] ;  /* 0x000a0800015c7983 */ /* 0x000ee20000300800 */
[----:B------:R-:W-:Y:S02]  /*2a3f0*/  LEA.HI.X.SX32 R97, R101, R2, 0x1, P6 ;  /* 0x0000000265617211 */ /* 0x000fe400030f0eff */
[----:B------:R-:W-:-:S03]  /*2a400*/  LEA R68, P6, R99, R0, 0x1 ;  /* 0x0000000063447211 */ /* 0x000fc600078c08ff */
[----:B------:R1:W-:Y:S02]  /*2a410*/  @P2 STG.E.U16 desc[UR40][R96.64], R69 ;  /* 0x0000004560002986 */ /* 0x0003e4000c101528 */
[----:B-1----:R-:W-:Y:S02]  /*2a420*/  LEA.HI.X.SX32 R69, R99, R2, 0x1, P6 ;  /* 0x0000000263457211 */ /* 0x002fe400030f0eff */
[----:B------:R-:W-:Y:S02]  /*2a430*/  PRMT R97, R95, 0x7610, R97 ;  /* 0x000076105f617816 */ /* 0x000fe40000000061 */
[----:B------:R-:W3:Y:S04]  /*2a440*/  LDL.LU R95, [R1+0xa04] ;  /* 0x000a0400015f7983 */ /* 0x000ee80000300800 */
[----:B------:R1:W-:Y:S02]  /*2a450*/  @P3 STG.E.U16 desc[UR40][R68.64], R97 ;  /* 0x0000006144003986 */ /* 0x0003e4000c101528 */
[----:B-1----:R-:W-:-:S02]  /*2a460*/  PRMT R69, R94, 0x7610, R69 ;  /* 0x000076105e457816 */ /* 0x002fc40000000045 */
[----:B------:R-:W3:Y:S01]  /*2a470*/  LDL.LU R94, [R1+0xa00] ;  /* 0x000a0000015e7983 */ /* 0x000ee20000300800 */
[----:B------:R-:W-:-:S05]  /*2a480*/  VIADD R98, R3, 0x8b ;  /* 0x0000008b03627836 */ /* 0x000fca0000000000 */
[----:B0-----:R-:W-:Y:S01]  /*2a490*/  ISETP.LT.AND P4, PT, R98, UR6, !P1 ;  /* 0x0000000662007c0c */ /* 0x001fe2000cf81270 */
[C---:B------:R-:W-:Y:S01]  /*2a4a0*/  VIADD R98, R3.reuse, 0x8c ;  /* 0x0000008c03627836 */ /* 0x040fe20000000000 */
[----:B------:R-:W0:Y:S04]  /*2a4b0*/  LDCU UR6, c[0x0][0x39c] ;  /* 0x00007380ff0677ac */ /* 0x000e280008000800 */
[----:B--2---:R-:W-:Y:S01]  /*2a4c0*/  ISETP.LT.AND P5, PT, R98, UR7, !P1 ;  /* 0x0000000762007c0c */ /* 0x004fe2000cfa1270 */
[----:B------:R-:W-:Y:S01]  /*2a4d0*/  VIADD R98, R3, 0x8d ;  /* 0x0000008d03627836 */ /* 0x000fe20000000000 */
[----:B------:R-:W1:Y:S04]  /*2a4e0*/  LDCU UR7, c[0x0][0x39c] ;  /* 0x00007380ff0777ac */ /* 0x000e680008000800 */
[----:B----4-:R-:W-:Y:S01]  /*2a4f0*/  ISETP.LT.AND P0, PT, R98, UR4, !P1 ;  /* 0x0000000462007c0c */ /* 0x010fe2000cf01270 */
[----:B------:R-:W2:Y:S01]  /*2a500*/  LDCU UR4, c[0x0][0x39c] ;  /* 0x00007380ff0477ac */ /* 0x000ea20008000800 */
[----:B------:R-:W-:-:S02]  /*2a510*/  VIADD R101, R99, UR9 ;  /* 0x0000000963657c36 */ /* 0x000fc40008000000 */
[----:B------:R-:W-:Y:S02]  /*2a520*/  VIADD R98, R3, 0x8e ;  /* 0x0000008e03627836 */ /* 0x000fe40000000000 */
[C---:B------:R-:W-:Y:S01]  /*2a530*/  VIADD R99, R101.reuse, UR9 ;  /* 0x0000000965637c36 */ /* 0x040fe20008000000 */
[----:B------:R-:W-:Y:S02]  /*2a540*/  LEA R96, P6, R101, R0, 0x1 ;  /* 0x0000000065607211 */ /* 0x000fe400078c08ff */
[----:B0-----:R-:W-:Y:S01]  /*2a550*/  ISETP.LT.AND P2, PT, R98, UR6, !P1 ;  /* 0x0000000662007c0c */ /* 0x001fe2000cf41270 */
[----:B------:R-:W0:Y:S01]  /*2a560*/  LDCU UR6, c[0x0][0x39c] ;  /* 0x00007380ff0677ac */ /* 0x000e220008000800 */
[----:B------:R-:W-:Y:S01]  /*2a570*/  VIADD R98, R3, 0x8f ;  /* 0x0000008f03627836 */ /* 0x000fe20000000000 */
[----:B------:R-:W-:Y:S02]  /*2a580*/  LEA.HI.X.SX32 R97, R101, R2, 0x1, P6 ;  /* 0x0000000265617211 */ /* 0x000fe400030f0eff */
[C---:B------:R-:W-:Y:S01]  /*2a590*/  LEA R68, P6, R99.reuse, R0, 0x1 ;  /* 0x0000000063447211 */ /* 0x040fe200078c08ff */
[----:B------:R-:W-:-:S02]  /*2a5a0*/  VIADD R101, R99, UR9 ;  /* 0x0000000963657c36 */ /* 0x000fc40008000000 */
[----:B------:R4:W-:Y:S01]  /*2a5b0*/  @P4 STG.E.U16 desc[UR40][R96.64], R69 ;  /* 0x0000004560004986 */ /* 0x0009e2000c101528 */
[----:B--2---:R-:W-:Y:S01]  /*2a5c0*/  ISETP.LT.AND P3, PT, R98, UR4, !P1 ;  /* 0x0000000462007c0c */ /* 0x004fe2000cf61270 */
[----:B------:R-:W-:Y:S01]  /*2a5d0*/  VIADD R98, R3, 0x90 ;  /* 0x0000009003627836 */ /* 0x000fe20000000000 */
[----:B------:R-:W2:Y:S01]  /*2a5e0*/  LDCU UR4, c[0x0][0x39c] ;  /* 0x00007380ff0477ac */ /* 0x000ea20008000800 */
[----:B----4-:R-:W-:Y:S02]  /*2a5f0*/  LEA.HI.X.SX32 R69, R99, R2, 0x1, P6 ;  /* 0x0000000263457211 */ /* 0x010fe400030f0eff */
[----:B------:R-:W-:Y:S02]  /*2a600*/  PRMT R97, R70, 0x7610, R97 ;  /* 0x0000761046617816 */ /* 0x000fe40000000061 */
[----:B-1----:R-:W-:Y:S01]  /*2a610*/  ISETP.LT.AND P4, PT, R98, UR7, !P1 ;  /* 0x0000000762007c0c */ /* 0x002fe2000cf81270 */
[----:B------:R-:W4:Y:S01]  /*2a620*/  LDL.LU R70, [R1+0x9fc] ;  /* 0x0009fc0001467983 */ /* 0x000f220000300800 */
[----:B------:R-:W-:Y:S01]  /*2a630*/  LEA R96, P6, R101, R0, 0x1 ;  /* 0x0000000065607211 */ /* 0x000fe200078c08ff */
[----:B------:R-:W-:Y:S01]  /*2a640*/  VIADD R98, R3, 0x91 ;  /* 0x0000009103627836 */ /* 0x000fe20000000000 */
[----:B------:R-:W1:Y:S01]  /*2a650*/  LDCU UR7, c[0x0][0x39c] ;  /* 0x00007380ff0777ac */ /* 0x000e620008000800 */
[----:B------:R2:W-:Y:S01]  /*2a660*/  @P5 STG.E.U16 desc[UR40][R68.64], R97 ;  /* 0x0000006144005986 */ /* 0x0005e2000c101528 */
[----:B------:R-:W-:-:S02]  /*2a670*/  VIADD R99, R101, UR9 ;  /* 0x0000000965637c36 */ /* 0x000fc40008000000 */
[----:B0-----:R-:W-:Y:S01]  /*2a680*/  ISETP.LT.AND P5, PT, R98, UR6, !P1 ;  /* 0x0000000662007c0c */ /* 0x001fe2000cfa1270 */
[----:B------:R-:W0:Y:S01]  /*2a690*/  LDCU UR6, c[0x0][0x39c] ;  /* 0x00007380ff0677ac */ /* 0x000e220008000800 */
[----:B--2---:R-:W-:Y:S02]  /*2a6a0*/  PRMT R69, R71, 0x7610, R69 ;  /* 0x0000761047457816 */ /* 0x004fe40000000045 */
[----:B------:R-:W4:Y:S01]  /*2a6b0*/  LDL.LU R71, [R1+0x9f8] ;  /* 0x0009f80001477983 */ /* 0x000f220000300800 */
[----:B------:R-:W-:Y:S02]  /*2a6c0*/  LEA.HI.X.SX32 R97, R101, R2, 0x1, P6 ;  /* 0x0000000265617211 */ /* 0x000fe400030f0eff */
[C---:B------:R-:W-:Y:S01]  /*2a6d0*/  LEA R98, P6, R99.reuse, R0, 0x1 ;  /* 0x0000000063627211 */ /* 0x040fe200078c08ff */
[C---:B------:R-:W-:Y:S02]  /*2a6e0*/  VIADD R101, R99.reuse, UR9 ;  /* 0x0000000963657c36 */ /* 0x040fe40008000000 */
[----:B------:R2:W-:Y:S01]  /*2a6f0*/  @P0 STG.E.U16 desc[UR40][R96.64], R69 ;  /* 0x0000004560000986 */ /* 0x0005e2000c101528 */
[----:B------:R-:W-:-:S02]  /*2a700*/  LEA.HI.X.SX32 R99, R99, R2, 0x1, P6 ;  /* 0x0000000263637211 */ /* 0x000fc400030f0eff */
[----:B--2---:R-:W-:Y:S02]  /*2a710*/  PRMT R97, R72, 0x7610, R97 ;  /* 0x0000761048617816 */ /* 0x004fe40000000061 */
[----:B------:R-:W2:Y:S04]  /*2a720*/  LDL.LU R72, [R1+0x9f4] ;  /* 0x0009f40001487983 */ /* 0x000ea80000300800 */
[----:B------:R0:W-:Y:S01]  /*2a730*/  @P2 STG.E.U16 desc[UR40][R98.64], R97 ;  /* 0x0000006162002986 */ /* 0x0001e2000c101528 */
[C---:B------:R-:W-:Y:S01]  /*2a740*/  LEA R68, P6, R101.reuse, R0, 0x1 ;  /* 0x0000000065447211 */ /* 0x040fe200078c08ff */
[----:B------:R-:W-:Y:S01]  /*2a750*/  VIADD R103, R101, UR9 ;  /* 0x0000000965677c36 */ /* 0x000fe20008000000 */
[----:B0-----:R-:W-:Y:S02]  /*2a760*/  PRMT R99, R73, 0x7610, R99 ;  /* 0x0000761049637816 */ /* 0x001fe40000000063 */
[----:B------:R-:W2:Y:S01]  /*2a770*/  LDL.LU R73, [R1+0x9f0] ;  /* 0x0009f00001497983 */ /* 0x000ea20000300800 */
[----:B------:R-:W-:-:S02]  /*2a780*/  LEA.HI.X.SX32 R69, R101, R2, 0x1, P6 ;  /* 0x0000000265457211 */ /* 0x000fc400030f0eff */
[----:B------:R-:W-:Y:S01]  /*2a790*/  LEA R96, P6, R103, R0, 0x1 ;  /* 0x0000000067607211 */ /* 0x000fe200078c08ff */
[----:B------:R-:W-:Y:S02]  /*2a7a0*/  VIADD R100, R3, 0x92 ;  /* 0x0000009203647836 */ /* 0x000fe40000000000 */
[----:B------:R0:W-:Y:S01]  /*2a7b0*/  @P3 STG.E.U16 desc[UR40][R68.64], R99 ;  /* 0x0000006344003986 */ /* 0x0001e2000c101528 */
[C---:B------:R-:W-:Y:S01]  /*2a7c0*/  VIADD R101, R103.reuse, UR9 ;  /* 0x0000000967657c36 */ /* 0x040fe20008000000 */
[----:B------:R-:W-:Y:S02]  /*2a7d0*/  LEA.HI.X.SX32 R97, R103, R2, 0x1, P6 ;  /* 0x0000000267617211 */ /* 0x000fe400030f0eff */
[----:B------:R-:W-:Y:S01]  /*2a7e0*/  ISETP.LT.AND P0, PT, R100, UR4, !P1 ;  /* 0x0000000464007c0c */ /* 0x000fe2000cf01270 */
[----:B------:R-:W1:Y:S01]  /*2a7f0*/  LDCU UR4, c[0x0][0x39c] ;  /* 0x00007380ff0477ac */ /* 0x000e620008000800 */
[----:B------:R-:W-:Y:S01]  /*2a800*/  VIADD R100, R3, 0x93 ;  /* 0x0000009303647836 */ /* 0x000fe20000000000 */
[----:B------:R-:W-:-:S02]  /*2a810*/  LEA R98, P6, R101, R0, 0x1 ;  /* 0x0000000065627211 */ /* 0x000fc400078c08ff */
[----:B0-----:R-:W-:Y:S01]  /*2a820*/  PRMT R69, R74, 0x7610, R69 ;  /* 0x000076104a457816 */ /* 0x001fe20000000045 */
[C---:B------:R-:W-:Y:S01]  /*2a830*/  VIADD R103, R101.reuse, UR9 ;  /* 0x0000000965677c36 */ /* 0x040fe20008000000 */
[----:B------:R-:W2:Y:S04]  /*2a840*/  LDL.LU R74, [R1+0x9ec] ;  /* 0x0009ec00014a7983 */ /* 0x000ea80000300800 */
[----:B------:R0:W-:Y:S01]  /*2a850*/  @P4 STG.E.U16 desc[UR40][R96.64], R69 ;  /* 0x0000004560004986 */ /* 0x0001e2000c101528 */
[----:B------:R-:W-:Y:S02]  /*2a860*/  LEA.HI.X.SX32 R99, R101, R2, 0x1, P6 ;  /* 0x0000000265637211 */ /* 0x000fe400030f0eff */
[----:B------:R-:W-:Y:S01]  /*2a870*/  ISETP.LT.AND P2, PT, R100, UR6, !P1 ;  /* 0x0000000664007c0c */ /* 0x000fe2000cf41270 */
[----:B------:R-:W-:Y:S01]  /*2a880*/  VIADD R100, R3, 0x94 ;  /* 0x0000009403647836 */ /* 0x000fe20000000000 */
[----:B------:R-:W-:Y:S01]  /*2a890*/  LEA R68, P6, R103, R0, 0x1 ;  /* 0x0000000067447211 */ /* 0x000fe200078c08ff */
[----:B------:R-:W5:Y:S01]  /*2a8a0*/  LDCU UR6, c[0x0][0x39c] ;  /* 0x00007380ff0677ac */ /* 0x000f620008000800 */
[----:B0-----:R-:W-:-:S02]  /*2a8b0*/  PRMT R97, R75, 0x7610, R97 ;  /* 0x000076104b617816 */ /* 0x001fc40000000061 */
[----:B------:R-:W2:Y:S01]  /*2a8c0*/  LDL.LU R75, [R1+0x9e8] ;  /* 0x0009e800014b7983 */ /* 0x000ea20000300800 */
[----:B------:R-:W-:-:S03]  /*2a8d0*/  LEA.HI.X.SX32 R69, R103, R2, 0x1, P6 ;  /* 0x0000000267457211 */ /* 0x000fc600030f0eff */
[----:B------:R0:W-:Y:S01]  /*2a8e0*/  @P5 STG.E.U16 desc[UR40][R98.64], R97 ;  /* 0x0000006162005986 */ /* 0x0001e2000c101528 */
[----:B-1----:R-:W-:Y:S01]  /*2a8f0*/  ISETP.LT.AND P3, PT, R100, UR7, !P1 ;  /* 0x0000000764007c0c */ /* 0x002fe2000cf61270 */
[----:B------:R-:W-:Y:S01]  /*2a900*/  VIADD R100, R3, 0x95 ;  /* 0x0000009503647836 */ /* 0x000fe20000000000 */
[----:B------:R-:W1:Y:S01]  /*2a910*/  LDCU UR7, c[0x0][0x39c] ;  /* 0x00007380ff0777ac */ /* 0x000e620008000800 */
[----:B------:R-:W-:Y:S01]  /*2a920*/  VIADD R101, R103, UR9 ;  /* 0x0000000967657c36 */ /* 0x000fe20008000000 */
[----:B0-----:R-:W-:Y:S02]  /*2a930*/  PRMT R99, R76, 0x7610, R99 ;  /* 0x000076104c637816 */ /* 0x001fe40000000063 */
[----:B------:R-:W2:Y:S01]  /*2a940*/  LDL.LU R76, [R1+0x9e4] ;  /* 0x0009e400014c7983 */ /* 0x000ea20000300800 */
[----:B------:R-:W-:Y:S01]  /*2a950*/  ISETP.LT.AND P4, PT, R100, UR4, !P1 ;  /* 0x0000000464007c0c */ /* 0x000fe2000cf81270 */
[----:B------:R-:W0:Y:S02]  /*2a960*/  LDCU UR4, c[0x0][0x39c] ;  /* 0x00007380ff0477ac */ /* 0x000e240008000800 */
[----:B------:R1:W-:Y:S01]  /*2a970*/  @P0 STG.E.U16 desc[UR40][R68.64], R99 ;  /* 0x0000006344000986 */ /* 0x0003e2000c101528 */
[C---:B------:R-:W-:Y:S01]  /*2a980*/  LEA R96, P6, R101.reuse, R0, 0x1 ;  /* 0x0000000065607211 */ /* 0x040fe200078c08ff */
[----:B------:R-:W-:-:S03]  /*2a990*/  VIADD R103, R101, UR9 ;  /* 0x0000000965677c36 */ /* 0x000fc60008000000 */
[----:B------:R-:W-:Y:S02]  /*2a9a0*/  LEA.HI.X.SX32 R97, R101, R2, 0x1, P6 ;  /* 0x0000000265617211 */ /* 0x000fe400030f0eff */
[----:B-1----:R-:W-:Y:S02]  /*2a9b0*/  PRMT R69, R77, 0x7610, R69 ;  /* 0x000076104d457816 */ /* 0x002fe40000000045 */
[----:B------:R-:W2:Y:S01]  /*2a9c0*/  LDL.LU R77, [R1+0x9e0] ;  /* 0x0009e000014d7983 */ /* 0x000ea20000300800 */
[----:B------:R-:W-:Y:S01]  /*2a9d0*/  VIADD R100, R3, 0x96 ;  /* 0x0000009603647836 */ /* 0x000fe20000000000 */
[C---:B------:R-:W-:Y:S02]  /*2a9e0*/  LEA R98, P6, R103.reuse, R0, 0x1 ;  /* 0x0000000067627211 */ /* 0x040fe400078c08ff */
[----:B------:R1:W-:Y:S02]  /*2a9f0*/  @P2 STG.E.U16 desc[UR40][R96.64], R69 ;  /* 0x0000004560002986 */ /* 0x0003e4000c101528 */
[----:B------:R-:W-:-:S02]  /*2aa00*/  LEA.HI.X.SX32 R99, R103, R2, 0x1, P6 ;  /* 0x0000000267637211 */ /* 0x000fc400030f0eff */
[----:B-----5:R-:W-:Y:S01]  /*2aa10*/  ISETP.LT.AND P5, PT, R100, UR6, !P1 ;  /* 0x0000000664007c0c */ /* 0x020fe2000cfa1270 */
[----:B------:R-:W5:Y:S01]  /*2aa20*/  LDCU UR6, c[0x0][0x39c] ;  /* 0x00007380ff0677ac */ /* 0x000f620008000800 */
[----:B------:R-:W-:Y:S02]  /*2aa30*/  VIADD R100, R3, 0x97 ;  /* 0x0000009703647836 */ /* 0x000fe40000000000 */
[----:B------:R-:W-:Y:S01]  /*2aa40*/  VIADD R101, R103, UR9 ;  /* 0x0000000967657c36 */ /* 0x000fe20008000000 */
[----:B-1----:R-:W-:Y:S02]  /*2aa50*/  PRMT R97, R78, 0x7610, R97 ;  /* 0x000076104e617816 */ /* 0x002fe40000000061 */
[----:B------:R-:W2:Y:S01]  /*2aa60*/  LDL.LU R78, [R1+0x9dc] ;  /* 0x0009dc00014e7983 */ /* 0x000ea20000300800 */
[----:B0-----:R-:W-:-:S03]  /*2aa70*/  ISETP.LT.AND P0, PT, R100, UR4, !P1 ;  /* 0x0000000464007c0c */ /* 0x001fc6000cf01270 */
[----:B------:R0:W-:Y:S01]  /*2aa80*/  @P3 STG.E.U16 desc[UR40][R98.64], R97 ;  /* 0x0000006162003986 */ /* 0x0001e2000c101528 */
[----:B------:R-:W-:Y:S01]  /*2aa90*/  LEA R68, P6, R101, R0, 0x1 ;  /* 0x0000000065447211 */ /* 0x000fe200078c08ff */
[----:B------:R-:W-:Y:S01]  /*2aaa0*/  VIADD R100, R3, 0x98 ;  /* 0x0000009803647836 */ /* 0x000fe20000000000 */
[----:B------:R-:W1:Y:S01]  /*2aab0*/  LDCU UR4, c[0x0][0x39c] ;  /* 0x00007380ff0477ac */ /* 0x000e620008000800 */
[C---:B------:R-:W-:Y:S01]  /*2aac0*/  VIADD R103, R101.reuse, UR9 ;  /* 0x0000000965677c36 */ /* 0x040fe20008000000 */
[----:B------:R-:W-:Y:S02]  /*2aad0*/  LEA.HI.X.SX32 R69, R101, R2, 0x1, P6 ;  /* 0x0000000265457211 */ /* 0x000fe400030f0eff */
[----:B0-----:R-:W-:Y:S02]  /*2aae0*/  PRMT R99, R79, 0x7610, R99 ;  /* 0x000076104f637816 */ /* 0x001fe40000000063 */
[----:B------:R-:W2:Y:S01]  /*2aaf0*/  LDL.LU R79, [R1+0x9d8] ;  /* 0x0009d800014f7983 */ /* 0x000ea20000300800 */
[----:B------:R-:W-:Y:S01]  /*2ab00*/  ISETP.LT.AND P2, PT, R100, UR7, !P1 ;  /* 0x0000000764007c0c */ /* 0x000fe2000cf41270 */
[----:B------:R-:W-:Y:S01]  /*2ab10*/  VIADD R100, R3, 0x99 ;  /* 0x0000009903647836 */ /* 0x000fe20000000000 */
[C---:B------:R-:W-:Y:S01]  /*2ab20*/  LEA R96, P6, R103.reuse, R0, 0x1 ;  /* 0x0000000067607211 */ /* 0x040fe200078c08ff */
[----:B------:R0:W-:Y:S01]  /*2ab30*/  @P4 STG.E.U16 desc[UR40][R68.64], R99 ;  /* 0x0000006344004986 */ /* 0x0001e2000c101528 */
[C---:B------:R-:W-:Y:S01]  /*2ab40*/  VIADD R101, R103.reuse, UR9 ;  /* 0x0000000967657c36 */ /* 0x040fe20008000000 */
[----:B------:R-:W1:Y:S01]  /*2ab50*/  LDCU UR7, c[0x0][0x39c] ;  /* 0x00007380ff0777ac */ /* 0x000e620008000800 */
[----:B------:R-:W-:-:S02]  /*2ab60*/  LEA.HI.X.SX32 R97, R103, R2, 0x1, P6 ;  /* 0x0000000267617211 */ /* 0x000fc400030f0eff */
[----:B-----5:R-:W-:Y:S01]  /*2ab70*/  ISETP.LT.AND P3, PT, R100, UR6, !P1 ;  /* 0x0000000664007c0c */ /* 0x020fe2000cf61270 */
[----:B------:R-:W5:Y:S01]  /*2ab80*/  LDCU UR6, c[0x0][0x39c] ;  /* 0x00007380ff0677ac */ /* 0x000f620008000800 */
[C---:B------:R-:W-:Y:S02]  /*2ab90*/  LEA R98, P6, R101.reuse, R0, 0x1 ;  /* 0x0000000065627211 */ /* 0x040fe400078c08ff */
[----:B0-----:R-:W-:Y:S01]  /*2aba0*/  PRMT R69, R80, 0x7610, R69 ;  /* 0x0000761050457816 */ /* 0x001fe20000000045 */
[C---:B------:R-:W-:Y:S01]  /*2abb0*/  VIADD R103, R101.reuse, UR9 ;  /* 0x0000000965677c36 */ /* 0x040fe20008000000 */
[----:B------:R-:W2:Y:S01]  /*2abc0*/  LDL.LU R80, [R1+0x9d4] ;  /* 0x0009d40001507983 */ /* 0x000ea20000300800 */
[----:B------:R-:W-:-:S03]  /*2abd0*/  LEA.HI.X.SX32 R99, R101, R2, 0x1, P6 ;  /* 0x0000000265637211 */ /* 0x000fc600030f0eff */
[----:B------:R0:W-:Y:S01]  /*2abe0*/  @P5 STG.E.U16 desc[UR40][R96.64], R69 ;  /* 0x0000004560005986 */ /* 0x0001e2000c101528 */
[----:B------:R-:W-:Y:S01]  /*2abf0*/  VIADD R100, R3, 0x9a ;  /* 0x0000009a03647836 */ /* 0x000fe20000000000 */
[----:B------:R-:W-:Y:S02]  /*2ac00*/  LEA R68, P6, R103, R0, 0x1 ;  /* 0x0000000067447211 */ /* 0x000fe400078c08ff */
[----:B0-----:R-:W-:Y:S02]  /*2ac10*/  PRMT R97, R81, 0x7610, R97 ;  /* 0x0000761051617816 */ /* 0x001fe40000000061 */
[----:B------:R-:W2:Y:S01]  /*2ac20*/  LDL.LU R81, [R1+0x9d0] ;  /* 0x0009d00001517983 */ /* 0x000ea20000300800 */
[----:B-1----:R-:W-:Y:S01]  /*2ac30*/  ISETP.LT.AND P4, PT, R100, UR4, !P1 ;  /* 0x0000000464007c0c */ /* 0x002fe2000cf81270 */
[----:B------:R-:W0:Y:S01]  /*2ac40*/  LDCU UR4, c[0x0][0x39c] ;  /* 0x00007380ff0477ac */ /* 0x000e220008000800 */
[----:B------:R-:W-:Y:S01]  /*2ac50*/  LEA.HI.X.SX32 R69, R103, R2, 0x1, P6 ;  /* 0x0000000267457211 */ /* 0x000fe200030f0eff */
[----:B------:R1:W-:Y:S01]  /*2ac60*/  @P0 STG.E.U16 desc[UR40][R98.64], R97 ;  /* 0x0000006162000986 */ /* 0x0003e2000c101528 */
[----:B------:R-:W-:-:S02]  /*2ac70*/  VIADD R100, R3, 0x9b ;  /* 0x0000009b03647836 */ /* 0x000fc40000000000 */
[----:B------:R-:W-:Y:S01]  /*2ac80*/  VIADD R101, R103, UR9 ;  /* 0x0000000967657c36 */ /* 0x000fe20008000000 */
[----:B-1----:R-:W-:Y:S02]  /*2ac90*/  PRMT R99, R82, 0x7610, R99 ;  /* 0x0000761052637816 */ /* 0x002fe40000000063 */
[----:B------:R-:W2:Y:S01]  /*2aca0*/  LDL.LU R82, [R1+0x9cc] ;  /* 0x0009cc0001527983 */ /* 0x000ea20000300800 */
[----:B-----5:R-:W-:-:S03]  /*2acb0*/  ISETP.LT.AND P5, PT, R100, UR6, !P1 ;  /* 0x0000000664007c0c */ /* 0x020fc6000cfa1270 */
[----:B------:R1:W-:Y:S01]  /*2acc0*/  @P2 STG.E.U16 desc[UR40][R68.64], R99 ;  /* 0x0000006344002986 */ /* 0x0003e2000c101528 */
[----:B------:R-:W-:Y:S01]  /*2acd0*/  VIADD R100, R3, 0x9c ;  /* 0x0000009c03647836 */ /* 0x000fe20000000000 */
[C---:B------:R-:W-:Y:S01]  /*2ace0*/  LEA R96, P6, R101.reuse, R0, 0x1 ;  /* 0x0000000065607211 */ /* 0x040fe200078c08ff */
[C---:B------:R-:W-:Y:S01]  /*2acf0*/  VIADD R103, R101.reuse, UR9 ;  /* 0x0000000965677c36 */ /* 0x040fe20008000000 */
[----:B------:R-:W5:Y:S02]  /*2ad00*/  LDCU UR6, c[0x0][0x39c] ;  /* 0x00007380ff0677ac */ /* 0x000f640008000800 */
[----:B------:R-:W-:Y:S02]  /*2ad10*/  LEA.HI.X.SX32 R97, R101, R2, 0x1, P6 ;  /* 0x0000000265617211 */ /* 0x000fe400030f0eff */
[----:B-1----:R-:W-:Y:S02]  /*2ad20*/  PRMT R69, R83, 0x7610, R69 ;  /* 0x0000761053457816 */ /* 0x002fe40000000045 */
[----:B------:R-:W2:Y:S01]  /*2ad30*/  LDL.LU R83, [R1+0x9c8] ;  /* 0x0009c80001537983 */ /* 0x000ea20000300800 */
[----:B------:R-:W-:Y:S01]  /*2ad40*/  ISETP.LT.AND P0, PT, R100, UR7, !P1 ;  /* 0x0000000764007c0c */ /* 0x000fe2000cf01270 */
[----:B------:R-:W-:Y:S01]  /*2ad50*/  VIADD R100, R3, 0x9d ;  /* 0x0000009d03647836 */ /* 0x000fe20000000000 */
[C---:B------:R-:W-:Y:S01]  /*2ad60*/  LEA R98, P6, R103.reuse, R0, 0x1 ;  /* 0x0000000067627211 */ /* 0x040fe200078c08ff */
[----:B------:R1:W-:Y:S01]  /*2ad70*/  @P3 STG.E.U16 desc[UR40][R96.64], R69 ;  /* 0x0000004560003986 */ /* 0x0003e2000c101528 */
[C---:B------:R-:W-:Y:S01]  /*2ad80*/  VIADD R101, R103.reuse, UR9 ;  /* 0x0000000967657c36 */ /* 0x040fe20008000000 */
[----:B------:R-:W3:Y:S01]  /*2ad90*/  LDCU UR7, c[0x0][0x39c] ;  /* 0x00007380ff0777ac */ /* 0x000ee20008000800 */
[----:B------:R-:W-:-:S02]  /*2ada0*/  LEA.HI.X.SX32 R99, R103, R2, 0x1, P6 ;  /* 0x0000000267637211 */ /* 0x000fc400030f0eff */
[----:B0-----:R-:W-:Y:S01]  /*2adb0*/  ISETP.LT.AND P2, PT, R100, UR4, !P1 ;  /* 0x0000000464007c0c */ /* 0x001fe2000cf41270 */
[----:B------:R-:W0:Y:S01]  /*2adc0*/  LDCU UR4, c[0x0][0x39c] ;  /* 0x00007380ff0477ac */ /* 0x000e220008000800 */
[C---:B------:R-:W-:Y:S02]  /*2add0*/  LEA R68, P6, R101.reuse, R0, 0x1 ;  /* 0x0000000065447211 */ /* 0x040fe400078c08ff */
[----:B-1----:R-:W-:Y:S01]  /*2ade0*/  PRMT R97, R84, 0x7610, R97 ;  /* 0x0000761054617816 */ /* 0x002fe20000000061 */
[C---:B------:R-:W-:Y:S01]  /*2adf0*/  VIADD R103, R101.reuse, UR9 ;  /* 0x0000000965677c36 */ /* 0x040fe20008000000 */
[----:B------:R-:W2:Y:S01]  /*2ae00*/  LDL.LU R84, [R1+0x9c4] ;  /* 0x0009c40001547983 */ /* 0x000ea20000300800 */
[----:B------:R-:W-:-:S03]  /*2ae10*/  LEA.HI.X.SX32 R69, R101, R2, 0x1, P6 ;  /* 0x0000000265457211 */ /* 0x000fc600030f0eff */
[----:B------:R1:W-:Y:S01]  /*2ae20*/  @P4 STG.E.U16 desc[UR40][R98.64], R97 ;  /* 0x0000006162004986 */ /* 0x0003e2000c101528 */
[----:B------:R-:W-:Y:S01]  /*2ae30*/  VIADD R100, R3, 0x9e ;  /* 0x0000009e03647836 */ /* 0x000fe20000000000 */
[----:B------:R-:W-:Y:S02]  /*2ae40*/  LEA R96, P6, R103, R0, 0x1 ;  /* 0x0000000067607211 */ /* 0x000fe400078c08ff */
[----:B-1----:R-:W-:Y:S02]  /*2ae50*/  PRMT R99, R85, 0x7610, R99 ;  /* 0x0000761055637816 */ /* 0x002fe40000000063 */
[----:B------:R-:W2:Y:S01]  /*2ae60*/  LDL.LU R85, [R1+0x9c0] ;  /* 0x0009c00001557983 */ /* 0x000ea20000300800 */
[----:B-----5:R-:W-:Y:S01]  /*2ae70*/  ISETP.LT.AND P3, PT, R100, UR6, !P1 ;  /* 0x0000000664007c0c */ /* 0x020fe2000cf61270 */
[----:B------:R-:W-:Y:S01]  /*2ae80*/  VIADD R100, R3, 0x9f ;  /* 0x0000009f03647836 */ /* 0x000fe20000000000 */
[C---:B------:R-:W-:Y:S01]  /*2ae90*/  LEA.HI.X.SX32 R97, R103.reuse, R2, 0x1, P6 ;  /* 0x0000000267617211 */ /* 0x040fe200030f0eff */
[----:B------:R1:W-:Y:S01]  /*2aea0*/  @P5 STG.E.U16 desc[UR40][R68.64], R99 ;  /* 0x0000006344005986 */ /* 0x0003e2000c101528 */
[----:B------:R-:W5:Y:S01]  /*2aeb0*/  LDCU UR6, c[0x0][0x39c] ;  /* 0x00007380ff0677ac */ /* 0x000f620008000800 */
[----:B------:R-:W-:Y:S01]  /*2aec0*/  VIADD R101, R103, UR9 ;  /* 0x0000000967657c36 */ /* 0x000fe20008000000 */
[----:B0-----:R-:W-:Y:S01]  /*2aed0*/  ISETP.LT.AND P4, PT, R100, UR4, !P1 ;  /* 0x0000000464007c0c */ /* 0x001fe2000cf81270 */
[----:B------:R-:W-:Y:S01]  /*2aee0*/  VIADD R100, R3, 0xa0 ;  /* 0x000000a003647836 */ /* 0x000fe20000000000 */
[----:B------:R-:W0:Y:S01]  /*2aef0*/  LDCU UR4, c[0x0][0x39c] ;  /* 0x00007380ff0477ac */ /* 0x000e220008000800 */
[----:B-1----:R-:W-:-:S02]  /*2af00*/  PRMT R69, R86, 0x7610, R69 ;  /* 0x0000761056457816 */ /* 0x002fc40000000045 */
[----:B------:R-:W2:Y:S04]  /*2af10*/  LDL.LU R86, [R1+0x9bc] ;  /* 0x0009bc0001567983 */ /* 0x000ea80000300800 */
[----:B------:R1:W-:Y:S01]  /*2af20*/  @P0 STG.E.U16 desc[UR40][R96.64], R69 ;  /* 0x0000004560000986 */ /* 0x0003e2000c101528 */
[C---:B------:R-:W-:Y:S01]  /*2af30*/  LEA R98, P6, R101.reuse, R0, 0x1 ;  /* 0x0000000065627211 */ /* 0x040fe200078c08ff */
[----:B------:R-:W-:Y:S01]  /*2af40*/  VIADD R103, R101, UR9 ;  /* 0x0000000965677c36 */ /* 0x000fe20008000000 */
[----:B---3--:R-:W-:Y:S01]  /*2af50*/  ISETP.LT.AND P5, PT, R100, UR7, !P1 ;  /* 0x0000000764007c0c */ /* 0x008fe2000cfa1270 */
[----:B------:R-:W-:Y:S01]  /*2af60*/  VIADD R100, R3, 0xa1 ;  /* 0x000000a103647836 */ /* 0x000fe20000000000 */
[----:B-1----:R-:W-:Y:S01]  /*2af70*/  PRMT R97, R87, 0x7610, R97 ;  /* 0x0000761057617816 */ /* 0x002fe20000000061 */
[----:B------:R-:W1:Y:S01]  /*2af80*/  LDCU UR7, c[0x0][0x39c] ;  /* 0x00007380ff0777ac */ /* 0x000e620008000800 */
[----:B------:R-:W3:Y:S01]  /*2af90*/  LDL.LU R87, [R1+0x9b8] ;  /* 0x0009b80001577983 */ /* 0x000ee20000300800 */
[----:B------:R-:W-:-:S02]  /*2afa0*/  LEA.HI.X.SX32 R99, R101, R2, 0x1, P6 ;  /* 0x0000000265637211 */ /* 0x000fc400030f0eff */
[----:B------:R-:W-:Y:S02]  /*2afb0*/  LEA R68, P6, R103, R0, 0x1 ;  /* 0x0000000067447211 */ /* 0x000fe400078c08ff */
[----:B-----5:R-:W-:Y:S01]  /*2afc0*/  ISETP.LT.AND P0, PT, R100, UR6, !P1 ;  /* 0x0000000664007c0c */ /* 0x020fe2000cf01270 */
[----:B------:R5:W-:Y:S01]  /*2afd0*/  @P2 STG.E.U16 desc[UR40][R98.64], R97 ;  /* 0x0000006162002986 */ /* 0x000be2000c101528 */
[----:B------:R-:W-:Y:S01]  /*2afe0*/  VIADD R100, R3, 0xa2 ;  /* 0x000000a203647836 */ /* 0x000fe20000000000 */
[C---:B------:R-:W-:Y:S01]  /*2aff0*/  LEA.HI.X.SX32 R69, R103.reuse, R2, 0x1, P6 ;  /* 0x0000000267457211 */ /* 0x040fe200030f0eff */
[----:B------:R-:W-:Y:S01]  /*2b000*/  VIADD R103, R103, UR9 ;  /* 0x0000000967677c36 */ /* 0x000fe20008000000 */
[----:B------:R-:W-:Y:S01]  /*2b010*/  PRMT R102, R89, 0x7610, R102 ;  /* 0x0000761059667816 */ /* 0x000fe20000000066 */
[----:B------:R-:W1:Y:S01]  /*2b020*/  LDCU UR6, c[0x0][0x39c] ;  /* 0x00007380ff0677ac */ /* 0x000e620008000800 */
[----:B0-----:R-:W-:Y:S02]  /*2b030*/  ISETP.LT.AND P2, PT, R100, UR4, !P1 ;  /* 0x0000000464007c0c */ /* 0x001fe4000cf41270 */
[----:B-----5:R-:W-:Y:S01]  /*2b040*/  PRMT R99, R88, 0x7610, R99 ;  /* 0x0000761058637816 */ /* 0x020fe20000000063 */
[----:B------:R-:W0:Y:S01]  /*2b050*/  LDCU UR4, c[0x0][0x39c] ;  /* 0x00007380ff0477ac */ /* 0x000e220008000800 */
[----:B------:R-:W5:Y:S01]  /*2b060*/  LDL.LU R88, [R1+0x9b4] ;  /* 0x0009b40001587983 */ /* 0x000f620000300800 */
[----:B------:R-:W-:-:S03]  /*2b070*/  VIADD R101, R103, UR9 ;  /* 0x0000000967657c36 */ /* 0x000fc60008000000 */
[----:B------:R1:W-:Y:S01]  /*2b080*/  @P3 STG.E.U16 desc[UR40][R68.64], R99 ;  /* 0x0000006344003986 */ /* 0x0003e2000c101528 */
[----:B------:R-:W-:-:S03]  /*2b090*/  LEA R96, P3, R103, R0, 0x1 ;  /* 0x0000000067607211 */ /* 0x000fc600078608ff */
[----:B------:R-:W5:Y:S01]  /*2b0a0*/  LDL.LU R89, [R1+0x9b0] ;  /* 0x0009b00001597983 */ /* 0x000f620000300800 */
[----:B------:R-:W-:Y:S02]  /*2b0b0*/  LEA.HI.X.SX32 R97, R103, R2, 0x1, P3 ;  /* 0x0000000267617211 */ /* 0x000fe400018f0eff */
[----:B------:R-:W-:-:S03]  /*2b0c0*/  LEA R98, P6, R101, R0, 0x1 ;  /* 0x0000000065627211 */ /* 0x000fc600078c08ff */
[----:B------:R0:W-:Y:S01]  /*2b0d0*/  @P4 STG.E.U16 desc[UR40][R96.64], R102 ;  /* 0x0000006660004986 */ /* 0x0001e2000c101528 */
[C---:B-1----:R-:W-:Y:S01]  /*2b0e0*/  LEA.HI.X.SX32 R99, R101.reuse, R2, 0x1, P6 ;  /* 0x0000000265637211 */ /* 0x042fe200030f0eff */
[----:B------:R-:W-:Y:S02]  /*2b0f0*/  VIADD R101, R101, UR9 ;  /* 0x0000000965657c36 */ /* 0x000fe40008000000 */
[----:B------:R-:W-:Y:S02]  /*2b100*/  VIADD R69, R3, 0xa5 ;  /* 0x000000a503457836 */ /* 0x000fe40000000000 */
[C---:B------:R-:W-:Y:S01]  /*2b110*/  VIADD R103, R101.reuse, UR9 ;  /* 0x0000000965677c36 */ /* 0x040fe20008000000 */
[----:B0-----:R-:W-:Y:S02]  /*2b120*/  PRMT R97, R90, 0x7610, R97 ;  /* 0x000076105a617816 */ /* 0x001fe40000000061 */
[----:B------:R-:W-:Y:S01]  /*2b130*/  LEA R68, P6, R101, R0, 0x1 ;  /* 0x0000000065447211 */ /* 0x000fe200078c08ff */
[----:B------:R-:W3:Y:S04]  /*2b140*/  LDL.LU R90, [R1+0x9ac] ;  /* 0x0009ac00015a7983 */ /* 0x000ee80000300800 */
[----:B------:R0:W-:Y:S01]  /*2b150*/  @P5 STG.E.U16 desc[UR40][R98.64], R97 ;  /* 0x0000006162005986 */ /* 0x0001e2000c101528 */
[----:B------:R-:W-:Y:S01]  /*2b160*/  ISETP.LT.AND P5, PT, R69, UR4, !P1 ;  /* 0x0000000445007c0c */ /* 0x000fe2000cfa1270 */
[----:B------:R-:W-:Y:S01]  /*2b170*/  VIADD R100, R3, 0xa3 ;  /* 0x000000a303647836 */ /* 0x000fe20000000000 */
[----:B------:R-:W-:Y:S01]  /*2b180*/  LEA.HI.X.SX32 R69, R101, R2, 0x1, P6 ;  /* 0x0000000265457211 */ /* 0x000fe200030f0eff */
[----:B------:R-:W1:Y:S01]  /*2b190*/  LDCU UR4, c[0x0][0x39c] ;  /* 0x00007380ff0477ac */ /* 0x000e620008000800 */
[----:B------:R-:W-:-:S02]  /*2b1a0*/  LEA R96, P6, R103, R0, 0x1 ;  /* 0x0000000067607211 */ /* 0x000fc400078c08ff */
[----:B0-----:R-:W-:Y:S02]  /*2b1b0*/  PRMT R99, R91, 0x7610, R99 ;  /* 0x000076105b637816 */ /* 0x001fe40000000063 */
[----:B------:R-:W5:Y:S01]  /*2b1c0*/  LDL.LU R91, [R1+0x9a8] ;  /* 0x0009a800015b7983 */ /* 0x000f620000300800 */
[----:B------:R-:W-:Y:S02]  /*2b1d0*/  PRMT R102, R92, 0x7610, R102 ;  /* 0x000076105c667816 */ /* 0x000fe40000000066 */
[C---:B------:R-:W-:Y:S01]  /*2b1e0*/  LEA.HI.X.SX32 R97, R103.reuse, R2, 0x1, P6 ;  /* 0x0000000267617211 */ /* 0x040fe200030f0eff */
[----:B------:R-:W-:Y:S01]  /*2b1f0*/  VIADD R103, R103, UR9 ;  /* 0x0000000967677c36 */ /* 0x000fe20008000000 */
[----:B------:R-:W-:Y:S01]  /*2b200*/  ISETP.LT.AND P3, PT, R100, UR6, !P1 ;  /* 0x0000000664007c0c */ /* 0x000fe2000cf61270 */
[----:B------:R-:W-:Y:S01]  /*2b210*/  @P0 STG.E.U16 desc[UR40][R68.64], R99 ;  /* 0x0000006344000986 */ /* 0x000fe2000c101528 */
[----:B------:R-:W-:Y:S01]  /*2b220*/  VIADD R100, R3, 0xa4 ;  /* 0x000000a403647836 */ /* 0x000fe20000000000 */
[----:B------:R-:W0:Y:S02]  /*2b230*/  LDCU UR6, c[0x0][0x39c] ;  /* 0x00007380ff0677ac */ /* 0x000e240008000800 */
[----:B------:R1:W-:Y:S01]  /*2b240*/  @P2 STG.E.U16 desc[UR40][R96.64], R102 ;  /* 0x0000006660002986 */ /* 0x0003e2000c101528 */
[----:B------:R-:W-:-:S03]  /*2b250*/  LEA R98, P2, R103, R0, 0x1 ;  /* 0x0000000067627211 */ /* 0x000fc600078408ff */
[----:B------:R-:W5:Y:S01]  /*2b260*/  LDL.LU R92, [R1+0x9a4] ;  /* 0x0009a400015c7983 */ /* 0x000f620000300800 */
[----:B------:R-:W-:Y:S01]  /*2b270*/  VIADD R101, R103, UR9 ;  /* 0x0000000967657c36 */ /* 0x000fe20008000000 */
[----:B------:R-:W-:Y:S01]  /*2b280*/  ISETP.LT.AND P4, PT, R100, UR7, !P1 ;  /* 0x0000000764007c0c */ /* 0x000fe2000cf81270 */
[----:B------:R-:W0:Y:S01]  /*2b290*/  LDCU UR7, c[0x0][0x39c] ;  /* 0x00007380ff0777ac */ /* 0x000e220008000800 */
[----:B-1----:R-:W-:Y:S02]  /*2b2a0*/  PRMT R97, R93, 0x7610, R97 ;  /* 0x000076105d617816 */ /* 0x002fe40000000061 */
[----:B------:R-:W5:Y:S01]  /*2b2b0*/  LDL.LU R93, [R1+0x9a0] ;  /* 0x0009a000015d7983 */ /* 0x000f620000300800 */
[----:B------:R-:W-:Y:S01]  /*2b2c0*/  LEA.HI.X.SX32 R99, R103, R2, 0x1, P2 ;  /* 0x0000000267637211 */ /* 0x000fe200010f0eff */
[----:B------:R-:W-:Y:S01]  /*2b2d0*/  VIADD R69, R3, 0xa8 ;  /* 0x000000a803457836 */ /* 0x000fe20000000000 */
[----:B------:R-:W-:-:S03]  /*2b2e0*/  LEA R68, P6, R101, R0, 0x1 ;  /* 0x0000000065447211 */ /* 0x000fc600078c08ff */
[----:B------:R1:W-:Y:S01]  /*2b2f0*/  @P3 STG.E.U16 desc[UR40][R98.64], R97 ;  /* 0x0000006162003986 */ /* 0x0003e2000c101528 */
[----:B------:R-:W-:Y:S01]  /*2b300*/  ISETP.LT.AND P3, PT, R69, UR4, !P1 ;  /* 0x0000000445007c0c */ /* 0x000fe2000cf61270 */
[----:B------:R-:W-:Y:S01]  /*2b310*/  VIADD R100, R3, 0xa6 ;  /* 0x000000a603647836 */ /* 0x000fe20000000000 */
[C---:B------:R-:W-:Y:S01]  /*2b320*/  LEA.HI.X.SX32 R69, R101.reuse, R2, 0x1, P6 ;  /* 0x0000000265457211 */ /* 0x040fe200030f0eff */
[----:B------:R-:W-:Y:S01]  /*2b330*/  VIADD R103, R101, UR9 ;  /* 0x0000000965677c36 */ /* 0x000fe20008000000 */
[----:B------:R-:W0:Y:S01]  /*2b340*/  LDCU UR4, c[0x0][0x39c] ;  /* 0x00007380ff0477ac */ /* 0x000e220008000800 */
[----:B-1----:R-:W-:Y:S02]  /*2b350*/  PRMT R99, R94, 0x7610, R99 ;  /* 0x000076105e637816 */ /* 0x002fe40000000063 */
[----:B------:R-:W5:Y:S04]  /*2b360*/  LDL.LU R94, [R1+0x99c] ;  /* 0x00099c00015e7983 */ /* 0x000f680000300800 */
[----:B------:R1:W-:Y:S02]  /*2b370*/  @P4 STG.E.U16 desc[UR40][R68.64], R99 ;  /* 0x0000006344004986 */ /* 0x0003e4000c101528 */
[----:B-1----:R-:W-:-:S02]  /*2b380*/  PRMT R69, R95, 0x7610, R69 ;  /* 0x000076105f457816 */ /* 0x002fc40000000045 */
[----:B------:R-:W5:Y:S01]  /*2b390*/  LDL.LU R95, [R1+0x998] ;  /* 0x00099800015f7983 */ /* 0x000f620000300800 */
[----:B0-----:R-:W-:Y:S01]  /*2b3a0*/  ISETP.LT.AND P0, PT, R100, UR6, !P1 ;  /* 0x0000000664007c0c */ /* 0x001fe2000cf01270 */
[----:B------:R-:W0:Y:S01]  /*2b3b0*/  LDCU UR6, c[0x0][0x39c] ;  /* 0x00007380ff0677ac */ /* 0x000e220008000800 */
[----:B------:R-:W-:Y:S01]  /*2b3c0*/  VIADD R100, R3, 0xa7 ;  /* 0x000000a703647836 */ /* 0x000fe20000000000 */
[----:B------:R-:W-:-:S04]  /*2b3d0*/  LEA R96, P6, R103, R0, 0x1 ;  /* 0x0000000067607211 */ /* 0x000fc800078c08ff */
[----:B------:R-:W-:Y:S01]  /*2b3e0*/  ISETP.LT.AND P2, PT, R100, UR7, !P1 ;  /* 0x0000000764007c0c */ /* 0x000fe2000cf41270 */
[----:B------:R-:W-:Y:S01]  /*2b3f0*/  VIADD R100, R3, 0xa9 ;  /* 0x000000a903647836 */ /* 0x000fe20000000000 */
[C---:B------:R-:W-:Y:S01]  /*2b400*/  LEA.HI.X.SX32 R97, R103.reuse, R2, 0x1, P6 ;  /* 0x0000000267617211 */ /* 0x040fe200030f0eff */
[----:B------:R-:W-:Y:S01]  /*2b410*/  VIADD R103, R103, UR9 ;  /* 0x0000000967677c36 */ /* 0x000fe20008000000 */
[----:B----4-:R-:W-:Y:S01]  /*2b420*/  F2FP.F16.F32.PACK_AB R70, R71, R70 ;  /* 0x000000464746723e */ /* 0x010fe200000000ff */
[----:B------:R-:W1:Y:S02]  /*2b430*/  LDCU UR7, c[0x0][0x39c] ;  /* 0x00007380ff0777ac */ /* 0x000e640008000800 */
[----:B------:R4:W-:Y:S01]  /*2b440*/  @P5 STG.E.U16 desc[UR40][R96.64], R69 ;  /* 0x0000004560005986 */ /* 0x0009e2000c101528 */
[----:B------:R-:W-:Y:S02]  /*2b450*/  LEA R98, P5, R103, R0, 0x1 ;  /* 0x0000000067627211 */ /* 0x000fe400078a08ff */
[----:B0-----:R-:W-:Y:S01]  /*2b460*/  ISETP.LT.AND P4, PT, R100, UR6, !P1 ;  /* 0x0000000664007c0c */ /* 0x001fe2000cf81270 */
[----:B------:R-:W0:Y:S01]  /*2b470*/  LDCU UR6, c[0x0][0x39c] ;  /* 0x00007380ff0677ac */ /* 0x000e220008000800 */
[----:B------:R-:W-:Y:S01]  /*2b480*/  VIADD R100, R3, 0xaa ;  /* 0x000000aa03647836 */ /* 0x000fe20000000000 */
[C---:B------:R-:W-:Y:S01]  /*2b490*/  LEA.HI.X.SX32 R99, R103.reuse, R2, 0x1, P5 ;  /* 0x0000000267637211 */ /* 0x040fe200028f0eff */
[----:B------:R-:W-:-:S03]  /*2b4a0*/  VIADD R71, R103, UR9 ;  /* 0x0000000967477c36 */ /* 0x000fc60008000000 */
[----:B------:R-:W-:Y:S01]  /*2b4b0*/  ISETP.LT.AND P5, PT, R100, UR4, !P1 ;  /* 0x0000000464007c0c */ /* 0x000fe2000cfa1270 */
[----:B------:R-:W1:Y:S01]  /*2b4c0*/  LDCU UR4, c[0x0][0x39c] ;  /* 0x00007380ff0477ac */ /* 0x000e620008000800 */
[----:B----4-:R-:W-:Y:S02]  /*2b4d0*/  PRMT R97, R70, 0x7610, R97 ;  /* 0x0000761046617816 */ /* 0x010fe40000000061 */
[----:B------:R-:W-:Y:S01]  /*2b4e0*/  LEA R68, P6, R71, R0, 0x1 ;  /* 0x0000000047447211 */ /* 0x000fe200078c08ff */
[----:B------:R-:W-:Y:S02]  /*2b4f0*/  VIADD R96, R3, 0xab ;  /* 0x000000ab03607836 */ /* 0x000fe40000000000 */
[----:B------:R4:W-:Y:S01]  /*2b500*/  @P0 STG.E.U16 desc[UR40][R98.64], R97 ;  /* 0x0000006162000986 */ /* 0x0009e2000c101528 */
[C---:B------:R-:W-:Y:S01]  /*2b510*/  LEA.HI.X.SX32 R69, R71.reuse, R2, 0x1, P6 ;  /* 0x0000000247457211 */ /* 0x040fe200030f0eff */
[----:B------:R-:W-:Y:S01]  /*2b520*/  VIADD R71, R71, UR9 ;  /* 0x0000000947477c36 */ /* 0x000fe20008000000 */
[----:B0-----:R-:W-:Y:S01]  /*2b530*/  ISETP.LT.AND P0, PT, R96, UR6, !P1 ;  /* 0x0000000660007c0c */ /* 0x001fe2000cf01270 */
[----:B------:R-:W0:Y:S01]  /*2b540*/  LDCU UR6, c[0x0][0x39c] ;  /* 0x00007380ff0677ac */ /* 0x000e220008000800 */
[----:B----4-:R-:W-:Y:S01]  /*2b550*/  PRMT R99, R70, 0x7632, R99 ;  /* 0x0000763246637816 */ /* 0x010fe20000000063 */
[----:B------:R-:W-:-:S04]  /*2b560*/  VIADD R97, R71, UR9 ;  /* 0x0000000947617c36 */ /* 0x000fc80008000000 */
[----:B------:R2:W-:Y:S01]  /*2b570*/  @P2 STG.E.U16 desc[UR40][R68.64], R99 ;  /* 0x0000006344002986 */ /* 0x0005e2000c101528 */
[----:B------:R-:W-:-:S04]  /*2b580*/  LEA R70, P2, R71, R0, 0x1 ;  /* 0x0000000047467211 */ /* 0x000fc800078408ff */
[----:B------:R-:W-:Y:S02]  /*2b590*/  LEA.HI.X.SX32 R71, R71, R2, 0x1, P2 ;  /* 0x0000000247477211 */ /* 0x000fe400010f0eff */
[----:B--2---:R-:W-:Y:S01]  /*2b5a0*/  F2FP.F16.F32.PACK_AB R69, R73, R72 ;  /* 0x000000484945723e */ /* 0x004fe200000000ff */
[C---:B------:R-:W-:Y:S02]  /*2b5b0*/  VIADD R72, R3.reuse, 0xac ;  /* 0x000000ac03487836 */ /* 0x040fe40000000000 */
[----:B------:R-:W-:-:S03]  /*2b5c0*/  VIADD R73, R3, 0xad ;  /* 0x000000ad03497836 */ /* 0x000fc60000000000 */
[----:B-1----:R-:W-:Y:S01]  /*2b5d0*/  ISETP.LT.AND P2, PT, R72, UR4, !P1 ;  /* 0x0000000448007c0c */ /* 0x002fe2000cf41270 */
[----:B------:R1:W-:Y:S01]  /*2b5e0*/  @P3 STG.E.U16 desc[UR40][R70.64], R69 ;  /* 0x0000004546003986 */ /* 0x0003e2000c101528 */
[----:B------:R-:W-:Y:S01]  /*2b5f0*/  LEA R72, P6, R97, R0, 0x1 ;  /* 0x0000000061487211 */ /* 0x000fe200078c08ff */
[----:B------:R-:W-:Y:S01]  /*2b600*/  VIADD R68, R3, 0xae ;  /* 0x000000ae03447836 */ /* 0x000fe20000000000 */
[----:B------:R-:W-:Y:S01]  /*2b610*/  ISETP.LT.AND P3, PT, R73, UR7, !P1 ;  /* 0x0000000749007c0c */ /* 0x000fe2000cf61270 */
[----:B------:R-:W2:Y:S01]  /*2b620*/  LDCU UR4, c[0x0][0x39c] ;  /* 0x00007380ff0477ac */ /* 0x000ea20008000800 */
[C---:B------:R-:W-:Y:S01]  /*2b630*/  LEA.HI.X.SX32 R73, R97.reuse, R2, 0x1, P6 ;  /* 0x0000000261497211 */ /* 0x040fe200030f0eff */
[----:B------:R-:W-:Y:S01]  /*2b640*/  VIADD R97, R97, UR9 ;  /* 0x0000000961617c36 */ /* 0x000fe20008000000 */
[----:B0-----:R-:W-:Y:S01]  /*2b650*/  ISETP.LT.AND P6, PT, R68, UR6, !P1 ;  /* 0x0000000644007c0c */ /* 0x001fe2000cfc1270 */
[----:B------:R-:W0:Y:S01]  /*2b660*/  LDCU UR6, c[0x0][0x39c] ;  /* 0x00007380ff0677ac */ /* 0x000e220008000800 */
[----:B-1----:R-:W-:Y:S01]  /*2b670*/  PRMT R71, R69, 0x7632, R71 ;  /* 0x0000763245477816 */ /* 0x002fe20000000047 */
[----:B------:R-:W-:Y:S01]  /*2b680*/  VIADD R99, R97, UR9 ;  /* 0x0000000961637c36 */ /* 0x000fe20008000000 */
[----:B------:R-:W-:Y:S01]  /*2b690*/  F2FP.F16.F32.PACK_AB R74, R75, R74 ;  /* 0x0000004a4b4a723e */ /* 0x000fe200000000ff */
[----:B------:R-:W1:Y:S02]  /*2b6a0*/  LDCU UR7, c[0x0][0x39c] ;  /* 0x00007380ff0777ac */ /* 0x000e640008000800 */
[----:B------:R4:W-:Y:S01]  /*2b6b0*/  @P4 STG.E.U16 desc[UR40][R72.64], R71 ;  /* 0x0000004748004986 */ /* 0x0009e2000c101528 */
[----:B------:R-:W-:-:S04]  /*2b6c0*/  LEA R68, P4, R97, R0, 0x1 ;  /* 0x0000000061447211 */ /* 0x000fc800078808ff */
[----:B------:R-:W-:Y:S02]  /*2b6d0*/  LEA.HI.X.SX32 R69, R97, R2, 0x1, P4 ;  /* 0x0000000261457211 */ /* 0x000fe400020f0eff */
[----:B------:R-:W-:Y:S01]  /*2b6e0*/  LEA R70, P4, R99, R0, 0x1 ;  /* 0x0000000063467211 */ /* 0x000fe200078808ff */
[----:B------:R-:W-:Y:S01]  /*2b6f0*/  VIADD R75, R3, 0xaf ;  /* 0x000000af034b7836 */ /* 0x000fe20000000000 */
[C---:B------:R-:W-:Y:S02]  /*2b700*/  PRMT R96, R74.reuse, 0x7632, R96 ;  /* 0x000076324a607816 */ /* 0x040fe40000000060 */
[----:B----4-:R-:W-:Y:S02]  /*2b710*/  PRMT R73, R74, 0x7610, R73 ;  /* 0x000076104a497816 */ /* 0x010fe40000000049 */
[C---:B------:R-:W-:Y:S01]  /*2b720*/  LEA.HI.X.SX32 R71, R99.reuse, R2, 0x1, P4 ;  /* 0x0000000263477211 */ /* 0x040fe200020f0eff */
[----:B------:R-:W-:Y:S01]  /*2b730*/  VIADD R99, R99, UR9 ;  /* 0x0000000963637c36 */ /* 0x000fe20008000000 */
[----:B--2---:R-:W-:Y:S01]  /*2b740*/  ISETP.LT.AND P4, PT, R75, UR4, !P1 ;  /* 0x000000044b007c0c */ /* 0x004fe2000cf81270 */
[----:B------:R2:W-:Y:S01]  /*2b750*/  @P5 STG.E.U16 desc[UR40][R68.64], R73 ;  /* 0x0000004944005986 */ /* 0x0005e2000c101528 */
[----:B------:R-:W4:Y:S03]  /*2b760*/  LDCU UR4, c[0x0][0x39c] ;  /* 0x00007380ff0477ac */ /* 0x000f260008000800 */
[----:B------:R0:W-:Y:S01]  /*2b770*/  @P0 STG.E.U16 desc[UR40][R70.64], R96 ;  /* 0x0000006046000986 */ /* 0x0001e2000c101528 */
[C---:B------:R-:W-:Y:S01]  /*2b780*/  LEA R72, P0, R99.reuse, R0, 0x1 ;  /* 0x0000000063487211 */ /* 0x040fe200078008ff */
[----:B------:R-:W-:Y:S01]  /*2b790*/  VIADD R75, R99, UR9 ;  /* 0x00000009634b7c36 */ /* 0x000fe20008000000 */
[----:B------:R-:W-:Y:S01]  /*2b7a0*/  F2FP.F16.F32.PACK_AB R76, R77, R76 ;  /* 0x0000004c4d4c723e */ /* 0x000fe200000000ff */
[----:B------:R-:W-:Y:S01]  /*2b7b0*/  VIADD R74, R3, 0xb0 ;  /* 0x000000b0034a7836 */ /* 0x000fe20000000000 */
[----:B--2---:R-:W-:Y:S01]  /*2b7c0*/  LEA.HI.X.SX32 R73, R99, R2, 0x1, P0 ;  /* 0x0000000263497211 */ /* 0x004fe200000f0eff */
[----:B------:R-:W-:Y:S01]  /*2b7d0*/  VIADD R69, R3, 0xb1 ;  /* 0x000000b103457836 */ /* 0x000fe20000000000 */
[----:B------:R-:W-:-:S02]  /*2b7e0*/  LEA R68, P5, R75, R0, 0x1 ;  /* 0x000000004b447211 */ /* 0x000fc400078a08ff */
[----:B0-----:R-:W-:Y:S01]  /*2b7f0*/  ISETP.LT.AND P0, PT, R74, UR6, !P1 ;  /* 0x000000064a007c0c */ /* 0x001fe2000cf01270 */
[----:B------:R0:W-:Y:S01]  /*2b800*/  @P2 STG.E.U16 desc[UR40][R72.64], R76 ;  /* 0x0000004c48002986 */ /* 0x0001e2000c101528 */
[----:B-1----:R-:W-:Y:S01]  /*2b810*/  ISETP.LT.AND P2, PT, R69, UR7, !P1 ;  /* 0x0000000745007c0c */ /* 0x002fe2000cf41270 */
[----:B------:R-:W1:Y:S01]  /*2b820*/  LDCU UR6, c[0x0][0x39c] ;  /* 0x00007380ff0677ac */ /* 0x000e620008000800 */
[C---:B------:R-:W-:Y:S01]  /*2b830*/  LEA.HI.X.SX32 R69, R75.reuse, R2, 0x1, P5 ;  /* 0x000000024b457211 */ /* 0x040fe200028f0eff */
[----:B------:R-:W-:Y:S02]  /*2b840*/  VIADD R75, R75, UR9 ;  /* 0x000000094b4b7c36 */ /* 0x000fe40008000000 */
[----:B------:R-:W-:Y:S01]  /*2b850*/  VIADD R71, R3, 0xb2 ;  /* 0x000000b203477836 */ /* 0x000fe20000000000 */
[----:B------:R-:W-:Y:S02]  /*2b860*/  F2FP.F16.F32.PACK_AB R78, R79, R78 ;  /* 0x0000004e4f4e723e */ /* 0x000fe400000000ff */
[----:B0-----:R-:W-:Y:S01]  /*2b870*/  PRMT R73, R76, 0x7632, R73 ;  /* 0x000076324c497816 */ /* 0x001fe20000000049 */
[C---:B------:R-:W-:Y:S01]  /*2b880*/  VIADD R77, R75.reuse, UR9 ;  /* 0x000000094b4d7c36 */ /* 0x040fe20008000000 */
[----:B------:R-:W-:Y:S01]  /*2b890*/  LEA R70, P5, R75, R0, 0x1 ;  /* 0x000000004b467211 */ /* 0x000fe200078a08ff */
[----:B------:R-:W-:Y:S01]  /*2b8a0*/  VIADD R74, R3, 0xb3 ;  /* 0x000000b3034a7836 */ /* 0x000fe20000000000 */
[----:B------:R-:W-:Y:S01]  /*2b8b0*/  F2FP.F16.F32.PACK_AB R80, R81, R80 ;  /* 0x000000505150723e */ /* 0x000fe200000000ff */
[----:B------:R0:W-:Y:S01]  /*2b8c0*/  @P3 STG.E.U16 desc[UR40][R68.64], R73 ;  /* 0x0000004944003986 */ /* 0x0001e2000c101528 */
[----:B----4-:R-:W-:Y:S01]  /*2b8d0*/  ISETP.LT.AND P3, PT, R71, UR4, !P1 ;  /* 0x0000000447007c0c */ /* 0x010fe2000cf61270 */
[----:B------:R-:W2:Y:S01]  /*2b8e0*/  LDCU UR4, c[0x0][0x39c] ;  /* 0x00007380ff0477ac */ /* 0x000ea20008000800 */
[----:B------:R-:W-:-:S02]  /*2b8f0*/  LEA.HI.X.SX32 R71, R75, R2, 0x1, P5 ;  /* 0x000000024b477211 */ /* 0x000fc400028f0eff */
[C---:B------:R-:W-:Y:S01]  /*2b900*/  LEA R72, P5, R77.reuse, R0, 0x1 ;  /* 0x000000004d487211 */ /* 0x040fe200078a08ff */
[----:B------:R-:W4:Y:S02]  /*2b910*/  LDCU UR7, c[0x0][0x39c] ;  /* 0x00007380ff0777ac */ /* 0x000f240008000800 */
[----:B------:R2:W-:Y:S01]  /*2b920*/  @P6 STG.E.U16 desc[UR40][R70.64], R78 ;  /* 0x0000004e46006986 */ /* 0x0005e2000c101528 */
[C---:B0-----:R-:W-:Y:S01]  /*2b930*/  LEA.HI.X.SX32 R73, R77.reuse, R2, 0x1, P5 ;  /* 0x000000024d497211 */ /* 0x041fe200028f0eff */
[----:B------:R-:W-:Y:S01]  /*2b940*/  VIADD R77, R77, UR9 ;  /* 0x000000094d4d7c36 */ /* 0x000fe20008000000 */
[----:B------:R-:W-:Y:S02]  /*2b950*/  PRMT R69, R78, 0x7632, R69 ;  /* 0x000076324e457816 */ /* 0x000fe40000000045 */
[----:B-1----:R-:W-:Y:S01]  /*2b960*/  ISETP.LT.AND P5, PT, R74, UR6, !P1 ;  /* 0x000000064a007c0c */ /* 0x002fe2000cfa1270 */
[----:B------:R-:W0:Y:S01]  /*2b970*/  LDCU UR6, c[0x0][0x39c] ;  /* 0x00007380ff0677ac */ /* 0x000e220008000800 */
[----:B------:R-:W-:Y:S01]  /*2b980*/  VIADD R74, R3, 0xb4 ;  /* 0x000000b4034a7836 */ /* 0x000fe20000000000 */
[----:B------:R1:W-:Y:S01]  /*2b990*/  @P4 STG.E.U16 desc[UR40][R72.64], R69 ;  /* 0x0000004548004986 */ /* 0x0003e2000c101528 */
[C---:B------:R-:W-:Y:S01]  /*2b9a0*/  LEA R68, P4, R77.reuse, R0, 0x1 ;  /* 0x000000004d447211 */ /* 0x040fe200078808ff */
[----:B------:R-:W-:-:S05]  /*2b9b0*/  VIADD R75, R77, UR9 ;  /* 0x000000094d4b7c36 */ /* 0x000fca0008000000 */
[----:B--2---:R-:W-:Y:S02]  /*2b9c0*/  LEA R70, P6, R75, R0, 0x1 ;  /* 0x000000004b467211 */ /* 0x004fe400078c08ff */
[-C--:B-1----:R-:W-:Y:S02]  /*2b9d0*/  LEA.HI.X.SX32 R69, R77, R2.reuse, 0x1, P4 ;  /* 0x000000024d457211 */ /* 0x082fe400020f0eff */
[----:B------:R-:W-:Y:S01]  /*2b9e0*/  ISETP.LT.AND P4, PT, R74, UR4, !P1 ;  /* 0x000000044a007c0c */ /* 0x000fe2000cf81270 */
[----:B------:R-:W1:Y:S01]  /*2b9f0*/  LDCU UR4, c[0x0][0x39c] ;  /* 0x00007380ff0477ac */ /* 0x000e620008000800 */
[----:B------:R-:W-:Y:S01]  /*2ba00*/  VIADD R72, R3, 0xb5 ;  /* 0x000000b503487836 */ /* 0x000fe20000000000 */
[C---:B------:R-:W-:Y:S01]  /*2ba10*/  LEA.HI.X.SX32 R71, R75.reuse, R2, 0x1, P6 ;  /* 0x000000024b477211 */ /* 0x040fe200030f0eff */
[----:B------:R-:W-:Y:S01]  /*2ba20*/  VIADD R75, R75, UR9 ;  /* 0x000000094b4b7c36 */ /* 0x000fe20008000000 */
[----:B------:R-:W-:Y:S01]  /*2ba30*/  PRMT R73, R80, 0x7632, R73 ;  /* 0x0000763250497816 */ /* 0x000fe20000000049 */
[----:B------:R2:W-:Y:S01]  /*2ba40*/  @P0 STG.E.U16 desc[UR40][R68.64], R80 ;  /* 0x0000005044000986 */ /* 0x0005e2000c101528 */
[----:B0-----:R-:W-:Y:S01]  /*2ba50*/  ISETP.LT.AND P0, PT, R72, UR6, !P1 ;  /* 0x0000000648007c0c */ /* 0x001fe2000cf01270 */
[----:B------:R-:W0:Y:S02]  /*2ba60*/  LDCU UR6, c[0x0][0x39c] ;  /* 0x00007380ff0677ac */ /* 0x000e240008000800 */
[----:B------:R1:W-:Y:S01]  /*2ba70*/  @P2 STG.E.U16 desc[UR40][R70.64], R73 ;  /* 0x0000004946002986 */ /* 0x0003e2000c101528 */
[C---:B------:R-:W-:Y:S01]  /*2ba80*/  LEA R72, P2, R75.reuse, R0, 0x1 ;  /* 0x000000004b487211 */ /* 0x040fe200078408ff */
[----:B------:R-:W-:Y:S01]  /*2ba90*/  VIADD R77, R75, UR9 ;  /* 0x000000094b4d7c36 */ /* 0x000fe20008000000 */
[----:B------:R-:W-:Y:S01]  /*2baa0*/  F2FP.F16.F32.PACK_AB R82, R83, R82 ;  /* 0x000000525352723e */ /* 0x000fe200000000ff */
[----:B--2---:R-:W-:-:S02]  /*2bab0*/  VIADD R68, R3, 0xb6 ;  /* 0x000000b603447836 */ /* 0x004fc40000000000 */
[----:B------:R-:W-:Y:S01]  /*2bac0*/  VIADD R69, R3, 0xb7 ;  /* 0x000000b703457836 */ /* 0x000fe20000000000 */
[----:B-1----:R-:W-:Y:S02]  /*2bad0*/  LEA.HI.X.SX32 R73, R75, R2, 0x1, P2 ;  /* 0x000000024b497211 */ /* 0x002fe400010f0eff */
[----:B------:R-:W-:Y:S01]  /*2bae0*/  ISETP.LT.AND P2, PT, R68, UR4, !P1 ;  /* 0x0000000444007c0c */ /* 0x000fe2000cf41270 */
[----:B------:R-:W-:Y:S01]  /*2baf0*/  VIADD R70, R3, 0xb8 ;  /* 0x000000b803467836 */ /* 0x000fe20000000000 */
[----:B------:R-:W-:Y:S01]  /*2bb00*/  LEA R68, P6, R77, R0, 0x1 ;  /* 0x000000004d447211 */ /* 0x000fe200078c08ff */
[----:B------:R-:W-:Y:S01]  /*2bb10*/  @P3 STG.E.U16 desc[UR40][R72.64], R82 ;  /* 0x0000005248003986 */ /* 0x000fe2000c101528 */
[----:B----4-:R-:W-:Y:S01]  /*2bb20*/  ISETP.LT.AND P3, PT, R69, UR7, !P1 ;  /* 0x0000000745007c0c */ /* 0x010fe2000cf61270 */
[----:B------:R-:W1:Y:S01]  /*2bb30*/  LDCU UR4, c[0x0][0x39c] ;  /* 0x00007380ff0477ac */ /* 0x000e620008000800 */
[C---:B------:R-:W-:Y:S01]  /*2bb40*/  LEA.HI.X.SX32 R69, R77.reuse, R2, 0x1, P6 ;  /* 0x000000024d457211 */ /* 0x040fe200030f0eff */
[----:B------:R-:W-:Y:S01]  /*2bb50*/  VIADD R77, R77, UR9 ;  /* 0x000000094d4d7c36 */ /* 0x000fe20008000000 */
[----:B------:R-:W-:Y:S01]  /*2bb60*/  PRMT R71, R82, 0x7632, R71 ;  /* 0x0000763252477816 */ /* 0x000fe20000000047 */
[----:B------:R-:W2:Y:S01]  /*2bb70*/  LDCU UR7, c[0x0][0x39c] ;  /* 0x00007380ff0777ac */ /* 0x000ea20008000800 */
[----:B0-----:R-:W-:Y:S01]  /*2bb80*/  ISETP.LT.AND P6, PT, R70, UR6, !P1 ;  /* 0x0000000646007c0c */ /* 0x001fe2000cfc1270 */
[----:B------:R-:W-:-:S02]  /*2bb90*/  VIADD R75, R77, UR9 ;  /* 0x000000094d4b7c36 */ /* 0x000fc40008000000 */
[----:B------:R0:W-:Y:S01]  /*2bba0*/  @P5 STG.E.U16 desc[UR40][R68.64], R71 ;  /* 0x0000004744005986 */ /* 0x0001e2000c101528 */
[----:B------:R-:W-:Y:S01]  /*2bbb0*/  LEA R70, P5, R77, R0, 0x1 ;  /* 0x000000004d467211 */ /* 0x000fe200078a08ff */
[----:B------:R-:W4:Y:S01]  /*2bbc0*/  LDCU UR6, c[0x0][0x39c] ;  /* 0x00007380ff0677ac */ /* 0x000f220008000800 */
[----:B------:R-:W-:Y:S01]  /*2bbd0*/  F2FP.F16.F32.PACK_AB R84, R85, R84 ;  /* 0x000000545554723e */ /* 0x000fe200000000ff */
[----:B------:R-:W-:Y:S01]  /*2bbe0*/  VIADD R74, R3, 0xb9 ;  /* 0x000000b9034a7836 */ /* 0x000fe20000000000 */
[----:B0-----:R-:W-:Y:S02]  /*2bbf0*/  LEA.HI.X.SX32 R71, R77, R2, 0x1, P5 ;  /* 0x000000024d477211 */ /* 0x001fe400028f0eff */
[C---:B------:R-:W-:Y:S02]  /*2bc00*/  LEA R72, P5, R75.reuse, R0, 0x1 ;  /* 0x000000004b487211 */ /* 0x040fe400078a08ff */
[----:B------:R-:W-:Y:S02]  /*2bc10*/  PRMT R69, R84, 0x7632, R69 ;  /* 0x0000763254457816 */ /* 0x000fe40000000045 */
[C---:B------:R-:W-:Y:S01]  /*2bc20*/  LEA.HI.X.SX32 R73, R75.reuse, R2, 0x1, P5 ;  /* 0x000000024b497211 */ /* 0x040fe200028f0eff */
[----:B------:R-:W-:Y:S01]  /*2bc30*/  VIADD R75, R75, UR9 ;  /* 0x000000094b4b7c36 */ /* 0x000fe20008000000 */
[----:B------:R0:W-:Y:S01]  /*2bc40*/  @P4 STG.E.U16 desc[UR40][R70.64], R84 ;  /* 0x0000005446004986 */ /* 0x0001e2000c101528 */
[----:B-1----:R-:W-:Y:S01]  /*2bc50*/  ISETP.LT.AND P4, PT, R74, UR4, !P1 ;  /* 0x000000044a007c0c */ /* 0x002fe2000cf81270 */
[----:B------:R-:W1:Y:S02]  /*2bc60*/  LDCU UR4, c[0x0][0x39c] ;  /* 0x00007380ff0477ac */ /* 0x000e640008000800 */
[----:B------:R2:W-:Y:S01]  /*2bc70*/  @P0 STG.E.U16 desc[UR40][R72.64], R69 ;  /* 0x0000004548000986 */ /* 0x0005e2000c101528 */
[C---:B------:R-:W-:Y:S01]  /*2bc80*/  LEA R68, P0, R75.reuse, R0, 0x1 ;  /* 0x000000004b447211 */ /* 0x040fe200078008ff */
[----:B------:R-:W-:Y:S01]  /*2bc90*/  VIADD R77, R75, UR9 ;  /* 0x000000094b4d7c36 */ /* 0x000fe20008000000 */
[----:B---3--:R-:W-:Y:S01]  /*2bca0*/  F2FP.F16.F32.PACK_AB R86, R87, R86 ;  /* 0x000000565756723e */ /* 0x008fe200000000ff */
[----:B------:R-:W-:-:S02]  /*2bcb0*/  VIADD R74, R3, 0xba ;  /* 0x000000ba034a7836 */ /* 0x000fc40000000000 */
[----:B0-----:R-:W-:Y:S01]  /*2bcc0*/  VIADD R71, R3, 0xbb ;  /* 0x000000bb03477836 */ /* 0x001fe20000000000 */
[----:B------:R-:W-:Y:S02]  /*2bcd0*/  LEA R70, P5, R77, R0, 0x1 ;  /* 0x000000004d467211 */ /* 0x000fe400078a08ff */
[-C--:B--2---:R-:W-:Y:S02]  /*2bce0*/  LEA.HI.X.SX32 R69, R75, R2.reuse, 0x1, P0 ;  /* 0x000000024b457211 */ /* 0x084fe400000f0eff */
[----:B----4-:R-:W-:Y:S01]  /*2bcf0*/  ISETP.LT.AND P0, PT, R74, UR6, !P1 ;  /* 0x000000064a007c0c */ /* 0x010fe2000cf01270 */
[----:B------:R-:W0:Y:S02]  /*2bd00*/  LDCU UR6, c[0x0][0x39c] ;  /* 0x00007380ff0677ac */ /* 0x000e240008000800 */
[----:B------:R2:W-:Y:S01]  /*2bd10*/  @P2 STG.E.U16 desc[UR40][R68.64], R86 ;  /* 0x0000005644002986 */ /* 0x0005e2000c101528 */
[----:B------:R-:W-:Y:S01]  /*2bd20*/  ISETP.LT.AND P2, PT, R71, UR7, !P1 ;  /* 0x0000000747007c0c */ /* 0x000fe2000cf41270 */
[----:B------:R-:W-:Y:S01]  /*2bd30*/  VIADD R73, R3, 0xbc ;  /* 0x000000bc03497836 */ /* 0x000fe20000000000 */
[C---:B------:R-:W-:Y:S01]  /*2bd40*/  LEA.HI.X.SX32 R71, R77.reuse, R2, 0x1, P5 ;  /* 0x000000024d477211 */ /* 0x040fe200028f0eff */
[----:B------:R-:W-:Y:S01]  /*2bd50*/  VIADD R77, R77, UR9 ;  /* 0x000000094d4d7c36 */ /* 0x000fe20008000000 */
[----:B-----5:R-:W-:Y:S01]  /*2bd60*/  F2FP.F16.F32.PACK_AB R88, R89, R88 ;  /* 0x000000585958723e */ /* 0x020fe200000000ff */
[----:B------:R-:W-:Y:S01]  /*2bd70*/  VIADD R74, R3, 0xbd ;  /* 0x000000bd034a7836 */ /* 0x000fe20000000000 */
[----:B------:R-:W-:-:S02]  /*2bd80*/  F2FP.F16.F32.PACK_AB R90, R91, R90 ;  /* 0x0000005a5b5a723e */ /* 0x000fc400000000ff */
[----:B--2---:R-:W-:Y:S01]  /*2bd90*/  PRMT R69, R86, 0x7632, R69 ;  /* 0x0000763256457816 */ /* 0x004fe20000000045 */
[C---:B------:R-:W-:Y:S01]  /*2bda0*/  VIADD R75, R77.reuse, UR9 ;  /* 0x000000094d4b7c36 */ /* 0x040fe20008000000 */
[----:B------:R-:W-:Y:S01]  /*2bdb0*/  LEA R72, P5, R77, R0, 0x1 ;  /* 0x000000004d487211 */ /* 0x000fe200078a08ff */
[----:B------:R-:W2:Y:S02]  /*2bdc0*/  LDCU UR7, c[0x0][0x39c] ;  /* 0x00007380ff0777ac */ /* 0x000ea40008000800 */
[----:B------:R3:W-:Y:S01]  /*2bdd0*/  @P3 STG.E.U16 desc[UR40][R70.64], R69 ;  /* 0x0000004546003986 */ /* 0x0007e2000c101528 */
[----:B-1----:R-:W-:Y:S01]  /*2bde0*/  ISETP.LT.AND P3, PT, R73, UR4, !P1 ;  /* 0x0000000449007c0c */ /* 0x002fe2000cf61270 */
[----:B------:R-:W1:Y:S01]  /*2bdf0*/  LDCU UR4, c[0x0][0x39c] ;  /* 0x00007380ff0477ac */ /* 0x000e620008000800 */
[----:B------:R-:W-:Y:S02]  /*2be00*/  LEA.HI.X.SX32 R73, R77, R2, 0x1, P5 ;  /* 0x000000024d497211 */ /* 0x000fe400028f0eff */
[----:B------:R-:W-:-:S03]  /*2be10*/  LEA R68, P5, R75, R0, 0x1 ;  /* 0x000000004b447211 */ /* 0x000fc600078a08ff */
[----:B------:R4:W-:Y:S01]  /*2be20*/  @P6 STG.E.U16 desc[UR40][R72.64], R88 ;  /* 0x0000005848006986 */ /* 0x0009e2000c101528 */
[C---:B---3--:R-:W-:Y:S01]  /*2be30*/  LEA.HI.X.SX32 R69, R75.reuse, R2, 0x1, P5 ;  /* 0x000000024b457211 */ /* 0x048fe200028f0eff */
[----:B------:R-:W-:Y:S01]  /*2be40*/  VIADD R75, R75, UR9 ;  /* 0x000000094b4b7c36 */ /* 0x000fe20008000000 */
[----:B------:R-:W-:Y:S02]  /*2be50*/  PRMT R71, R88, 0x7632, R71 ;  /* 0x0000763258477816 */ /* 0x000fe40000000047 */
[----:B0-----:R-:W-:Y:S01]  /*2be60*/  ISETP.LT.AND P5, PT, R74, UR6, !P1 ;  /* 0x000000064a007c0c */ /* 0x001fe2000cfa1270 */
[----:B------:R-:W0:Y:S01]  /*2be70*/  LDCU UR6, c[0x0][0x39c] ;  /* 0x00007380ff0677ac */ /* 0x000e220008000800 */
[----:B------:R-:W-:Y:S01]  /*2be80*/  VIADD R74, R3, 0xbe ;  /* 0x000000be034a7836 */ /* 0x000fe20000000000 */
[----:B------:R3:W-:Y:S01]  /*2be90*/  @P4 STG.E.U16 desc[UR40][R68.64], R71 ;  /* 0x0000004744004986 */ /* 0x0007e2000c101528 */
[C---:B------:R-:W-:Y:S01]  /*2bea0*/  LEA R70, P4, R75.reuse, R0, 0x1 ;  /* 0x000000004b467211 */ /* 0x040fe200078808ff */
[----:B------:R-:W-:-:S05]  /*2beb0*/  VIADD R77, R75, UR9 ;  /* 0x000000094b4d7c36 */ /* 0x000fca0008000000 */
[----:B----4-:R-:W-:Y:S02]  /*2bec0*/  LEA R72, P6, R77, R0, 0x1 ;  /* 0x000000004d487211 */ /* 0x010fe400078c08ff */
[-C--:B---3--:R-:W-:Y:S02]  /*2bed0*/  LEA.HI.X.SX32 R71, R75, R2.reuse, 0x1, P4 ;  /* 0x000000024b477211 */ /* 0x088fe400020f0eff */
[----:B-1----:R-:W-:Y:S01]  /*2bee0*/  ISETP.LT.AND P4, PT, R74, UR4, !P1 ;  /* 0x000000044a007c0c */ /* 0x002fe2000cf81270 */
        /* <DEDUP_REMOVED lines=12> */
[----:B---3--:R-:W-:-:S02]  /*2bfb0*/  VIADD R70, R3, 0xc0 ;  /* 0x000000c003467836 */ /* 0x008fc40000000000 */
[----:B------:R-:W-:Y:S01]  /*2bfc0*/  VIADD R71, R3, 0xc1 ;  /* 0x000000c103477836 */ /* 0x000fe20000000000 */
[----:B----4-:R-:W-:Y:S02]  /*2bfd0*/  LEA.HI.X.SX32 R69, R77, R2, 0x1, P2 ;  /* 0x000000024d457211 */ /* 0x010fe400010f0eff */
[----:B-1----:R-:W-:Y:S01]  /*2bfe0*/  ISETP.LT.AND P2, PT, R70, UR4, !P1 ;  /* 0x0000000446007c0c */ /* 0x002fe2000cf41270 */
[----:B------:R-:W-:Y:S01]  /*2bff0*/  VIADD R72, R3, 0xc2 ;  /* 0x000000c203487836 */ /* 0x000fe20000000000 */
[----:B------:R-:W-:Y:S01]  /*2c000*/  LEA R70, P6, R75, R0, 0x1 ;  /* 0x000000004b467211 */ /* 0x000fe200078c08ff */
[----:B------:R1:W-:Y:S01]  /*2c010*/  @P3 STG.E.U16 desc[UR40][R68.64], R92 ;  /* 0x0000005c44003986 */ /* 0x0003e2000c101528 */
[----:B--2---:R-:W-:Y:S01]  /*2c020*/  ISETP.LT.AND P3, PT, R71, UR7, !P1 ;  /* 0x0000000747007c0c */ /* 0x004fe2000cf61270 */
        /* <DEDUP_REMOVED lines=12> */
[C---:B------:R-:W-:Y:S02]  /*2c0f0*/  LEA R68, P5, R77.reuse, R0, 0x1 ;  /* 0x000000004d447211 */ /* 0x040fe400078a08ff */
[----:B------:R-:W-:Y:S02]  /*2c100*/  PRMT R76, R94, 0x7632, R76 ;  /* 0x000076325e4c7816 */ /* 0x000fe4000000004c */
[C---:B---3--:R-:W-:Y:S01]  /*2c110*/  LEA.HI.X.SX32 R69, R77.reuse, R2, 0x1, P5 ;  /* 0x000000024d457211 */ /* 0x048fe200028f0eff */
[----:B------:R-:W-:Y:S01]  /*2c120*/  VIADD R77, R77, UR9 ;  /* 0x000000094d4d7c36 */ /* 0x000fe20008000000 */
[----:B------:R-:W-:Y:S01]  /*2c130*/  @P4 STG.E.U16 desc[UR40][R72.64], R94 ;  /* 0x0000005e48004986 */ /* 0x000fe2000c101528 */
[----:B------:R-:W-:-:S03]  /*2c140*/  VIADD R74, R3, 0xc3 ;  /* 0x000000c3034a7836 */ /* 0x000fc60000000000 */
[----:B------:R3:W-:Y:S01]  /*2c150*/  @P0 STG.E.U16 desc[UR40][R68.64], R76 ;  /* 0x0000004c44000986 */ /* 0x0007e2000c101528 */
[----:B------:R-:W-:Y:S01]  /*2c160*/  VIADD R70, R3, 0xc4 ;  /* 0x000000c403467836 */ /* 0x000fe20000000000 */
[----:B--2---:R-:W-:Y:S01]  /*2c170*/  ISETP.LT.AND P4, PT, R74, UR4, !P1 ;  /* 0x000000044a007c0c */ /* 0x004fe2000cf81270 */
[----:B------:R-:W2:Y:S01]  /*2c180*/  LDCU UR4, c[0x0][0x39c] ;  /* 0x00007380ff0477ac */ /* 0x000ea20008000800 */
[----:B------:R-:W-:Y:S02]  /*2c190*/  VIADD R75, R77, UR9 ;  /* 0x000000094d4b7c36 */ /* 0x000fe40008000000 */
[----:B------:R-:W-:Y:S01]  /*2c1a0*/  VIADD R71, R3, 0xc5 ;  /* 0x000000c503477836 */ /* 0x000fe20000000000 */
[----:B---3--:R-:W-:Y:S02]  /*2c1b0*/  F2FP.F16.F32.PACK_AB R69, R5, R4 ;  /* 0x000000040545723e */ /* 0x008fe400000000ff */
[----:B------:R-:W-:Y:S02]  /*2c1c0*/  LEA R4, P0, R77, R0, 0x1 ;  /* 0x000000004d047211 */ /* 0x000fe400078008ff */
[----:B------:R-:W-:-:S02]  /*2c1d0*/  PRMT R73, R69, 0x7610, R73 ;  /* 0x0000761045497816 */ /* 0x000fc40000000049 */
[----:B------:R-:W-:Y:S02]  /*2c1e0*/  LEA.HI.X.SX32 R5, R77, R2, 0x1, P0 ;  /* 0x000000024d057211 */ /* 0x000fe400000f0eff */
[----:B0-----:R-:W-:Y:S01]  /*2c1f0*/  ISETP.LT.AND P0, PT, R70, UR6, !P1 ;  /* 0x0000000646007c0c */ /* 0x001fe2000cf01270 */
[----:B------:R-:W0:Y:S01]  /*2c200*/  LDCU UR6, c[0x0][0x39c] ;  /* 0x00007380ff0677ac */ /* 0x000e220008000800 */
[----:B------:R-:W-:Y:S01]  /*2c210*/  LEA R70, P5, R75, R0, 0x1 ;  /* 0x000000004b467211 */ /* 0x000fe200078a08ff */
[----:B------:R3:W-:Y:S01]  /*2c220*/  @P2 STG.E.U16 desc[UR40][R4.64], R73 ;  /* 0x0000004904002986 */ /* 0x0007e2000c101528 */
[----:B-1----:R-:W-:Y:S02]  /*2c230*/  ISETP.LT.AND P2, PT, R71, UR7, !P1 ;  /* 0x0000000747007c0c */ /* 0x002fe4000cf41270 */
[----:B------:R-:W-:Y:S01]  /*2c240*/  F2FP.F16.F32.PACK_AB R6, R7, R6 ;  /* 0x000000060706723e */ /* 0x000fe200000000ff */
[----:B------:R-:W-:Y:S01]  /*2c250*/  VIADD R72, R3, 0xc7 ;  /* 0x000000c703487836 */ /* 0x000fe20000000000 */
[C---:B------:R-:W-:Y:S01]  /*2c260*/  LEA.HI.X.SX32 R71, R75.reuse, R2, 0x1, P5 ;  /* 0x000000024b477211 */ /* 0x040fe200028f0eff */
[----:B------:R-:W-:Y:S01]  /*2c270*/  VIADD R75, R75, UR9 ;  /* 0x000000094b4b7c36 */ /* 0x000fe20008000000 */
[----:B------:R-:W1:Y:S01]  /*2c280*/  LDCU UR7, c[0x0][0x39c] ;  /* 0x00007380ff0777ac */ /* 0x000e620008000800 */
[----:B---3--:R-:W-:Y:S01]  /*2c290*/  PRMT R5, R69, 0x7632, R5 ;  /* 0x0000763245057816 */ /* 0x008fe20000000005 */
[----:B------:R-:W-:-:S02]  /*2c2a0*/  VIADD R69, R3, 0xc6 ;  /* 0x000000c603457836 */ /* 0x000fc40000000000 */
[C---:B------:R-:W-:Y:S01]  /*2c2b0*/  LEA R68, P5, R75.reuse, R0, 0x1 ;  /* 0x000000004b447211 */ /* 0x040fe200078a08ff */
[----:B------:R-:W-:Y:S01]  /*2c2c0*/  VIADD R7, R75, UR9 ;  /* 0x000000094b077c36 */ /* 0x000fe20008000000 */
[----:B------:R3:W-:Y:S01]  /*2c2d0*/  @P3 STG.E.U16 desc[UR40][R70.64], R5 ;  /* 0x0000000546003986 */ /* 0x0007e2000c101528 */
[----:B--2---:R-:W-:Y:S01]  /*2c2e0*/  ISETP.LT.AND P3, PT, R69, UR4, !P1 ;  /* 0x0000000445007c0c */ /* 0x004fe2000cf61270 */
[----:B------:R-:W2:Y:S01]  /*2c2f0*/  LDCU UR4, c[0x0][0x39c] ;  /* 0x00007380ff0477ac */ /* 0x000ea20008000800 */
[----:B------:R-:W-:Y:S02]  /*2c300*/  LEA.HI.X.SX32 R69, R75, R2, 0x1, P5 ;  /* 0x000000024b457211 */ /* 0x000fe400028f0eff */
[----:B------:R-:W-:Y:S02]  /*2c310*/  PRMT R73, R6, 0x7610, R73 ;  /* 0x0000761006497816 */ /* 0x000fe40000000049 */
[----:B------:R-:W-:-:S03]  /*2c320*/  LEA R4, P5, R7, R0, 0x1 ;  /* 0x0000000007047211 */ /* 0x000fc600078a08ff */
[----:B------:R4:W-:Y:S01]  /*2c330*/  @P6 STG.E.U16 desc[UR40][R68.64], R73 ;  /* 0x0000004944006986 */ /* 0x0009e2000c101528 */
[C---:B---3--:R-:W-:Y:S01]  /*2c340*/  LEA.HI.X.SX32 R5, R7.reuse, R2, 0x1, P5 ;  /* 0x0000000207057211 */ /* 0x048fe200028f0eff */
[----:B------:R-:W-:Y:S01]  /*2c350*/  VIADD R7, R7, UR9 ;  /* 0x0000000907077c36 */ /* 0x000fe20008000000 */
[----:B0-----:R-:W-:Y:S01]  /*2c360*/  ISETP.LT.AND P5, PT, R72, UR6, !P1 ;  /* 0x0000000648007c0c */ /* 0x001fe2000cfa1270 */
[----:B------:R-:W0:Y:S01]  /*2c370*/  LDCU UR6, c[0x0][0x39c] ;  /* 0x00007380ff0677ac */ /* 0x000e220008000800 */
[----:B----4-:R-:W-:-:S05]  /*2c380*/  PRMT R69, R6, 0x7632, R69 ;  /* 0x0000763206457816 */ /* 0x010fca0000000045 */
[----:B------:R3:W-:Y:S01]  /*2c390*/  @P4 STG.E.U16 desc[UR40][R4.64], R69 ;  /* 0x0000004504004986 */ /* 0x0007e2000c101528 */
[C---:B------:R-:W-:Y:S01]  /*2c3a0*/  LEA R6, P4, R7.reuse, R0, 0x1 ;  /* 0x0000000007067211 */ /* 0x040fe200078808ff */
[----:B------:R-:W-:-:S03]  /*2c3b0*/  VIADD R71, R7, UR9 ;  /* 0x0000000907477c36 */ /* 0x000fc60008000000 */
[----:B------:R-:W-:Y:S02]  /*2c3c0*/  LEA.HI.X.SX32 R7, R7, R2, 0x1, P4 ;  /* 0x0000000207077211 */ /* 0x000fe400020f0eff */
[----:B---3--:R-:W-:Y:S01]  /*2c3d0*/  F2FP.F16.F32.PACK_AB R5, R9, R8 ;  /* 0x000000080905723e */ /* 0x008fe200000000ff */
[----:B------:R-:W-:-:S05]  /*2c3e0*/  VIADD R8, R3, 0xc8 ;  /* 0x000000c803087836 */ /* 0x000fca0000000000 */
[----:B--2---:R-:W-:Y:S01]  /*2c3f0*/  ISETP.LT.AND P4, PT, R8, UR4, !P1 ;  /* 0x0000000408007c0c */ /* 0x004fe2000cf81270 */
[----:B------:R-:W2:Y:S01]  /*2c400*/  LDCU UR4, c[0x0][0x39c] ;  /* 0x00007380ff0477ac */ /* 0x000ea20008000800 */
[----:B------:R-:W-:Y:S01]  /*2c410*/  LEA R8, P6, R71, R0, 0x1 ;  /* 0x0000000047087211 */ /* 0x000fe200078c08ff */
[----:B------:R-:W-:Y:S01]  /*2c420*/  VIADD R4, R3, 0xc9 ;  /* 0x000000c903047836 */ /* 0x000fe20000000000 */
[----:B------:R-:W-:Y:S02]  /*2c430*/  PRMT R68, R5, 0x7632, R68 ;  /* 0x0000763205447816 */ /* 0x000fe40000000044 */
[C---:B------:R-:W-:Y:S01]  /*2c440*/  LEA.HI.X.SX32 R9, R71.reuse, R2, 0x1, P6 ;  /* 0x0000000247097211 */ /* 0x040fe200030f0eff */
[----:B------:R-:W-:Y:S01]  /*2c450*/  VIADD R71, R71, UR9 ;  /* 0x0000000947477c36 */ /* 0x000fe20008000000 */
[----:B------:R3:W-:Y:S01]  /*2c460*/  @P0 STG.E.U16 desc[UR40][R6.64], R5 ;  /* 0x0000000506000986 */ /* 0x0007e2000c101528 */
[----:B0-----:R-:W-:Y:S01]  /*2c470*/  ISETP.LT.AND P0, PT, R4, UR6, !P1 ;  /* 0x0000000604007c0c */ /* 0x001fe2000cf01270 */
[----:B------:R-:W0:Y:S02]  /*2c480*/  LDCU UR6, c[0x0][0x39c] ;  /* 0x00007380ff0677ac */ /* 0x000e240008000800 */
[----:B------:R4:W-:Y:S01]  /*2c490*/  @P2 STG.E.U16 desc[UR40][R8.64], R68 ;  /* 0x0000004408002986 */ /* 0x0009e2000c101528 */
[----:B------:R-:W-:-:S02]  /*2c4a0*/  LEA R4, P2, R71, R0, 0x1 ;  /* 0x0000000047047211 */ /* 0x000fc400078408ff */
[----:B------:R-:W-:Y:S01]  /*2c4b0*/  F2FP.F16.F32.PACK_AB R10, R11, R10 ;  /* 0x0000000a0b0a723e */ /* 0x000fe200000000ff */
[----:B------:R-:W-:Y:S02]  /*2c4c0*/  VIADD R11, R71, UR9 ;  /* 0x00000009470b7c36 */ /* 0x000fe40008000000 */
[----:B---3--:R-:W-:Y:S01]  /*2c4d0*/  VIADD R6, R3, 0xca ;  /* 0x000000ca03067836 */ /* 0x008fe20000000000 */
[----:B------:R-:W-:Y:S01]  /*2c4e0*/  LEA.HI.X.SX32 R5, R71, R2, 0x1, P2 ;  /* 0x0000000247057211 */ /* 0x000fe200010f0eff */
[----:B------:R-:W-:-:S03]  /*2c4f0*/  VIADD R7, R3, 0xcb ;  /* 0x000000cb03077836 */ /* 0x000fc60000000000 */
[----:B--2---:R-:W-:Y:S01]  /*2c500*/  ISETP.LT.AND P2, PT, R6, UR4, !P1 ;  /* 0x0000000406007c0c */ /* 0x004fe2000cf41270 */
[----:B------:R2:W-:Y:S01]  /*2c510*/  @P3 STG.E.U16 desc[UR40][R4.64], R10 ;  /* 0x0000000a04003986 */ /* 0x0005e2000c101528 */
[----:B------:R-:W-:Y:S01]  /*2c520*/  LEA R6, P6, R11, R0, 0x1 ;  /* 0x000000000b067211 */ /* 0x000fe200078c08ff */
[----:B----4-:R-:W-:Y:S01]  /*2c530*/  VIADD R8, R3, 0xcc ;  /* 0x000000cc03087836 */ /* 0x010fe20000000000 */
[----:B-1----:R-:W-:Y:S01]  /*2c540*/  ISETP.LT.AND P3, PT, R7, UR7, !P1 ;  /* 0x0000000707007c0c */ /* 0x002fe2000cf61270 */
[----:B------:R-:W1:Y:S01]  /*2c550*/  LDCU UR4, c[0x0][0x39c] ;  /* 0x00007380ff0477ac */ /* 0x000e620008000800 */
[C---:B------:R-:W-:Y:S01]  /*2c560*/  LEA.HI.X.SX32 R7, R11.reuse, R2, 0x1, P6 ;  /* 0x000000020b077211 */ /* 0x040fe200030f0eff */
[----:B------:R-:W-:Y:S01]  /*2c570*/  VIADD R11, R11, UR9 ;  /* 0x000000090b0b7c36 */ /* 0x000fe20008000000 */
[----:B0-----:R-:W-:Y:S01]  /*2c580*/  ISETP.LT.AND P6, PT, R8, UR6, !P1 ;  /* 0x0000000608007c0c */ /* 0x001fe2000cfc1270 */
[----:B------:R-:W0:Y:S01]  /*2c590*/  LDCU UR6, c[0x0][0x39c] ;  /* 0x00007380ff0677ac */ /* 0x000e220008000800 */
[----:B--2---:R-:W-:Y:S01]  /*2c5a0*/  PRMT R5, R10, 0x7632, R5 ;  /* 0x000076320a057816 */ /* 0x004fe20000000005 */
[----:B------:R-:W-:Y:S01]  /*2c5b0*/  VIADD R69, R11, UR9 ;  /* 0x000000090b457c36 */ /* 0x000fe20008000000 */
[----:B------:R-:W-:Y:S01]  /*2c5c0*/  F2FP.F16.F32.PACK_AB R12, R13, R12 ;  /* 0x0000000c0d0c723e */ /* 0x000fe200000000ff */
[----:B------:R-:W2:Y:S02]  /*2c5d0*/  LDCU UR7, c[0x0][0x39c] ;  /* 0x00007380ff0777ac */ /* 0x000ea40008000800 */
[----:B------:R3:W-:Y:S01]  /*2c5e0*/  @P5 STG.E.U16 desc[UR40][R6.64], R5 ;  /* 0x0000000506005986 */ /* 0x0007e2000c101528 */
[----:B------:R-:W-:-:S04]  /*2c5f0*/  LEA R8, P5, R11, R0, 0x1 ;  /* 0x000000000b087211 */ /* 0x000fc800078a08ff */
[----:B------:R-:W-:Y:S02]  /*2c600*/  LEA.HI.X.SX32 R9, R11, R2, 0x1, P5 ;  /* 0x000000020b097211 */ /* 0x000fe400028f0eff */
[----:B------:R-:W-:Y:S01]  /*2c610*/  LEA R4, P5, R69, R0, 0x1 ;  /* 0x0000000045047211 */ /* 0x000fe200078a08ff */
[----:B------:R-:W-:Y:S01]  /*2c620*/  VIADD R10, R3, 0xcd ;  /* 0x000000cd030a7836 */ /* 0x000fe20000000000 */
[----:B---3--:R-:W-:Y:S02]  /*2c630*/  PRMT R7, R12, 0x7632, R7 ;  /* 0x000076320c077816 */ /* 0x008fe40000000007 */
        /* <DEDUP_REMOVED lines=8> */
[----:B------:R-:W-:Y:S01]  /*2c6c0*/  F2FP.F16.F32.PACK_AB R14, R15, R14 ;  /* 0x0000000e0f0e723e */ /* 0x000fe200000000ff */
[----:B------:R-:W-:-:S02]  /*2c6d0*/  VIADD R10, R3, 0xce ;  /* 0x000000ce030a7836 */ /* 0x000fc40000000000 */
[----:B---3--:R-:W-:Y:S01]  /*2c6e0*/  VIADD R9, R3, 0xcf ;  /* 0x000000cf03097836 */ /* 0x008fe20000000000 */
[----:B------:R-:W-:Y:S02]  /*2c6f0*/  LEA R8, P5, R11, R0, 0x1 ;  /* 0x000000000b087211 */ /* 0x000fe400078a08ff */
[-C--:B----4-:R-:W-:Y:S02]  /*2c700*/  LEA.HI.X.SX32 R7, R69, R2.reuse, 0x1, P0 ;  /* 0x0000000245077211 */ /* 0x090fe400000f0eff */
[----:B0-----:R-:W-:Y:S01]  /*2c710*/  ISETP.LT.AND P0, PT, R10, UR6, !P1 ;  /* 0x000000060a007c0c */ /* 0x001fe2000cf01270 */
[----:B------:R-:W0:Y:S02]  /*2c720*/  LDCU UR6, c[0x0][0x39c] ;  /* 0x00007380ff0677ac */ /* 0x000e240008000800 */
[----:B------:R3:W-:Y:S01]  /*2c730*/  @P2 STG.E.U16 desc[UR40][R6.64], R14 ;  /* 0x0000000e06002986 */ /* 0x0007e2000c101528 */
[----:B--2---:R-:W-:Y:S01]  /*2c740*/  ISETP.LT.AND P2, PT, R9, UR7, !P1 ;  /* 0x0000000709007c0c */ /* 0x004fe2000cf41270 */
[----:B------:R-:W-:Y:S01]  /*2c750*/  VIADD R5, R3, 0xd0 ;  /* 0x000000d003057836 */ /* 0x000fe20000000000 */
[C---:B------:R-:W-:Y:S01]  /*2c760*/  LEA.HI.X.SX32 R9, R11.reuse, R2, 0x1, P5 ;  /* 0x000000020b097211 */ /* 0x040fe200028f0eff */
[----:B------:R-:W-:Y:S01]  /*2c770*/  VIADD R11, R11, UR9 ;  /* 0x000000090b0b7c36 */ /* 0x000fe20008000000 */
[----:B------:R-:W-:Y:S01]  /*2c780*/  F2FP.F16.F32.PACK_AB R16, R17, R16 ;  /* 0x000000101110723e */ /* 0x000fe200000000ff */
[----:B------:R-:W-:Y:S01]  /*2c790*/  VIADD R10, R3, 0xd1 ;  /* 0x000000d1030a7836 */ /* 0x000fe20000000000 */
[----:B------:R-:W-:-:S02]  /*2c7a0*/  F2FP.F16.F32.PACK_AB R18, R19, R18 ;  /* 0x000000121312723e */ /* 0x000fc400000000ff */
[----:B---3--:R-:W-:Y:S01]  /*2c7b0*/  PRMT R7, R14, 0x7632, R7 ;  /* 0x000076320e077816 */ /* 0x008fe20000000007 */
        /* <DEDUP_REMOVED lines=11> */
[----:B0-----:R-:W-:Y:S01]  /*2c870*/  ISETP.LT.AND P5, PT, R10, UR6, !P1 ;  /* 0x000000060a007c0c */ /* 0x001fe2000cfa1270 */
[----:B------:R-:W0:Y:S01]  /*2c880*/  LDCU UR6, c[0x0][0x39c] ;  /* 0x00007380ff0677ac */ /* 0x000e220008000800 */
[----:B----4-:R-:W-:Y:S01]  /*2c890*/  PRMT R5, R16, 0x7632, R5 ;  /* 0x0000763210057816 */ /* 0x010fe20000000005 */
[----:B------:R-:W-:-:S04]  /*2c8a0*/  VIADD R10, R3, 0xd2 ;  /* 0x000000d2030a7836 */ /* 0x000fc80000000000 */
[----:B------:R3:W-:Y:S01]  /*2c8b0*/  @P4 STG.E.U16 desc[UR40][R6.64], R5 ;  /* 0x0000000506004986 */ /* 0x0007e2000c101528 */
[C---:B------:R-:W-:Y:S01]  /*2c8c0*/  LEA R8, P4, R13.reuse, R0, 0x1 ;  /* 0x000000000d087211 */ /* 0x040fe200078808ff */
[----:B------:R-:W-:-:S03]  /*2c8d0*/  VIADD R11, R13, UR9 ;  /* 0x000000090d0b7c36 */ /* 0x000fc60008000000 */
[----:B------:R-:W-:Y:S02]  /*2c8e0*/  LEA.HI.X.SX32 R9, R13, R2, 0x1, P4 ;  /* 0x000000020d097211 */ /* 0x000fe400020f0eff */
[----:B-1----:R-:W-:Y:S01]  /*2c8f0*/  ISETP.LT.AND P4, PT, R10, UR4, !P1 ;  /* 0x000000040a007c0c */ /* 0x002fe2000cf81270 */
[----:B------:R-:W1:Y:S01]  /*2c900*/  LDCU UR4, c[0x0][0x39c] ;  /* 0x00007380ff0477ac */ /* 0x000e620008000800 */
[----:B------:R-:W-:Y:S01]  /*2c910*/  LEA R4, P6, R11, R0, 0x1 ;  /* 0x000000000b047211 */ /* 0x000fe200078c08ff */
[----:B---3--:R-:W-:-:S03]  /*2c920*/  VIADD R6, R3, 0xd3 ;  /* 0x000000d303067836 */ /* 0x008fc60000000000 */
        /* <DEDUP_REMOVED lines=16> */
[----:B------:R-:W-:Y:S01]  /*2ca30*/  @P3 STG.E.U16 desc[UR40][R6.64], R20 ;  /* 0x0000001406003986 */ /* 0x000fe2000c101528 */
[----:B--2---:R-:W-:Y:S01]  /*2ca40*/  ISETP.LT.AND P3, PT, R9, UR7, !P1 ;  /* 0x0000000709007c0c */ /* 0x004fe2000cf61270 */
        /* <DEDUP_REMOVED lines=9> */
[----:B------:R-:W3:Y:S01]  /*2cae0*/  LDCU UR6, c[0x0][0x39c] ;  /* 0x00007380ff0677ac */ /* 0x000ee20008000800 */
        /* <DEDUP_REMOVED lines=15> */
[----:B0-----:R-:W-:Y:S01]  /*2cbe0*/  VIADD R5, R3, 0xd9 ;  /* 0x000000d903057836 */ /* 0x001fe20000000000 */
[----:B------:R-:W-:Y:S02]  /*2cbf0*/  LEA R4, P5, R13, R0, 0x1 ;  /* 0x000000000d047211 */ /* 0x000fe400078a08ff */
[-C--:B----4-:R-:W-:Y:S02]  /*2cc00*/  LEA.HI.X.SX32 R9, R11, R2.reuse, 0x1, P0 ;  /* 0x000000020b097211 */ /* 0x090fe400000f0eff */
[----:B---3--:R-:W-:Y:S01]  /*2cc10*/  ISETP.LT.AND P0, PT, R10, UR6, !P1 ;  /* 0x000000060a007c0c */ /* 0x008fe2000cf01270 */
        /* <DEDUP_REMOVED lines=149> */
[----:B--2---:R-:W-:Y:S01]  /*2d570*/  ISETP.LT.AND P4, PT, R10, UR4, !P1 ;  /* 0x000000040a007c0c */ /* 0x004fe2000cf81270 */
[----:B------:R-:W2:Y:S02]  /*2d580*/  LDCU UR4, c[0x0][0x39c] ;  /* 0x00007380ff0477ac */ /* 0x000ea40008000800 */
        /* <DEDUP_REMOVED lines=11> */
[----:B-1----:R-:W-:Y:S01]  /*2d640*/  ISETP.LT.AND P2, PT, R9, UR7, !P1 ;  /* 0x0000000709007c0c */ /* 0x002fe2000cf41270 */
        /* <DEDUP_REMOVED lines=9> */
[----:B------:R-:W1:Y:S02]  /*2d6e0*/  LDCU UR7, c[0x0][0x39c] ;  /* 0x00007380ff0777ac */ /* 0x000e640008000800 */
[----:B------:R3:W-:Y:S01]  /*2d6f0*/  @P3 STG.E.U16 desc[UR40][R8.64], R7 ;  /* 0x0000000708003986 */ /* 0x0007e2000c101528 */
[----:B--2---:R-:W-:Y:S01]  /*2d700*/  ISETP.LT.AND P3, PT, R5, UR4, !P1 ;  /* 0x0000000405007c0c */ /* 0x004fe2000cf61270 */
[----:B------:R-:W2:Y:S01]  /*2d710*/  LDCU UR4, c[0x0][0x39c] ;  /* 0x00007380ff0477ac */ /* 0x000ea20008000800 */
        /* <DEDUP_REMOVED lines=13> */
[----:B--2---:R-:W-:Y:S01]  /*2d7f0*/  ISETP.LT.AND P4, PT, R10, UR4, !P1 ;  /* 0x000000040a007c0c */ /* 0x004fe2000cf81270 */
[----:B------:R-:W2:Y:S01]  /*2d800*/  LDCU UR4, c[0x0][0x39c] ;  /* 0x00007380ff0477ac */ /* 0x000ea20008000800 */
        /* <DEDUP_REMOVED lines=15> */
[----:B--2---:R-:W-:Y:S01]  /*2d900*/  ISETP.LT.AND P2, PT, R8, UR4, !P1 ;  /* 0x0000000408007c0c */ /* 0x004fe2000cf41270 */
[----:B------:R-:W-:Y:S01]  /*2d910*/  VIADD R4, R3, 0xf4 ;  /* 0x000000f403047836 */ /* 0x000fe20000000000 */
[----:B------:R-:W-:Y:S01]  /*2d920*/  LEA R8, P6, R11, R0, 0x1 ;  /* 0x000000000b087211 */ /* 0x000fe200078c08ff */
[----:B------:R-:W-:Y:S01]  /*2d930*/  @P3 STG.E.U16 desc[UR40][R6.64], R50 ;  /* 0x0000003206003986 */ /* 0x000fe2000c101528 */
[----:B-1----:R-:W-:Y:S01]  /*2d940*/  ISETP.LT.AND P3, PT, R9, UR7, !P1 ;  /* 0x0000000709007c0c */ /* 0x002fe2000cf61270 */
        /* <DEDUP_REMOVED lines=8> */
[----:B------:R-:W-:Y:S02]  /*2d9d0*/  LEA R4, P5, R11, R0, 0x1 ;  /* 0x000000000b047211 */ /* 0x000fe400078a08ff */
[----:B------:R-:W-:Y:S01]  /*2d9e0*/  F2FP.F16.F32.PACK_AB R52, R53, R52 ;  /* 0x000000343534723e */ /* 0x000fe200000000ff */
[----:B------:R-:W-:Y:S01]  /*2d9f0*/  VIADD R10, R3, 0xf5 ;  /* 0x000000f5030a7836 */ /* 0x000fe20000000000 */
[----:B------:R-:W-:Y:S01]  /*2da00*/  F2FP.F16.F32.PACK_AB R54, R55, R54 ;  /* 0x000000363736723e */ /* 0x000fe200000000ff */
[----:B------:R-:W3:Y:S01]  /*2da10*/  LDCU UR6, c[0x0][0x39c] ;  /* 0x00007380ff0677ac */ /* 0x000ee20008000800 */
[----:B0-----:R-:W-:Y:S02]  /*2da20*/  LEA.HI.X.SX32 R5, R11, R2, 0x1, P5 ;  /* 0x000000020b057211 */ /* 0x001fe400028f0eff */
[----:B------:R-:W-:Y:S02]  /*2da30*/  LEA R6, P5, R13, R0, 0x1 ;  /* 0x000000000d067211 */ /* 0x000fe400078a08ff */
[----:B------:R-:W-:-:S02]  /*2da40*/  PRMT R9, R52, 0x7632, R9 ;  /* 0x0000763234097816 */ /* 0x000fc40000000009 */
[C---:B------:R-:W-:Y:S01]  /*2da50*/  LEA.HI.X.SX32 R7, R13.reuse, R2, 0x1, P5 ;  /* 0x000000020d077211 */ /* 0x040fe200028f0eff */
[----:B------:R-:W-:Y:S01]  /*2da60*/  VIADD R13, R13, UR9 ;  /* 0x000000090d0d7c36 */ /* 0x000fe20008000000 */
[----:B------:R0:W-:Y:S01]  /*2da70*/  @P4 STG.E.U16 desc[UR40][R4.64], R52 ;  /* 0x0000003404004986 */ /* 0x0001e2000c101528 */
[----:B-1----:R-:W-:Y:S01]  /*2da80*/  ISETP.LT.AND P4, PT, R10, UR4, !P1 ;  /* 0x000000040a007c0c */ /* 0x002fe2000cf81270 */
[----:B------:R-:W1:Y:S02]  /*2da90*/  LDCU UR4, c[0x0][0x39c] ;  /* 0x00007380ff0477ac */ /* 0x000e640008000800 */
[----:B------:R4:W-:Y:S01]  /*2daa0*/  @P0 STG.E.U16 desc[UR40][R6.64], R9 ;  /* 0x0000000906000986 */ /* 0x0009e2000c101528 */
[C---:B------:R-:W-:Y:S01]  /*2dab0*/  LEA R8, P0, R13.reuse, R0, 0x1 ;  /* 0x000000000d087211 */ /* 0x040fe200078008ff */
[----:B------:R-:W-:Y:S02]  /*2dac0*/  VIADD R11, R13, UR9 ;  /* 0x000000090d0b7c36 */ /* 0x000fe40008000000 */
[----:B0-----:R-:W-:-:S03]  /*2dad0*/  VIADD R5, R3, 0xf7 ;  /* 0x000000f703057836 */ /* 0x001fc60000000000 */
[----:B------:R-:W-:Y:S02]  /*2dae0*/  LEA R4, P5, R11, R0, 0x1 ;  /* 0x000000000b047211 */ /* 0x000fe400078a08ff */
[----:B----4-:R-:W-:Y:S01]  /*2daf0*/  LEA.HI.X.SX32 R9, R13, R2, 0x1, P0 ;  /* 0x000000020d097211 */ /* 0x010fe200000f0eff */
[----:B------:R-:W-:Y:S01]  /*2db00*/  VIADD R6, R3, 0xf8 ;  /* 0x000000f803067836 */ /* 0x000fe20000000000 */
[----:B------:R-:W-:-:S03]  /*2db10*/  PRMT R7, R54, 0x7632, R7 ;  /* 0x0000763236077816 */ /* 0x000fc60000000007 */
[----:B------:R-:W-:Y:S01]  /*2db20*/  @P2 STG.E.U16 desc[UR40][R8.64], R54 ;  /* 0x0000003608002986 */ /* 0x000fe2000c101528 */
[----:B--2---:R-:W-:Y:S01]  /*2db30*/  ISETP.LT.AND P2, PT, R5, UR7, !P1 ;  /* 0x0000000705007c0c */ /* 0x004fe2000cf41270 */
[----:B------:R-:W-:Y:S01]  /*2db40*/  VIADD R10, R3, 0xf6 ;  /* 0x000000f6030a7836 */ /* 0x000fe20000000000 */
[C---:B------:R-:W-:Y:S01]  /*2db50*/  LEA.HI.X.SX32 R5, R11.reuse, R2, 0x1, P5 ;  /* 0x000000020b057211 */ /* 0x040fe200028f0eff */
[----:B------:R-:W-:Y:S01]  /*2db60*/  VIADD R11, R11, UR9 ;  /* 0x000000090b0b7c36 */ /* 0x000fe20008000000 */
[----:B-1----:R-:W-:Y:S01]  /*2db70*/  ISETP.LT.AND P5, PT, R6, UR4, !P1 ;  /* 0x0000000406007c0c */ /* 0x002fe2000cfa1270 */
[----:B------:R-:W0:Y:S02]  /*2db80*/  LDCU UR4, c[0x0][0x39c] ;  /* 0x00007380ff0477ac */ /* 0x000e240008000800 */
[----:B------:R1:W-:Y:S01]  /*2db90*/  @P3 STG.E.U16 desc[UR40][R4.64], R7 ;  /* 0x0000000704003986 */ /* 0x0003e2000c101528 */
[C---:B------:R-:W-:Y:S01]  /*2dba0*/  LEA R6, P3, R11.reuse, R0, 0x1 ;  /* 0x000000000b067211 */ /* 0x040fe200078608ff */
[----:B------:R-:W-:Y:S01]  /*2dbb0*/  VIADD R13, R11, UR9 ;  /* 0x000000090b0d7c36 */ /* 0x000fe20008000000 */
[----:B------:R-:W-:Y:S01]  /*2dbc0*/  F2FP.F16.F32.PACK_AB R56, R57, R56 ;  /* 0x000000383938723e */ /* 0x000fe200000000ff */
[----:B------:R-:W2:Y:S01]  /*2dbd0*/  LDCU UR7, c[0x0][0x39c] ;  /* 0x00007380ff0777ac */ /* 0x000ea20008000800 */
[----:B---3--:R-:W-:Y:S01]  /*2dbe0*/  ISETP.LT.AND P0, PT, R10, UR6, !P1 ;  /* 0x000000060a007c0c */ /* 0x008fe2000cf01270 */
[----:B------:R-:W3:Y:S01]  /*2dbf0*/  LDCU UR6, c[0x0][0x39c] ;  /* 0x00007380ff0677ac */ /* 0x000ee20008000800 */
[----:B-1----:R-:W-:-:S02]  /*2dc00*/  LEA.HI.X.SX32 R7, R11, R2, 0x1, P3 ;  /* 0x000000020b077211 */ /* 0x002fc400018f0eff */
[----:B------:R-:W-:-:S04]  /*2dc10*/  LEA R8, P3, R13, R0, 0x1 ;  /* 0x000000000d087211 */ /* 0x000fc800078608ff */
[C---:B------:R-:W-:Y:S01]  /*2dc20*/  LEA.HI.X.SX32 R9, R13.reuse, R2, 0x1, P3 ;  /* 0x000000020d097211 */ /* 0x040fe200018f0eff */
[----:B------:R-:W-:Y:S01]  /*2dc30*/  VIADD R13, R13, UR9 ;  /* 0x000000090d0d7c36 */ /* 0x000fe20008000000 */
[----:B------:R1:W-:Y:S01]  /*2dc40*/  @P6 STG.E.U16 desc[UR40][R6.64], R56 ;  /* 0x0000003806006986 */ /* 0x0003e2000c101528 */
[----:B------:R-:W-:-:S03]  /*2dc50*/  VIADD R5, R3, 0xfa ;  /* 0x000000fa03057836 */ /* 0x000fc60000000000 */
[----:B------:R-:W-:Y:S02]  /*2dc60*/  LEA R4, P6, R13, R0, 0x1 ;  /* 0x000000000d047211 */ /* 0x000fe400078c08ff */
[----:B-1----:R-:W-:Y:S02]  /*2dc70*/  PRMT R7, R56, 0x7632, R7 ;  /* 0x0000763238077816 */ /* 0x002fe40000000007 */
[----:B------:R-:W-:-:S03]  /*2dc80*/  F2FP.F16.F32.PACK_AB R58, R59, R58 ;  /* 0x0000003a3b3a723e */ /* 0x000fc600000000ff */
[----:B------:R1:W-:Y:S01]  /*2dc90*/  @P4 STG.E.U16 desc[UR40][R8.64], R7 ;  /* 0x0000000708004986 */ /* 0x0003e2000c101528 */
[----:B0-----:R-:W-:Y:S01]  /*2dca0*/  ISETP.LT.AND P4, PT, R5, UR4, !P1 ;  /* 0x0000000405007c0c */ /* 0x001fe2000cf81270 */
[----:B------:R-:W-:Y:S01]  /*2dcb0*/  VIADD R10, R3, 0xf9 ;  /* 0x000000f9030a7836 */ /* 0x000fe20000000000 */
[C---:B------:R-:W-:Y:S01]  /*2dcc0*/  LEA.HI.X.SX32 R5, R13.reuse, R2, 0x1, P6 ;  /* 0x000000020d057211 */ /* 0x040fe200030f0eff */
[----:B------:R-:W-:Y:S01]  /*2dcd0*/  VIADD R13, R13, UR9 ;  /* 0x000000090d0d7c36 */ /* 0x000fe20008000000 */
[----:B------:R-:W0:Y:S03]  /*2dce0*/  LDCU UR4, c[0x0][0x39c] ;  /* 0x00007380ff0477ac */ /* 0x000e260008000800 */
[----:B------:R4:W-:Y:S01]  /*2dcf0*/  @P0 STG.E.U16 desc[UR40][R4.64], R58 ;  /* 0x0000003a04000986 */ /* 0x0009e2000c101528 */
[C---:B------:R-:W-:Y:S01]  /*2dd00*/  LEA R6, P0, R13.reuse, R0, 0x1 ;  /* 0x000000000d067211 */ /* 0x040fe200078008ff */
[----:B------:R-:W-:-:S03]  /*2dd10*/  VIADD R11, R13, UR9 ;  /* 0x000000090d0b7c36 */ /* 0x000fc60008000000 */
[----:B-1----:R-:W-:Y:S02]  /*2dd20*/  LEA.HI.X.SX32 R7, R13, R2, 0x1, P0 ;  /* 0x000000020d077211 */ /* 0x002fe400000f0eff */
[----:B------:R-:W-:Y:S02]  /*2dd30*/  LEA R8, P0, R11, R0, 0x1 ;  /* 0x000000000b087211 */ /* 0x000fe400078008ff */
[----:B---3--:R-:W-:Y:S01]  /*2dd40*/  ISETP.LT.AND P3, PT, R10, UR6, !P1 ;  /* 0x000000060a007c0c */ /* 0x008fe2000cf61270 */
[----:B------:R-:W1:Y:S01]  /*2dd50*/  LDCU UR6, c[0x0][0x39c] ;  /* 0x00007380ff0677ac */ /* 0x000e620008000800 */
[----:B------:R-:W-:Y:S01]  /*2dd60*/  VIADD R10, R3, 0xfb ;  /* 0x000000fb030a7836 */ /* 0x000fe20000000000 */
[----:B----4-:R-:W-:Y:S02]  /*2dd70*/  PRMT R5, R58, 0x7632, R5 ;  /* 0x000076323a057816 */ /* 0x010fe40000000005 */
[C---:B------:R-:W-:Y:S01]  /*2dd80*/  LEA.HI.X.SX32 R9, R11.reuse, R2, 0x1, P0 ;  /* 0x000000020b097211 */ /* 0x040fe200000f0eff */
[----:B------:R-:W-:Y:S01]  /*2dd90*/  VIADD R11, R11, UR9 ;  /* 0x000000090b0b7c36 */ /* 0x000fe20008000000 */
[----:B--2---:R-:W-:Y:S01]  /*2dda0*/  ISETP.LT.AND P6, PT, R10, UR7, !P1 ;  /* 0x000000070a007c0c */ /* 0x004fe2000cfc1270 */
[----:B------:R2:W-:Y:S01]  /*2ddb0*/  @P2 STG.E.U16 desc[UR40][R6.64], R5 ;  /* 0x0000000506002986 */ /* 0x0005e2000c101528 */
[----:B------:R-:W-:-:S02]  /*2ddc0*/  VIADD R10, R3, 0xfc ;  /* 0x000000fc030a7836 */ /* 0x000fc40000000000 */
[C---:B------:R-:W-:Y:S01]  /*2ddd0*/  LEA R4, P2, R11.reuse, R0, 0x1 ;  /* 0x000000000b047211 */ /* 0x040fe200078408ff */
[----:B------:R-:W-:Y:S02]  /*2dde0*/  VIADD R13, R11, UR9 ;  /* 0x000000090b0d7c36 */ /* 0x000fe40008000000 */
[----:B0-----:R-:W-:Y:S01]  /*2ddf0*/  ISETP.LT.AND P0, PT, R10, UR4, !P1 ;  /* 0x000000040a007c0c */ /* 0x001fe2000cf01270 */
[----:B------:R-:W-:Y:S01]  /*2de00*/  VIADD R10, R3, 0xfd ;  /* 0x000000fd030a7836 */ /* 0x000fe20000000000 */
[----:B------:R-:W-:Y:S01]  /*2de10*/  F2FP.F16.F32.PACK_AB R60, R61, R60 ;  /* 0x0000003c3d3c723e */ /* 0x000fe200000000ff */
[----:B------:R-:W0:Y:S01]  /*2de20*/  LDCU UR4, c[0x0][0x39c] ;  /* 0x00007380ff0477ac */ /* 0x000e220008000800 */
[----:B--2---:R-:W-:Y:S01]  /*2de30*/  LEA.HI.X.SX32 R5, R11, R2, 0x1, P2 ;  /* 0x000000020b057211 */ /* 0x004fe200010f0eff */
[----:B------:R-:W-:Y:S01]  /*2de40*/  VIADD R11, R13, UR9 ;  /* 0x000000090d0b7c36 */ /* 0x000fe20008000000 */
[----:B-1----:R-:W-:Y:S01]  /*2de50*/  ISETP.LT.AND P2, PT, R10, UR6, !P1 ;  /* 0x000000060a007c0c */ /* 0x002fe2000cf41270 */
[----:B------:R-:W1:Y:S02]  /*2de60*/  LDCU UR6, c[0x0][0x39c] ;  /* 0x00007380ff0677ac */ /* 0x000e640008000800 */
[----:B------:R-:W-:Y:S01]  /*2de70*/  VIADD R15, R11, UR9 ;  /* 0x000000090b0f7c36 */ /* 0x000fe20008000000 */
[----:B------:R-:W-:Y:S01]  /*2de80*/  PRMT R7, R60, 0x7632, R7 ;  /* 0x000076323c077816 */ /* 0x000fe20000000007 */
[----:B------:R2:W-:Y:S02]  /*2de90*/  @P5 STG.E.U16 desc[UR40][R8.64], R60 ;  /* 0x0000003c08005986 */ /* 0x0005e4000c101528 */
[----:B------:R-:W-:-:S02]  /*2dea0*/  VIADD R17, R15, UR9 ;  /* 0x000000090f117c36 */ /* 0x000fc40008000000 */
[----:B------:R3:W-:Y:S02]  /*2deb0*/  @P3 STG.E.U16 desc[UR40][R4.64], R7 ;  /* 0x0000000704003986 */ /* 0x0007e4000c101528 */
[----:B------:R-:W-:Y:S01]  /*2dec0*/  VIADD R19, R17, UR9 ;  /* 0x0000000911137c36 */ /* 0x000fe20008000000 */
[-C--:B------:R-:W-:Y:S02]  /*2ded0*/  LEA R6, P3, R13, R0.reuse, 0x1 ;  /* 0x000000000d067211 */ /* 0x080fe400078608ff */
[----:B--2---:R-:W-:Y:S01]  /*2dee0*/  LEA R8, P5, R11, R0, 0x1 ;  /* 0x000000000b087211 */ /* 0x004fe200078a08ff */
[----:B------:R-:W-:-:S03]  /*2def0*/  VIADD R21, R19, UR9 ;  /* 0x0000000913157c36 */ /* 0x000fc60008000000 */
[----:B------:R-:W-:Y:S02]  /*2df00*/  LEA.HI.X.SX32 R9, R11, R2, 0x1, P5 ;  /* 0x000000020b097211 */ /* 0x000fe400028f0eff */
[----:B------:R-:W-:Y:S01]  /*2df10*/  LEA R12, P5, R17, R0, 0x1 ;  /* 0x00000000110c7211 */ /* 0x000fe200078a08ff */
[----:B------:R-:W-:Y:S01]  /*2df20*/  VIADD R16, R3, 0xfe ;  /* 0x000000fe03107836 */ /* 0x000fe20000000000 */
[----:B---3--:R-:W-:Y:S01]  /*2df30*/  LEA.HI.X.SX32 R7, R13, R2, 0x1, P3 ;  /* 0x000000020d077211 */ /* 0x008fe200018f0eff */
[----:B------:R-:W-:Y:S01]  /*2df40*/  VIADD R3, R3, 0xff ;  /* 0x000000ff03037836 */ /* 0x000fe20000000000 */
[----:B------:R-:W-:Y:S02]  /*2df50*/  LEA R10, P3, R15, R0, 0x1 ;  /* 0x000000000f0a7211 */ /* 0x000fe400078608ff */
[----:B------:R-:W-:Y:S02]  /*2df60*/  LEA.HI.X.SX32 R13, R17, R2, 0x1, P5 ;  /* 0x00000002110d7211 */ /* 0x000fe400028f0eff */
[----:B------:R-:W-:-:S02]  /*2df70*/  LEA R14, P5, R21, R0, 0x1 ;  /* 0x00000000150e7211 */ /* 0x000fc400078a08ff */
[----:B------:R-:W-:Y:S02]  /*2df80*/  LEA.HI.X.SX32 R11, R15, R2, 0x1, P3 ;  /* 0x000000020f0b7211 */ /* 0x000fe400018f0eff */
[----:B0-----:R-:W-:Y:S02]  /*2df90*/  ISETP.LT.AND P3, PT, R16, UR4, !P1 ;  /* 0x0000000410007c0c */ /* 0x001fe4000cf61270 */
[----:B-1----:R-:W-:Y:S02]  /*2dfa0*/  ISETP.LT.AND P1, PT, R3, UR6, !P1 ;  /* 0x0000000603007c0c */ /* 0x002fe4000cf21270 */
[----:B------:R-:W-:Y:S02]  /*2dfb0*/  F2FP.F16.F32.PACK_AB R62, R63, R62 ;  /* 0x0000003e3f3e723e */ /* 0x000fe400000000ff */
[----:B------:R-:W-:Y:S02]  /*2dfc0*/  LEA.HI.X.SX32 R15, R21, R2, 0x1, P5 ;  /* 0x00000002150f7211 */ /* 0x000fe400028f0eff */
[----:B------:R-:W-:-:S02]  /*2dfd0*/  LEA R4, P5, R19, R0, 0x1 ;  /* 0x0000000013047211 */ /* 0x000fc400078a08ff */
[----:B------:R-:W-:Y:S02]  /*2dfe0*/  F2FP.F16.F32.PACK_AB R64, R65, R64 ;  /* 0x000000404140723e */ /* 0x000fe400000000ff */
[----:B------:R-:W-:Y:S02]  /*2dff0*/  F2FP.F16.F32.PACK_AB R66, R67, R66 ;  /* 0x000000424342723e */ /* 0x000fe400000000ff */
[----:B------:R-:W-:Y:S02]  /*2e000*/  PRMT R0, R62, 0x7632, R0 ;  /* 0x000076323e007816 */ /* 0x000fe40000000000 */
[----:B------:R-:W-:Y:S01]  /*2e010*/  LEA.HI.X.SX32 R5, R19, R2, 0x1, P5 ;  /* 0x0000000213057211 */ /* 0x000fe200028f0eff */
[----:B------:R0:W-:Y:S01]  /*2e020*/  @P4 STG.E.U16 desc[UR40][R6.64], R62 ;  /* 0x0000003e06004986 */ /* 0x0001e2000c101528 */
[----:B------:R-:W-:-:S03]  /*2e030*/  PRMT R2, R64, 0x7632, R2 ;  /* 0x0000763240027816 */ /* 0x000fc60000000002 */
[----:B------:R1:W-:Y:S04]  /*2e040*/  @P6 STG.E.U16 desc[UR40][R8.64], R0 ;  /* 0x0000000008006986 */ /* 0x0003e8000c101528 */
[----:B------:R1:W-:Y:S01]  /*2e050*/  @P0 STG.E.U16 desc[UR40][R10.64], R64 ;  /* 0x000000400a000986 */ /* 0x0003e2000c101528 */
[----:B0-----:R-:W-:-:S03]  /*2e060*/  PRMT R7, R66, 0x7632, R7 ;  /* 0x0000763242077816 */ /* 0x001fc60000000007 */
[----:B------:R1:W-:Y:S04]  /*2e070*/  @P2 STG.E.U16 desc[UR40][R12.64], R2 ;  /* 0x000000020c002986 */ /* 0x0003e8000c101528 */
[----:B------:R1:W-:Y:S04]  /*2e080*/  @P3 STG.E.U16 desc[UR40][R4.64], R66 ;  /* 0x0000004204003986 */ /* 0x0003e8000c101528 */
[----:B------:R1:W-:Y:S01]  /*2e090*/  @P1 STG.E.U16 desc[UR40][R14.64], R7 ;  /* 0x000000070e001986 */ /* 0x0003e2000c101528 */
[----:B------:R-:W-:Y:S06]  /*2e0a0*/  BAR.SYNC.DEFER_BLOCKING 0x0 ;  /* 0x0000000000007b1d */ /* 0x000fec0000010000 */
[----:B------:R-:W-:Y:S05]  /*2e0b0*/  BRA.U UP0, `(.L_x_20) ;  /* 0x0000000100a07547 */ /* 0x000fea000b800000 */
[----:B------:R-:W0:Y:S01]  /*2e0c0*/  S2UR UR6, SR_CgaCtaId ;  /* 0x00000000000679c3 */ /* 0x000e220000008800 */
[----:B------:R-:W-:Y:S01]  /*2e0d0*/  NOP ;  /* 0x0000000000007918 */ /* 0x000fe20000000000 */
[----:B------:R-:W-:Y:S01]  /*2e0e0*/  UMOV UR4, 0x50 ;  /* 0x0000005000047882 */ /* 0x000fe20000000000 */
[----:B-1----:R-:W-:Y:S02]  /*2e0f0*/  IMAD.U32 R0, RZ, RZ, UR5 ;  /* 0x00000005ff007e24 */ /* 0x002fe4000f8e00ff */
[----:B------:R-:W-:Y:S02]  /*2e100*/  IMAD.MOV.U32 R3, RZ, RZ, 0xffff ;  /* 0x0000ffffff037424 */ /* 0x000fe400078e00ff */
[----:B------:R-:W-:Y:S01]  /*2e110*/  IMAD.MOV.U32 R7, RZ, RZ, 0x1 ;  /* 0x00000001ff077424 */ /* 0x000fe200078e00ff */
[----:B------:R-:W-:-:S04]  /*2e120*/  LOP3.LUT R0, R0, 0xffff, RZ, 0xc0, !PT ;  /* 0x0000ffff00007812 */ /* 0x000fc800078ec0ff */
[----:B------:R-:W-:-:S05]  /*2e130*/  SHF.R.U32.HI R0, RZ, 0x5, R0 ;  /* 0x00000005ff007819 */ /* 0x000fca0000011600 */
[----:B------:R-:W-:Y:S01]  /*2e140*/  VIADD R2, R0, 0x10 ;  /* 0x0000001000027836 */ /* 0x000fe20000000000 */
[----:B------:R-:W-:Y:S01]  /*2e150*/  SHF.L.U32 R0, R3, R0, RZ ;  /* 0x0000000003007219 */ /* 0x000fe200000006ff */
[----:B0-----:R-:W-:-:S03]  /*2e160*/  ULEA UR6, UR6, UR4, 0x18 ;  /* 0x0000000406067291 */ /* 0x001fc6000f8ec0ff */
[----:B------:R-:W-:-:S04]  /*2e170*/  SHF.L.U32 R3, R7, R2, RZ ;  /* 0x0000000207037219 */ /* 0x000fc800000006ff */
[----:B------:R-:W-:Y:S02]  /*2e180*/  LOP3.LUT R0, R3, R0, RZ, 0xfc, !PT ;  /* 0x0000000003007212 */ /* 0x000fe400078efcff */
[----:B------:R-:W0:Y:S02]  /*2e190*/  LDS R5, [UR6] ;  /* 0x00000006ff057984 */ /* 0x000e240008000800 */
[C---:B------:R-:W-:Y:S02]  /*2e1a0*/  LOP3.LUT R2, R0.reuse, 0xffff, RZ, 0xc0, !PT ;  /* 0x0000ffff00027812 */ /* 0x040fe400078ec0ff */
[----:B0-----:R-:W-:-:S04]  /*2e1b0*/  LOP3.LUT R3, R0, 0xffff, R5, 0x80, !PT ;  /* 0x0000ffff00037812 */ /* 0x001fc800078e8005 */
[----:B------:R-:W-:-:S13]  /*2e1c0*/  ISETP.NE.AND P0, PT, R3, R2, PT ;  /* 0x000000020300720c */ /* 0x000fda0003f05270 */
[----:B------:R-:W-:Y:S05]  /*2e1d0*/  @P0 BRA `(.L_x_21) ;  /* 0x0000000000500947 */ /* 0x000fea0003800000 */
[----:B------:R-:W-:Y:S02]  /*2e1e0*/  SHF.R.U32.HI R5, RZ, 0x10, R5 ;  /* 0x00000010ff057819 */ /* 0x000fe40000011605 */
[----:B------:R-:W-:-:S04]  /*2e1f0*/  SHF.R.U32.HI R2, RZ, 0x10, R0 ;  /* 0x00000010ff027819 */ /* 0x000fc80000011600 */
[----:B------:R-:W-:-:S04]  /*2e200*/  LOP3.LUT R5, R5, R2, RZ, 0xc0, !PT ;  /* 0x0000000205057212 */ /* 0x000fc800078ec0ff */
[----:B------:R-:W-:-:S13]  /*2e210*/  ISETP.NE.AND P0, PT, R5, R2, PT ;  /* 0x000000020500720c */ /* 0x000fda0003f05270 */
[----:B------:R-:W-:Y:S05]  /*2e220*/  @P0 BRA `(.L_x_22) ;  /* 0x0000000000300947 */ /* 0x000fea0003800000 */
[----:B------:R-:W-:Y:S01]  /*2e230*/  R2UR UR4, R0 ;  /* 0x00000000000472ca */ /* 0x000fe200000e0000 */
[----:B------:R-:W-:Y:S01]  /*2e240*/  VOTEU.ANY UR5, UPT, PT ;  /* 0x0000000000057886 */ /* 0x000fe200038e0100 */
[----:B------:R-:W0:Y:S01]  /*2e250*/  S2R R0, SR_LANEID ;  /* 0x0000000000007919 */ /* 0x000e220000000000 */
[----:B------:R-:W-:-:S10]  /*2e260*/  UFLO.U32 UR5, UR5 ;  /* 0x00000005000572bd */ /* 0x000fd400080e0000 */
[----:B------:R-:W-:-:S06]  /*2e270*/  ULOP3.LUT UR4, URZ, UR4, URZ, 0x33, !UPT ;  /* 0x00000004ff047292 */ /* 0x000fcc000f8e33ff */
[----:B------:R-:W-:-:S04]  /*2e280*/  IMAD.U32 R2, RZ, RZ, UR4 ;  /* 0x00000004ff027e24 */ /* 0x000fc8000f8e00ff */
[----:B------:R-:W1:Y:S02]  /*2e290*/  REDUX UR7, R2 ;  /* 0x00000000020773c4 */ /* 0x000e640000000000 */
[----:B------:R2:W-:Y:S01]  /*2e2a0*/  UTCATOMSWS.AND URZ, UR4 ;  /* 0x0000000400ff79e3 */ /* 0x0005e20008000000 */
[----:B0-----:R-:W-:Y:S01]  /*2e2b0*/  ISETP.EQ.U32.AND P0, PT, R0, UR5, PT ;  /* 0x0000000500007c0c */ /* 0x001fe2000bf02070 */
[----:B-1----:R-:W-:-:S12]  /*2e2c0*/  IMAD.U32 R0, RZ, RZ, UR7 ;  /* 0x00000007ff007e24 */ /* 0x002fd8000f8e00ff */
[----:B------:R2:W-:Y:S01]  /*2e2d0*/  @P0 ATOMS.AND RZ, [UR6], R0 ;  /* 0x00000000ffff098c */ /* 0x0005e2000a800006 */
[----:B------:R-:W-:Y:S05]  /*2e2e0*/  BRA `(.L_x_20) ;  /* 0x0000000000147947 */ /* 0x000fea0003800000 */
.L_x_22:
[----:B------:R-:W-:-:S07]  /*2e2f0*/  MOV R2, 0x2e310 ;  /* 0x0002e31000027802 */ /* 0x000fce0000000f00 */
[----:B------:R-:W-:Y:S05]  /*2e300*/  CALL.REL.NOINC `($__internal_0_$__cuda_sm10x_tcgen05_guardrail_trap_col_being_dealloced_not_returned_by_alloc) ;  /* 0x00000000005c7944 */ /* 0x000fea0003c00000 */
[----:B------:R-:W-:Y:S05]  /*2e310*/  BRA `(.L_x_20) ;  /* 0x0000000000087947 */ /* 0x000fea0003800000 */
.L_x_21:
[----:B------:R-:W-:-:S07]  /*2e320*/  MOV R2, 0x2e340 ;  /* 0x0002e34000027802 */ /* 0x000fce0000000f00 */
[----:B------:R-:W-:Y:S05]  /*2e330*/  CALL.REL.NOINC `($__internal_2_$__cuda_sm10x_tcgen05_guardrail_trap_unallocated_columns_being_dealloced) ;  /* 0x0000000000687944 */ /* 0x000fea0003c00000 */
.L_x_20:
[----:B------:R-:W-:Y:S01]  /*2e340*/  NOP ;  /* 0x0000000000007918 */ /* 0x000fe20000000000 */
[----:B--2---:R-:W-:Y:S05]  /*2e350*/  EXIT ;  /* 0x000000000000794d */ /* 0x004fea0003800000 */
.L_x_7:
[----:B------:R-:W-:-:S07]  /*2e360*/  IMAD.MOV.U32 R3, RZ, RZ, R2 ;  /* 0x000000ffff037224 */ /* 0x000fce00078e0002 */
.L_x_23:
[----:B0-----:R0:W1:Y:S02]  /*2e370*/  SYNCS.PHASECHK.TRANS64.TRYWAIT P1, [R7+URZ], R3 ;  /* 0x00000003070075a7 */ /* 0x00106400080211ff */
[----:B-1----:R-:W-:Y:S05]  /*2e380*/  @!P1 NANOSLEEP.SYNCS 0x989680 ;  /* 0x009896800000995d */ /* 0x002fea0003900000 */
[----:B------:R-:W1:Y:S02]  /*2e390*/  @!P1 SYNCS.PHASECHK.TRANS64 P1, [R7+URZ], R3 ;  /* 0x00000003070095a7 */ /* 0x000e6400080210ff */
[----:B-1----:R-:W-:Y:S05]  /*2e3a0*/  @!P1 BRA `(.L_x_23) ;  /* 0xfffffffc00f09947 */ /* 0x002fea000383ffff */
[----:B------:R-:W-:Y:S05]  /*2e3b0*/  BRA `(.L_x_6) ;  /* 0xfffffd1c00dc7947 */ /* 0x000fea000383ffff */
.L_x_10:
[----:B------:R-:W-:-:S07]  /*2e3c0*/  IMAD.MOV.U32 R3, RZ, RZ, R2 ;  /* 0x000000ffff037224 */ /* 0x000fce00078e0002 */
.L_x_24:
[----:B0-----:R0:W1:Y:S02]  /*2e3d0*/  SYNCS.PHASECHK.TRANS64.TRYWAIT P0, [R9+URZ], R3 ;  /* 0x00000003090075a7 */ /* 0x00106400080011ff */
[----:B-1----:R-:W-:Y:S05]  /*2e3e0*/  @!P0 NANOSLEEP.SYNCS 0x989680 ;  /* 0x009896800000895d */ /* 0x002fea0003900000 */
[----:B------:R-:W1:Y:S02]  /*2e3f0*/  @!P0 SYNCS.PHASECHK.TRANS64 P0, [R9+URZ], R3 ;  /* 0x00000003090085a7 */ /* 0x000e6400080010ff */
[----:B-1----:R-:W-:Y:S05]  /*2e400*/  @!P0 BRA `(.L_x_24) ;  /* 0xfffffffc00f08947 */ /* 0x002fea000383ffff */
[----:B------:R-:W-:Y:S05]  /*2e410*/  BRA `(.L_x_9) ;  /* 0xfffffd2000407947 */ /* 0x000fea000383ffff */
.L_x_15:
[----:B------:R-:W0:Y:S02]  /*2e420*/  SYNCS.PHASECHK.TRANS64.TRYWAIT P3, [UR7], R5 ;  /* 0x00000005ff0075a7 */ /* 0x000e240008061107 */
[----:B0-----:R-:W-:Y:S05]  /*2e430*/  @!P3 BRA `(.L_x_15) ;  /* 0xfffffffc00f8b947 */ /* 0x001fea000383ffff */
[----:B------:R-:W-:Y:S05]  /*2e440*/  BRA `(.L_x_25) ;  /* 0xfffffef000747947 */ /* 0x000fea000383ffff */
.L_x_19:
[----:B------:R-:W0:Y:S02]  /*2e450*/  SYNCS.PHASECHK.TRANS64.TRYWAIT P3, [UR7], R4 ;  /* 0x00000004ff0075a7 */ /* 0x000e240008061107 */
[----:B0-----:R-:W-:Y:S05]  /*2e460*/  @!P3 BRA `(.L_x_19) ;  /* 0xfffffffc00f8b947 */ /* 0x001fea000383ffff */
[----:B------:R-:W-:Y:S05]  /*2e470*/  BRA `(.L_x_18) ;  /* 0xffffff5400607947 */ /* 0x000fea000383ffff */
        .weak           $__internal_0_$__cuda_sm10x_tcgen05_guardrail_trap_col_being_dealloced_not_returned_by_alloc
        .type           $__internal_0_$__cuda_sm10x_tcgen05_guardrail_trap_col_being_dealloced_not_returned_by_alloc,@function
        .size           $__internal_0_$__cuda_sm10x_tcgen05_guardrail_trap_col_being_dealloced_not_returned_by_alloc,($__internal_1_$__cuda_sm10x_tcgen05_guardrail_trap_phase_invalid_during_alloc - $__internal_0_$__cuda_sm10x_tcgen05_guardrail_trap_col_being_dealloced_not_returned_by_alloc)
$__internal_0_$__cuda_sm10x_tcgen05_guardrail_trap_col_being_dealloced_not_returned_by_alloc:
[----:B------:R-:W-:Y:S05]  /*2e480*/  BPT.TRAP 0x1 ;  /* 0x000000040000795c */ /* 0x000fea0000300000 */
[----:B------:R-:W-:-:S04]  /*2e490*/  IMAD.MOV.U32 R3, RZ, RZ, 0x0 ;  /* 0x00000000ff037424 */ /* 0x000fc800078e00ff */
[----:B------:R-:W-:Y:S05]  /*2e4a0*/  RET.REL.NODEC R2 `(matmul_kernel) ;  /* 0xfffffd1802d47950 */ /* 0x000fea0003c3ffff */
        .weak           $__internal_1_$__cuda_sm10x_tcgen05_guardrail_trap_phase_invalid_during_alloc
        .type           $__internal_1_$__cuda_sm10x_tcgen05_guardrail_trap_phase_invalid_during_alloc,@function
        .size           $__internal_1_$__cuda_sm10x_tcgen05_guardrail_trap_phase_invalid_during_alloc,($__internal_2_$__cuda_sm10x_tcgen05_guardrail_trap_unallocated_columns_being_dealloced - $__internal_1_$__cuda_sm10x_tcgen05_guardrail_trap_phase_invalid_during_alloc)
$__internal_1_$__cuda_sm10x_tcgen05_guardrail_trap_phase_invalid_during_alloc:
[----:B------:R-:W-:Y:S05]  /*2e4b0*/  BPT.TRAP 0x1 ;  /* 0x000000040000795c */ /* 0x000fea0000300000 */
[----:B------:R-:W-:-:S04]  /*2e4c0*/  IMAD.MOV.U32 R3, RZ, RZ, 0x0 ;  /* 0x00000000ff037424 */ /* 0x000fc800078e00ff */
[----:B------:R-:W-:Y:S05]  /*2e4d0*/  RET.REL.NODEC R2 `(matmul_kernel) ;  /* 0xfffffd1802c87950 */ /* 0x000fea0003c3ffff */
        .weak           $__internal_2_$__cuda_sm10x_tcgen05_guardrail_trap_unallocated_columns_being_dealloced
        .type           $__internal_2_$__cuda_sm10x_tcgen05_guardrail_trap_unallocated_columns_being_dealloced,@function
        .size           $__internal_2_$__cuda_sm10x_tcgen05_guardrail_trap_unallocated_columns_being_dealloced,(.L_x_29 - $__internal_2_$__cuda_sm10x_tcgen05_guardrail_trap_unallocated_columns_being_dealloced)
$__internal_2_$__cuda_sm10x_tcgen05_guardrail_trap_unallocated_columns_being_dealloced:
[----:B------:R-:W-:Y:S05]  /*2e4e0*/  BPT.TRAP 0x1 ;  /* 0x000000040000795c */ /* 0x000fea0000300000 */
[----:B------:R-:W-:-:S04]  /*2e4f0*/  IMAD.MOV.U32 R3, RZ, RZ, 0x0 ;  /* 0x00000000ff037424 */ /* 0x000fc800078e00ff */
[----:B------:R-:W-:Y:S05]  /*2e500*/  RET.REL.NODEC R2 `(matmul_kernel) ;  /* 0xfffffd1802bc7950 */ /* 0x000fea0003c3ffff */
.L_x_26:
[----:B------:R-:W-:-:S00]  /*2e510*/  BRA `(.L_x_26) ;  /* 0xfffffffc00fc7947 */ /* 0x000fc0000383ffff */
[----:B------:R-:W-:-:S00]  /*2e520*/  NOP ;  /* 0x0000000000007918 */ /* 0x000fc00000000000 */
        /* <DEDUP_REMOVED lines=13> */
.L_x_29:


//--------------------- .nv.shared.matmul_kernel  --------------------------
	.section	.nv.shared.matmul_kernel,"aw",@nobits
	.sectionflags	@""
	.align	16
	.zero		1024


//--------------------- .nv.shared.reserved.0     --------------------------
	.section	.nv.shared.reserved.0,"aw",@nobits
	.align	8
	.weak		__nv_reservedSMEM_offset_0_alias
	.size		__nv_reservedSMEM_offset_0_alias, 0, 64
	.other		__nv_reservedSMEM_offset_0_alias,@"STO_CUDA_RESERVED_SHARED STV_DEFAULT"
__nv_reservedSMEM_offset_0_alias:
	.zero		0
.nv.shared.reserved.0:
	.zero		64
	.weak		__nv_reservedSMEM_allocation_phase
	.type		__nv_reservedSMEM_allocation_phase,@object
	.size		__nv_reservedSMEM_allocation_phase,(.L_0 - __nv_reservedSMEM_allocation_phase)
__nv_reservedSMEM_allocation_phase:
	.zero		1
.L_0:
	.zero		7
	.weak		__nv_reservedSMEM_devtool_atexit_pc
	.type		__nv_reservedSMEM_devtool_atexit_pc,@object
	.size		__nv_reservedSMEM_devtool_atexit_pc,(__nv_reservedSMEM_allocation_mask - __nv_reservedSMEM_devtool_atexit_pc)
__nv_reservedSMEM_devtool_atexit_pc:
	.zero		8
	.weak		__nv_reservedSMEM_allocation_mask
	.type		__nv_reservedSMEM_allocation_mask,@object
	.size		__nv_reservedSMEM_allocation_mask,(.L_2 - __nv_reservedSMEM_allocation_mask)
__nv_reservedSMEM_allocation_mask:
	.zero		4
.L_2:
	.zero		4
	.weak		__nv_reservedSMEM_tmem_allocation_pipeline_mbarrier
	.type		__nv_reservedSMEM_tmem_allocation_pipeline_mbarrier,@object
	.size		__nv_reservedSMEM_tmem_allocation_pipeline_mbarrier,(__nv_reservedSMEM_tmem_allocation_pipeline_mbarrier_parity - __nv_reservedSMEM_tmem_allocation_pipeline_mbarrier)
__nv_reservedSMEM_tmem_allocation_pipeline_mbarrier:
	.zero		8
	.weak		__nv_reservedSMEM_tmem_allocation_pipeline_mbarrier_parity
	.type		__nv_reservedSMEM_tmem_allocation_pipeline_mbarrier_parity,@object
	.size		__nv_reservedSMEM_tmem_allocation_pipeline_mbarrier_parity,(.L_4 - __nv_reservedSMEM_tmem_allocation_pipeline_mbarrier_parity)
__nv_reservedSMEM_tmem_allocation_pipeline_mbarrier_parity:
	.zero		4
.L_4:


//--------------------- .nv.constant0.matmul_kernel --------------------------
	.section	.nv.constant0.matmul_kernel,"a",@progbits
	.sectionflags	@""
	.align	4
.nv.constant0.matmul_kernel:
	.zero		976


//--------------------- SYMBOLS --------------------------

	.type		.nv.reservedSmem.offset0,@object
	.size		.nv.reservedSmem.offset0,0x4
	.type		.nv.reservedSmem.cap,@object
	.size		.nv.reservedSmem.cap,0x4
